//
// Generated by NVIDIA NVVM Compiler
//
// Compiler Build ID: CL-36424714
// Cuda compilation tools, release 13.0, V13.0.88
// Based on NVVM 20.0.0
//

.version 9.0
.target sm_100
.address_size 64

	// .globl	_Z18Galerkin_2D_SolverififfPfS_S_
.func  (.param .b64 func_retval0) __internal_accurate_pow
(
	.param .b64 __internal_accurate_pow_param_0,
	.param .b64 __internal_accurate_pow_param_1
)
;
.global .align 4 .b8 precalc_xorwow_matrix[102400];
.global .align 4 .b8 precalc_xorwow_offset_matrix[102400];
.global .align 4 .b8 mrg32k3aM1[2304];
.global .align 4 .b8 mrg32k3aM2[2304];
.global .align 4 .b8 mrg32k3aM1SubSeq[2016];
.global .align 4 .b8 mrg32k3aM2SubSeq[2016];
.global .align 4 .b8 mrg32k3aM1Seq[2304];
.global .align 4 .b8 mrg32k3aM2Seq[2304];
.const .align 8 .b8 __cr_lgamma_table[72];
.global .align 4 .b8 Galerkin_time[4096];
.global .align 4 .b8 Galerkin_Optimized_time[4096];
.global .align 4 .b8 Leapfrog_time[4096];
.global .align 4 .b8 Leapfrog_Optimized_time[4096];
.global .align 4 .b8 CrankNicolson_time[4096];
.global .align 4 .b8 CrankNicolson_Optimized_time[4096];
.global .align 4 .b8 ADI_time[4096];
.global .align 4 .b8 ADI_Optimized_time[4096];
.global .align 4 .b8 Sigma_time[4096];
.global .align 4 .b8 Sigma_Optimized_time[4096];
.global .align 4 .b8 LaxWendroff_time[4096];
.global .align 4 .b8 LaxWendroff_Optimized_time[4096];
.global .align 4 .b8 FractionalStep_time[4096];
.global .align 4 .b8 FractionalStep_Optimized_time[4096];
.global .align 4 .b8 MacCormack_time[4096];
.global .align 4 .b8 MacCormack_Optimized_time[4096];
.global .align 4 .b8 TVD_time[4096];
.global .align 4 .b8 TVD_Optimized_time[4096];
.global .align 4 .b8 PSOR_time[4096];
.global .align 4 .b8 PSOR_Optimized_time[4096];
.global .align 4 .b8 FVS_time[4096];
.global .align 4 .b8 FVS_Optimized_time[4096];
// _ZZ18Galerkin_2D_SolverififfPfS_S_E4r_pn has been demoted
// _ZZ18Galerkin_2D_SolverififfPfS_S_E4r_pp has been demoted
// _ZZ18Galerkin_2D_SolverififfPfS_S_E6s_d2px has been demoted
// _ZZ18Galerkin_2D_SolverififfPfS_S_E6s_d2pz has been demoted
// _ZZ18Leapfrog_2D_SolverififfPfS_S_E6s_data has been demoted
// _ZZ28Leapfrog_2D_Solver_OptimizedififfPfS_S_E6s_data has been demoted
// _ZZ23CrankNicolson_2D_SolverififfPfS_S_E6s_data has been demoted
// _ZZ33CrankNicolson_2D_Solver_OptimizedififfPfS_S_E6s_data has been demoted
// _ZZ13ADI_2D_SolverififfPfS_S_E6s_data has been demoted
// _ZZ23ADI_2D_Solver_OptimizedififfPfS_S_E6s_data has been demoted
// _ZZ15Sigma_2D_SolverififfPfS_S_E6s_data has been demoted
// _ZZ25Sigma_2D_Solver_OptimizedififfPfS_S_E6s_data has been demoted
// _ZZ21LaxWendroff_2D_SolverififfPfS_S_E6s_data has been demoted
// _ZZ31LaxWendroff_2D_Solver_OptimizedififfPfS_S_E6s_data has been demoted
// _ZZ24FractionalStep_2D_SolverififfPfS_S_E6s_data has been demoted
// _ZZ34FractionalStep_2D_Solver_OptimizedififfPfS_S_E6s_data has been demoted
// _ZZ20MacCormack_2D_SolverififfPfS_S_E6s_data has been demoted
// _ZZ30MacCormack_2D_Solver_OptimizedififfPfS_S_E6s_data has been demoted
// _ZZ13TVD_2D_SolverififfPfS_S_E6s_data has been demoted
// _ZZ23TVD_2D_Solver_OptimizedififfPfS_S_E6s_data has been demoted
// _ZZ14PSOR_2D_SolverififfPfS_S_E6s_data has been demoted
// _ZZ24PSOR_2D_Solver_OptimizedififfPfS_S_E6s_data has been demoted
// _ZZ13FVS_2D_SolverififfPfS_S_E6s_data has been demoted
// _ZZ23FVS_2D_Solver_OptimizedififfPfS_S_E6s_data has been demoted

.visible .entry _Z18Galerkin_2D_SolverififfPfS_S_(
	.param .u32 _Z18Galerkin_2D_SolverififfPfS_S__param_0,
	.param .f32 _Z18Galerkin_2D_SolverififfPfS_S__param_1,
	.param .u32 _Z18Galerkin_2D_SolverififfPfS_S__param_2,
	.param .f32 _Z18Galerkin_2D_SolverififfPfS_S__param_3,
	.param .f32 _Z18Galerkin_2D_SolverififfPfS_S__param_4,
	.param .u64 .ptr .align 1 _Z18Galerkin_2D_SolverififfPfS_S__param_5,
	.param .u64 .ptr .align 1 _Z18Galerkin_2D_SolverififfPfS_S__param_6,
	.param .u64 .ptr .align 1 _Z18Galerkin_2D_SolverififfPfS_S__param_7
)
{
	.reg .pred 	%p<61>;
	.reg .b32 	%r<169>;
	.reg .b32 	%f<164>;
	.reg .b64 	%rd<56>;
	.reg .b64 	%fd<4>;
	// demoted variable
	.shared .align 4 .b8 _ZZ18Galerkin_2D_SolverififfPfS_S_E4r_pn[32];
	// demoted variable
	.shared .align 4 .b8 _ZZ18Galerkin_2D_SolverififfPfS_S_E4r_pp[32];
	// demoted variable
	.shared .align 4 .b8 _ZZ18Galerkin_2D_SolverififfPfS_S_E6s_d2px[256];
	// demoted variable
	.shared .align 4 .b8 _ZZ18Galerkin_2D_SolverififfPfS_S_E6s_d2pz[256];
	ld.param.u32 	%r65, [_Z18Galerkin_2D_SolverififfPfS_S__param_0];
	ld.param.f32 	%f22, [_Z18Galerkin_2D_SolverififfPfS_S__param_1];
	ld.param.u32 	%r66, [_Z18Galerkin_2D_SolverififfPfS_S__param_2];
	ld.param.f32 	%f23, [_Z18Galerkin_2D_SolverififfPfS_S__param_3];
	ld.param.f32 	%f24, [_Z18Galerkin_2D_SolverififfPfS_S__param_4];
	ld.param.u64 	%rd18, [_Z18Galerkin_2D_SolverififfPfS_S__param_5];
	ld.param.u64 	%rd20, [_Z18Galerkin_2D_SolverififfPfS_S__param_6];
	ld.param.u64 	%rd21, [_Z18Galerkin_2D_SolverififfPfS_S__param_7];
	cvta.to.global.u64 	%rd1, %rd20;
	cvta.to.global.u64 	%rd2, %rd21;
	// begin inline asm
	mov.u64 	%rd19, %clock64;
	// end inline asm
	mov.u32 	%r68, %ctaid.x;
	mov.u32 	%r1, %ntid.x;
	mov.u32 	%r2, %tid.x;
	mad.lo.s32 	%r3, %r68, %r1, %r2;
	mov.u32 	%r4, %ntid.y;
	mov.u32 	%r163, %tid.y;
	mad.lo.s32 	%r69, %r4, %r4, %r163;
	setp.ge.s32 	%p1, %r3, %r65;
	setp.ge.s32 	%p2, %r69, %r66;
	or.pred  	%p3, %p1, %p2;
	@%p3 bra 	$L__BB0_79;
	mul.lo.s32 	%r7, %r69, %r65;
	setp.gt.u32 	%p4, %r163, 7;
	@%p4 bra 	$L__BB0_10;
	add.s32 	%r8, %r2, %r1;
	max.u32 	%r70, %r8, 8;
	setp.lt.u32 	%p5, %r8, 8;
	selp.s32 	%r9, -1, 0, %p5;
	selp.u32 	%r71, 1, 0, %p5;
	add.s32 	%r72, %r8, %r71;
	sub.s32 	%r73, %r70, %r72;
	div.u32 	%r10, %r73, %r1;
	add.s32 	%r74, %r10, %r71;
	and.b32  	%r11, %r74, 1;
	shl.b32 	%r12, %r2, 3;
	mov.u32 	%r155, %r163;
$L__BB0_3:
	setp.gt.u32 	%p6, %r2, 7;
	@%p6 bra 	$L__BB0_9;
	setp.ne.s32 	%p7, %r11, 0;
	shl.b32 	%r14, %r155, 3;
	mov.u32 	%r157, %r2;
	@%p7 bra 	$L__BB0_6;
	add.s32 	%r75, %r12, %r14;
	mul.wide.u32 	%rd22, %r75, 4;
	add.s64 	%rd23, %rd1, %rd22;
	ld.global.f32 	%f25, [%rd23];
	st.shared.f32 	[_ZZ18Galerkin_2D_SolverififfPfS_S_E4r_pn], %f25;
	mov.b32 	%r76, 0;
	st.shared.u32 	[_ZZ18Galerkin_2D_SolverififfPfS_S_E4r_pp], %r76;
	ld.global.f32 	%f26, [%rd23+4];
	st.shared.f32 	[_ZZ18Galerkin_2D_SolverififfPfS_S_E4r_pn+4], %f26;
	st.shared.u32 	[_ZZ18Galerkin_2D_SolverififfPfS_S_E4r_pp+4], %r76;
	ld.global.f32 	%f27, [%rd23+8];
	st.shared.f32 	[_ZZ18Galerkin_2D_SolverififfPfS_S_E4r_pn+8], %f27;
	st.shared.u32 	[_ZZ18Galerkin_2D_SolverififfPfS_S_E4r_pp+8], %r76;
	ld.global.f32 	%f28, [%rd23+12];
	st.shared.f32 	[_ZZ18Galerkin_2D_SolverififfPfS_S_E4r_pn+12], %f28;
	st.shared.u32 	[_ZZ18Galerkin_2D_SolverififfPfS_S_E4r_pp+12], %r76;
	ld.global.f32 	%f29, [%rd23+16];
	st.shared.f32 	[_ZZ18Galerkin_2D_SolverififfPfS_S_E4r_pn+16], %f29;
	st.shared.u32 	[_ZZ18Galerkin_2D_SolverififfPfS_S_E4r_pp+16], %r76;
	ld.global.f32 	%f30, [%rd23+20];
	st.shared.f32 	[_ZZ18Galerkin_2D_SolverififfPfS_S_E4r_pn+20], %f30;
	st.shared.u32 	[_ZZ18Galerkin_2D_SolverififfPfS_S_E4r_pp+20], %r76;
	ld.global.f32 	%f31, [%rd23+24];
	st.shared.f32 	[_ZZ18Galerkin_2D_SolverififfPfS_S_E4r_pn+24], %f31;
	st.shared.u32 	[_ZZ18Galerkin_2D_SolverififfPfS_S_E4r_pp+24], %r76;
	ld.global.f32 	%f32, [%rd23+28];
	st.shared.f32 	[_ZZ18Galerkin_2D_SolverififfPfS_S_E4r_pn+28], %f32;
	st.shared.u32 	[_ZZ18Galerkin_2D_SolverififfPfS_S_E4r_pp+28], %r76;
	mov.u32 	%r157, %r8;
$L__BB0_6:
	setp.eq.s32 	%p8, %r10, %r9;
	@%p8 bra 	$L__BB0_9;
$L__BB0_7:
	add.s32 	%r77, %r157, %r1;
	shl.b32 	%r78, %r77, 3;
	add.s32 	%r79, %r78, %r14;
	cvt.u64.u32 	%rd4, %r79;
	add.s32 	%r157, %r77, %r1;
	setp.lt.u32 	%p9, %r157, 8;
	@%p9 bra 	$L__BB0_7;
	shl.b64 	%rd24, %rd4, 2;
	add.s64 	%rd25, %rd1, %rd24;
	ld.global.f32 	%f33, [%rd25];
	ld.global.f32 	%f34, [%rd25+4];
	ld.global.f32 	%f35, [%rd25+8];
	ld.global.f32 	%f36, [%rd25+12];
	ld.global.f32 	%f37, [%rd25+16];
	ld.global.f32 	%f38, [%rd25+20];
	ld.global.f32 	%f39, [%rd25+24];
	ld.global.f32 	%f40, [%rd25+28];
	st.shared.f32 	[_ZZ18Galerkin_2D_SolverififfPfS_S_E4r_pn], %f33;
	mov.b32 	%r80, 0;
	st.shared.u32 	[_ZZ18Galerkin_2D_SolverififfPfS_S_E4r_pp], %r80;
	st.shared.f32 	[_ZZ18Galerkin_2D_SolverififfPfS_S_E4r_pn+4], %f34;
	st.shared.u32 	[_ZZ18Galerkin_2D_SolverififfPfS_S_E4r_pp+4], %r80;
	st.shared.f32 	[_ZZ18Galerkin_2D_SolverififfPfS_S_E4r_pn+8], %f35;
	st.shared.u32 	[_ZZ18Galerkin_2D_SolverififfPfS_S_E4r_pp+8], %r80;
	st.shared.f32 	[_ZZ18Galerkin_2D_SolverififfPfS_S_E4r_pn+12], %f36;
	st.shared.u32 	[_ZZ18Galerkin_2D_SolverififfPfS_S_E4r_pp+12], %r80;
	st.shared.f32 	[_ZZ18Galerkin_2D_SolverififfPfS_S_E4r_pn+16], %f37;
	st.shared.u32 	[_ZZ18Galerkin_2D_SolverififfPfS_S_E4r_pp+16], %r80;
	st.shared.f32 	[_ZZ18Galerkin_2D_SolverififfPfS_S_E4r_pn+20], %f38;
	st.shared.u32 	[_ZZ18Galerkin_2D_SolverififfPfS_S_E4r_pp+20], %r80;
	st.shared.f32 	[_ZZ18Galerkin_2D_SolverififfPfS_S_E4r_pn+24], %f39;
	st.shared.u32 	[_ZZ18Galerkin_2D_SolverififfPfS_S_E4r_pp+24], %r80;
	st.shared.f32 	[_ZZ18Galerkin_2D_SolverififfPfS_S_E4r_pn+28], %f40;
	st.shared.u32 	[_ZZ18Galerkin_2D_SolverififfPfS_S_E4r_pp+28], %r80;
$L__BB0_9:
	add.s32 	%r155, %r155, %r4;
	setp.lt.u32 	%p10, %r155, 8;
	@%p10 bra 	$L__BB0_3;
$L__BB0_10:
	setp.gt.u32 	%p11, %r163, 7;
	bar.sync 	0;
	@%p11 bra 	$L__BB0_61;
	mul.f32 	%f1, %f22, %f22;
	mul.f32 	%f2, %f23, %f23;
	add.s32 	%r19, %r2, %r1;
	max.u32 	%r81, %r19, 8;
	setp.lt.u32 	%p12, %r19, 8;
	selp.u32 	%r82, 1, 0, %p12;
	add.s32 	%r83, %r19, %r82;
	sub.s32 	%r84, %r81, %r83;
	div.u32 	%r85, %r84, %r1;
	add.s32 	%r20, %r85, %r82;
	and.b32  	%r21, %r20, 3;
	shl.b32 	%r22, %r2, 3;
	add.s32 	%r23, %r19, %r1;
	add.s32 	%r24, %r23, %r1;
	mov.u32 	%r158, %r163;
$L__BB0_12:
	setp.gt.u32 	%p13, %r2, 7;
	@%p13 bra 	$L__BB0_60;
	setp.eq.s32 	%p14, %r21, 3;
	shl.b32 	%r26, %r158, 3;
	shl.b32 	%r86, %r158, 5;
	mov.u32 	%r87, _ZZ18Galerkin_2D_SolverififfPfS_S_E6s_d2px;
	add.s32 	%r27, %r87, %r86;
	mov.u32 	%r88, _ZZ18Galerkin_2D_SolverififfPfS_S_E6s_d2pz;
	add.s32 	%r28, %r88, %r86;
	mov.u32 	%r159, %r2;
	@%p14 bra 	$L__BB0_34;
	add.s32 	%r89, %r22, %r26;
	mul.wide.u32 	%rd26, %r89, 4;
	add.s64 	%rd5, %rd1, %rd26;
	setp.eq.s32 	%p15, %r2, 0;
	@%p15 bra 	$L__BB0_17;
	setp.eq.s32 	%p16, %r2, 7;
	@%p16 bra 	$L__BB0_17;
	ld.global.f32 	%f41, [%rd5+4];
	ld.global.f32 	%f42, [%rd5];
	add.f32 	%f43, %f42, %f42;
	sub.f32 	%f44, %f41, %f43;
	ld.global.f32 	%f45, [%rd5+-4];
	add.f32 	%f46, %f45, %f44;
	div.rn.f32 	%f47, %f46, %f1;
	shl.b32 	%r90, %r2, 2;
	add.s32 	%r91, %r27, %r90;
	st.shared.f32 	[%r91], %f47;
$L__BB0_17:
	setp.eq.s32 	%p17, %r158, 0;
	@%p17 bra 	$L__BB0_20;
	setp.eq.s32 	%p18, %r158, 7;
	@%p18 bra 	$L__BB0_20;
	ld.global.f32 	%f48, [%rd5];
	ld.global.f32 	%f49, [%rd5+-32];
	fma.rn.f32 	%f50, %f48, 0f40000000, %f49;
	st.global.f32 	[%rd5+32], %f50;
	div.rn.f32 	%f51, %f50, %f2;
	shl.b32 	%r92, %r2, 2;
	add.s32 	%r93, %r28, %r92;
	st.shared.f32 	[%r93], %f51;
$L__BB0_20:
	setp.eq.s32 	%p19, %r21, 0;
	mov.u32 	%r159, %r19;
	@%p19 bra 	$L__BB0_34;
	shl.b32 	%r94, %r19, 3;
	add.s32 	%r95, %r94, %r26;
	mul.wide.u32 	%rd27, %r95, 4;
	add.s64 	%rd6, %rd1, %rd27;
	setp.eq.s32 	%p20, %r19, 0;
	@%p20 bra 	$L__BB0_24;
	setp.eq.s32 	%p21, %r19, 7;
	@%p21 bra 	$L__BB0_24;
	ld.global.f32 	%f52, [%rd6+4];
	ld.global.f32 	%f53, [%rd6];
	add.f32 	%f54, %f53, %f53;
	sub.f32 	%f55, %f52, %f54;
	ld.global.f32 	%f56, [%rd6+-4];
	add.f32 	%f57, %f56, %f55;
	div.rn.f32 	%f58, %f57, %f1;
	shl.b32 	%r96, %r19, 2;
	add.s32 	%r97, %r27, %r96;
	st.shared.f32 	[%r97], %f58;
$L__BB0_24:
	@%p17 bra 	$L__BB0_27;
	setp.eq.s32 	%p23, %r158, 7;
	@%p23 bra 	$L__BB0_27;
	ld.global.f32 	%f59, [%rd6];
	ld.global.f32 	%f60, [%rd6+-32];
	fma.rn.f32 	%f61, %f59, 0f40000000, %f60;
	st.global.f32 	[%rd6+32], %f61;
	div.rn.f32 	%f62, %f61, %f2;
	shl.b32 	%r98, %r19, 2;
	add.s32 	%r99, %r28, %r98;
	st.shared.f32 	[%r99], %f62;
$L__BB0_27:
	setp.eq.s32 	%p24, %r21, 1;
	mov.u32 	%r159, %r23;
	@%p24 bra 	$L__BB0_34;
	shl.b32 	%r100, %r23, 3;
	add.s32 	%r101, %r100, %r26;
	mul.wide.u32 	%rd28, %r101, 4;
	add.s64 	%rd7, %rd1, %rd28;
	setp.eq.s32 	%p25, %r23, 0;
	@%p25 bra 	$L__BB0_31;
	setp.eq.s32 	%p26, %r23, 7;
	@%p26 bra 	$L__BB0_31;
	ld.global.f32 	%f63, [%rd7+4];
	ld.global.f32 	%f64, [%rd7];
	add.f32 	%f65, %f64, %f64;
	sub.f32 	%f66, %f63, %f65;
	ld.global.f32 	%f67, [%rd7+-4];
	add.f32 	%f68, %f67, %f66;
	div.rn.f32 	%f69, %f68, %f1;
	shl.b32 	%r102, %r23, 2;
	add.s32 	%r103, %r27, %r102;
	st.shared.f32 	[%r103], %f69;
$L__BB0_31:
	mov.u32 	%r159, %r24;
	@%p17 bra 	$L__BB0_34;
	setp.eq.s32 	%p28, %r158, 7;
	mov.u32 	%r159, %r24;
	@%p28 bra 	$L__BB0_34;
	ld.global.f32 	%f70, [%rd7];
	ld.global.f32 	%f71, [%rd7+-32];
	fma.rn.f32 	%f72, %f70, 0f40000000, %f71;
	st.global.f32 	[%rd7+32], %f72;
	div.rn.f32 	%f73, %f72, %f2;
	shl.b32 	%r104, %r23, 2;
	add.s32 	%r105, %r28, %r104;
	st.shared.f32 	[%r105], %f73;
	mov.u32 	%r159, %r24;
$L__BB0_34:
	setp.lt.u32 	%p29, %r20, 3;
	@%p29 bra 	$L__BB0_60;
$L__BB0_35:
	shl.b32 	%r106, %r159, 3;
	add.s32 	%r107, %r106, %r26;
	mul.wide.u32 	%rd29, %r107, 4;
	add.s64 	%rd8, %rd1, %rd29;
	setp.eq.s32 	%p30, %r159, 0;
	@%p30 bra 	$L__BB0_38;
	setp.eq.s32 	%p31, %r159, 7;
	@%p31 bra 	$L__BB0_38;
	ld.global.f32 	%f74, [%rd8+4];
	ld.global.f32 	%f75, [%rd8];
	add.f32 	%f76, %f75, %f75;
	sub.f32 	%f77, %f74, %f76;
	ld.global.f32 	%f78, [%rd8+-4];
	add.f32 	%f79, %f78, %f77;
	div.rn.f32 	%f80, %f79, %f1;
	shl.b32 	%r108, %r159, 2;
	add.s32 	%r109, %r27, %r108;
	st.shared.f32 	[%r109], %f80;
$L__BB0_38:
	setp.eq.s32 	%p32, %r158, 0;
	@%p32 bra 	$L__BB0_41;
	setp.eq.s32 	%p33, %r158, 7;
	@%p33 bra 	$L__BB0_41;
	ld.global.f32 	%f81, [%rd8];
	ld.global.f32 	%f82, [%rd8+-32];
	fma.rn.f32 	%f83, %f81, 0f40000000, %f82;
	st.global.f32 	[%rd8+32], %f83;
	div.rn.f32 	%f84, %f83, %f2;
	shl.b32 	%r110, %r159, 2;
	add.s32 	%r111, %r28, %r110;
	st.shared.f32 	[%r111], %f84;
$L__BB0_41:
	add.s32 	%r31, %r159, %r1;
	shl.b32 	%r112, %r31, 3;
	add.s32 	%r113, %r112, %r26;
	mul.wide.u32 	%rd30, %r113, 4;
	add.s64 	%rd9, %rd1, %rd30;
	setp.eq.s32 	%p34, %r31, 0;
	@%p34 bra 	$L__BB0_44;
	setp.eq.s32 	%p35, %r31, 7;
	@%p35 bra 	$L__BB0_44;
	ld.global.f32 	%f85, [%rd9+4];
	ld.global.f32 	%f86, [%rd9];
	add.f32 	%f87, %f86, %f86;
	sub.f32 	%f88, %f85, %f87;
	ld.global.f32 	%f89, [%rd9+-4];
	add.f32 	%f90, %f89, %f88;
	div.rn.f32 	%f91, %f90, %f1;
	shl.b32 	%r114, %r31, 2;
	add.s32 	%r115, %r27, %r114;
	st.shared.f32 	[%r115], %f91;
$L__BB0_44:
	@%p32 bra 	$L__BB0_47;
	setp.eq.s32 	%p37, %r158, 7;
	@%p37 bra 	$L__BB0_47;
	ld.global.f32 	%f92, [%rd9];
	ld.global.f32 	%f93, [%rd9+-32];
	fma.rn.f32 	%f94, %f92, 0f40000000, %f93;
	st.global.f32 	[%rd9+32], %f94;
	div.rn.f32 	%f95, %f94, %f2;
	shl.b32 	%r116, %r31, 2;
	add.s32 	%r117, %r28, %r116;
	st.shared.f32 	[%r117], %f95;
$L__BB0_47:
	add.s32 	%r32, %r31, %r1;
	shl.b32 	%r118, %r32, 3;
	add.s32 	%r119, %r118, %r26;
	mul.wide.u32 	%rd31, %r119, 4;
	add.s64 	%rd10, %rd1, %rd31;
	setp.eq.s32 	%p38, %r32, 0;
	@%p38 bra 	$L__BB0_50;
	setp.eq.s32 	%p39, %r32, 7;
	@%p39 bra 	$L__BB0_50;
	ld.global.f32 	%f96, [%rd10+4];
	ld.global.f32 	%f97, [%rd10];
	add.f32 	%f98, %f97, %f97;
	sub.f32 	%f99, %f96, %f98;
	ld.global.f32 	%f100, [%rd10+-4];
	add.f32 	%f101, %f100, %f99;
	div.rn.f32 	%f102, %f101, %f1;
	shl.b32 	%r120, %r32, 2;
	add.s32 	%r121, %r27, %r120;
	st.shared.f32 	[%r121], %f102;
$L__BB0_50:
	@%p32 bra 	$L__BB0_53;
	setp.eq.s32 	%p41, %r158, 7;
	@%p41 bra 	$L__BB0_53;
	ld.global.f32 	%f103, [%rd10];
	ld.global.f32 	%f104, [%rd10+-32];
	fma.rn.f32 	%f105, %f103, 0f40000000, %f104;
	st.global.f32 	[%rd10+32], %f105;
	div.rn.f32 	%f106, %f105, %f2;
	shl.b32 	%r122, %r32, 2;
	add.s32 	%r123, %r28, %r122;
	st.shared.f32 	[%r123], %f106;
$L__BB0_53:
	add.s32 	%r33, %r32, %r1;
	shl.b32 	%r124, %r33, 3;
	add.s32 	%r125, %r124, %r26;
	mul.wide.u32 	%rd32, %r125, 4;
	add.s64 	%rd11, %rd1, %rd32;
	setp.eq.s32 	%p42, %r33, 0;
	@%p42 bra 	$L__BB0_56;
	setp.eq.s32 	%p43, %r33, 7;
	@%p43 bra 	$L__BB0_56;
	ld.global.f32 	%f107, [%rd11+4];
	ld.global.f32 	%f108, [%rd11];
	add.f32 	%f109, %f108, %f108;
	sub.f32 	%f110, %f107, %f109;
	ld.global.f32 	%f111, [%rd11+-4];
	add.f32 	%f112, %f111, %f110;
	div.rn.f32 	%f113, %f112, %f1;
	shl.b32 	%r126, %r33, 2;
	add.s32 	%r127, %r27, %r126;
	st.shared.f32 	[%r127], %f113;
$L__BB0_56:
	@%p32 bra 	$L__BB0_59;
	setp.eq.s32 	%p45, %r158, 7;
	@%p45 bra 	$L__BB0_59;
	ld.global.f32 	%f114, [%rd11];
	ld.global.f32 	%f115, [%rd11+-32];
	fma.rn.f32 	%f116, %f114, 0f40000000, %f115;
	st.global.f32 	[%rd11+32], %f116;
	div.rn.f32 	%f117, %f116, %f2;
	shl.b32 	%r128, %r33, 2;
	add.s32 	%r129, %r28, %r128;
	st.shared.f32 	[%r129], %f117;
$L__BB0_59:
	add.s32 	%r159, %r33, %r1;
	setp.lt.u32 	%p46, %r159, 8;
	@%p46 bra 	$L__BB0_35;
$L__BB0_60:
	add.s32 	%r158, %r158, %r4;
	setp.lt.u32 	%p47, %r158, 8;
	@%p47 bra 	$L__BB0_12;
$L__BB0_61:
	setp.gt.u32 	%p48, %r163, 7;
	bar.sync 	0;
	@%p48 bra 	$L__BB0_68;
	add.s32 	%r130, %r7, %r3;
	cvta.to.global.u64 	%rd33, %rd18;
	mul.wide.s32 	%rd34, %r130, 4;
	add.s64 	%rd12, %rd33, %rd34;
	mul.f32 	%f3, %f24, %f24;
	ld.shared.f32 	%f4, [_ZZ18Galerkin_2D_SolverififfPfS_S_E4r_pn];
	ld.shared.f32 	%f5, [_ZZ18Galerkin_2D_SolverififfPfS_S_E4r_pn+4];
	ld.shared.f32 	%f6, [_ZZ18Galerkin_2D_SolverififfPfS_S_E4r_pn+8];
	ld.shared.f32 	%f7, [_ZZ18Galerkin_2D_SolverififfPfS_S_E4r_pn+12];
	ld.shared.f32 	%f8, [_ZZ18Galerkin_2D_SolverififfPfS_S_E4r_pn+16];
	ld.shared.f32 	%f9, [_ZZ18Galerkin_2D_SolverififfPfS_S_E4r_pn+20];
	ld.shared.f32 	%f10, [_ZZ18Galerkin_2D_SolverififfPfS_S_E4r_pn+24];
	ld.shared.f32 	%f11, [_ZZ18Galerkin_2D_SolverififfPfS_S_E4r_pn+28];
	mov.u32 	%r132, _ZZ18Galerkin_2D_SolverififfPfS_S_E6s_d2px;
	mov.u32 	%r133, _ZZ18Galerkin_2D_SolverififfPfS_S_E6s_d2pz;
	mov.u32 	%r161, %r163;
$L__BB0_63:
	setp.gt.u32 	%p49, %r2, 7;
	@%p49 bra 	$L__BB0_67;
	shl.b32 	%r37, %r161, 3;
	ld.global.nc.f32 	%f118, [%rd12];
	mul.f32 	%f12, %f118, %f118;
	shl.b32 	%r131, %r161, 5;
	add.s32 	%r38, %r132, %r131;
	add.s32 	%r39, %r133, %r131;
	mov.u32 	%r162, %r2;
$L__BB0_65:
	shl.b32 	%r134, %r162, 3;
	add.s32 	%r41, %r134, %r37;
	shl.b32 	%r135, %r162, 2;
	add.s32 	%r136, %r38, %r135;
	ld.shared.f32 	%f119, [%r136];
	add.s32 	%r137, %r39, %r135;
	ld.shared.f32 	%f120, [%r137];
	add.f32 	%f121, %f119, %f120;
	mul.f32 	%f13, %f12, %f121;
	add.s32 	%r162, %r162, %r1;
	setp.lt.u32 	%p50, %r162, 8;
	@%p50 bra 	$L__BB0_65;
	mul.wide.u32 	%rd35, %r41, 4;
	add.s64 	%rd36, %rd1, %rd35;
	ld.global.f32 	%f122, [%rd36];
	ld.global.f32 	%f123, [%rd36+4];
	ld.global.f32 	%f124, [%rd36+8];
	ld.global.f32 	%f125, [%rd36+12];
	ld.global.f32 	%f126, [%rd36+16];
	ld.global.f32 	%f127, [%rd36+20];
	ld.global.f32 	%f128, [%rd36+24];
	ld.global.f32 	%f129, [%rd36+28];
	add.f32 	%f130, %f122, %f122;
	sub.f32 	%f131, %f4, %f130;
	div.rn.f32 	%f132, %f131, %f3;
	sub.f32 	%f133, %f13, %f132;
	st.shared.f32 	[_ZZ18Galerkin_2D_SolverififfPfS_S_E4r_pp], %f133;
	add.f32 	%f134, %f123, %f123;
	sub.f32 	%f135, %f5, %f134;
	div.rn.f32 	%f136, %f135, %f3;
	sub.f32 	%f137, %f13, %f136;
	st.shared.f32 	[_ZZ18Galerkin_2D_SolverififfPfS_S_E4r_pp+4], %f137;
	add.f32 	%f138, %f124, %f124;
	sub.f32 	%f139, %f6, %f138;
	div.rn.f32 	%f140, %f139, %f3;
	sub.f32 	%f141, %f13, %f140;
	st.shared.f32 	[_ZZ18Galerkin_2D_SolverififfPfS_S_E4r_pp+8], %f141;
	add.f32 	%f142, %f125, %f125;
	sub.f32 	%f143, %f7, %f142;
	div.rn.f32 	%f144, %f143, %f3;
	sub.f32 	%f145, %f13, %f144;
	st.shared.f32 	[_ZZ18Galerkin_2D_SolverififfPfS_S_E4r_pp+12], %f145;
	add.f32 	%f146, %f126, %f126;
	sub.f32 	%f147, %f8, %f146;
	div.rn.f32 	%f148, %f147, %f3;
	sub.f32 	%f149, %f13, %f148;
	st.shared.f32 	[_ZZ18Galerkin_2D_SolverififfPfS_S_E4r_pp+16], %f149;
	add.f32 	%f150, %f127, %f127;
	sub.f32 	%f151, %f9, %f150;
	div.rn.f32 	%f152, %f151, %f3;
	sub.f32 	%f153, %f13, %f152;
	st.shared.f32 	[_ZZ18Galerkin_2D_SolverififfPfS_S_E4r_pp+20], %f153;
	add.f32 	%f154, %f128, %f128;
	sub.f32 	%f155, %f10, %f154;
	div.rn.f32 	%f156, %f155, %f3;
	sub.f32 	%f157, %f13, %f156;
	st.shared.f32 	[_ZZ18Galerkin_2D_SolverififfPfS_S_E4r_pp+24], %f157;
	add.f32 	%f158, %f129, %f129;
	sub.f32 	%f159, %f11, %f158;
	div.rn.f32 	%f160, %f159, %f3;
	sub.f32 	%f161, %f13, %f160;
	st.shared.f32 	[_ZZ18Galerkin_2D_SolverififfPfS_S_E4r_pp+28], %f161;
$L__BB0_67:
	add.s32 	%r161, %r161, %r4;
	setp.lt.u32 	%p51, %r161, 8;
	@%p51 bra 	$L__BB0_63;
$L__BB0_68:
	setp.gt.u32 	%p52, %r163, 7;
	bar.sync 	0;
	@%p52 bra 	$L__BB0_79;
	add.s32 	%r44, %r2, %r1;
	max.u32 	%r138, %r44, 8;
	setp.lt.u32 	%p53, %r44, 8;
	selp.u32 	%r139, 1, 0, %p53;
	add.s32 	%r140, %r44, %r139;
	sub.s32 	%r141, %r138, %r140;
	div.u32 	%r142, %r141, %r1;
	add.s32 	%r45, %r142, %r139;
	and.b32  	%r46, %r45, 3;
	ld.shared.f32 	%f14, [_ZZ18Galerkin_2D_SolverififfPfS_S_E4r_pp];
	ld.shared.f32 	%f15, [_ZZ18Galerkin_2D_SolverififfPfS_S_E4r_pp+4];
	ld.shared.f32 	%f16, [_ZZ18Galerkin_2D_SolverififfPfS_S_E4r_pp+8];
	ld.shared.f32 	%f17, [_ZZ18Galerkin_2D_SolverififfPfS_S_E4r_pp+12];
	ld.shared.f32 	%f18, [_ZZ18Galerkin_2D_SolverififfPfS_S_E4r_pp+16];
	ld.shared.f32 	%f19, [_ZZ18Galerkin_2D_SolverififfPfS_S_E4r_pp+20];
	ld.shared.f32 	%f20, [_ZZ18Galerkin_2D_SolverififfPfS_S_E4r_pp+24];
	ld.shared.f32 	%f21, [_ZZ18Galerkin_2D_SolverififfPfS_S_E4r_pp+28];
	add.s32 	%r47, %r44, %r1;
	add.s64 	%rd13, %rd2, 16;
	mul.wide.u32 	%rd14, %r1, 128;
	shl.b32 	%r48, %r1, 5;
$L__BB0_70:
	setp.gt.u32 	%p54, %r2, 7;
	@%p54 bra 	$L__BB0_78;
	setp.eq.s32 	%p55, %r46, 3;
	shl.b32 	%r50, %r163, 3;
	mov.u32 	%r164, %r2;
	@%p55 bra 	$L__BB0_75;
	setp.eq.s32 	%p56, %r46, 0;
	shl.b32 	%r143, %r2, 3;
	add.s32 	%r144, %r143, %r50;
	mul.wide.u32 	%rd37, %r144, 4;
	add.s64 	%rd38, %rd2, %rd37;
	st.global.f32 	[%rd38], %f14;
	st.global.f32 	[%rd38+4], %f15;
	st.global.f32 	[%rd38+8], %f16;
	st.global.f32 	[%rd38+12], %f17;
	st.global.f32 	[%rd38+16], %f18;
	st.global.f32 	[%rd38+20], %f19;
	st.global.f32 	[%rd38+24], %f20;
	st.global.f32 	[%rd38+28], %f21;
	mov.u32 	%r164, %r44;
	@%p56 bra 	$L__BB0_75;
	setp.eq.s32 	%p57, %r46, 1;
	shl.b32 	%r145, %r44, 3;
	add.s32 	%r146, %r145, %r50;
	mul.wide.u32 	%rd39, %r146, 4;
	add.s64 	%rd40, %rd2, %rd39;
	st.global.f32 	[%rd40], %f14;
	st.global.f32 	[%rd40+4], %f15;
	st.global.f32 	[%rd40+8], %f16;
	st.global.f32 	[%rd40+12], %f17;
	st.global.f32 	[%rd40+16], %f18;
	st.global.f32 	[%rd40+20], %f19;
	st.global.f32 	[%rd40+24], %f20;
	st.global.f32 	[%rd40+28], %f21;
	mov.u32 	%r164, %r47;
	@%p57 bra 	$L__BB0_75;
	add.s32 	%r164, %r47, %r1;
	shl.b32 	%r147, %r47, 3;
	add.s32 	%r148, %r147, %r50;
	mul.wide.u32 	%rd41, %r148, 4;
	add.s64 	%rd42, %rd2, %rd41;
	st.global.f32 	[%rd42], %f14;
	st.global.f32 	[%rd42+4], %f15;
	st.global.f32 	[%rd42+8], %f16;
	st.global.f32 	[%rd42+12], %f17;
	st.global.f32 	[%rd42+16], %f18;
	st.global.f32 	[%rd42+20], %f19;
	st.global.f32 	[%rd42+24], %f20;
	st.global.f32 	[%rd42+28], %f21;
$L__BB0_75:
	setp.lt.u32 	%p58, %r45, 3;
	@%p58 bra 	$L__BB0_78;
	shl.b32 	%r149, %r164, 3;
	add.s32 	%r150, %r149, %r50;
	mul.wide.u32 	%rd43, %r150, 4;
	add.s64 	%rd55, %rd13, %rd43;
	add.s32 	%r151, %r1, %r164;
	shl.b32 	%r152, %r151, 3;
	add.s32 	%r167, %r50, %r152;
	shl.b32 	%r153, %r1, 4;
	add.s32 	%r166, %r150, %r153;
	mad.lo.s32 	%r165, %r1, 24, %r150;
$L__BB0_77:
	mul.wide.u32 	%rd44, %r167, 4;
	add.s64 	%rd45, %rd13, %rd44;
	mul.wide.u32 	%rd46, %r166, 4;
	add.s64 	%rd47, %rd13, %rd46;
	mul.wide.u32 	%rd48, %r165, 4;
	add.s64 	%rd49, %rd13, %rd48;
	st.global.f32 	[%rd55+-16], %f14;
	st.global.f32 	[%rd55+-12], %f15;
	st.global.f32 	[%rd55+-8], %f16;
	st.global.f32 	[%rd55+-4], %f17;
	st.global.f32 	[%rd55], %f18;
	st.global.f32 	[%rd55+4], %f19;
	st.global.f32 	[%rd55+8], %f20;
	st.global.f32 	[%rd55+12], %f21;
	st.global.f32 	[%rd45+-16], %f14;
	st.global.f32 	[%rd45+-12], %f15;
	st.global.f32 	[%rd45+-8], %f16;
	st.global.f32 	[%rd45+-4], %f17;
	st.global.f32 	[%rd45], %f18;
	st.global.f32 	[%rd45+4], %f19;
	st.global.f32 	[%rd45+8], %f20;
	st.global.f32 	[%rd45+12], %f21;
	st.global.f32 	[%rd47+-16], %f14;
	st.global.f32 	[%rd47+-12], %f15;
	st.global.f32 	[%rd47+-8], %f16;
	st.global.f32 	[%rd47+-4], %f17;
	st.global.f32 	[%rd47], %f18;
	st.global.f32 	[%rd47+4], %f19;
	st.global.f32 	[%rd47+8], %f20;
	st.global.f32 	[%rd47+12], %f21;
	st.global.f32 	[%rd49+-16], %f14;
	st.global.f32 	[%rd49+-12], %f15;
	st.global.f32 	[%rd49+-8], %f16;
	st.global.f32 	[%rd49+-4], %f17;
	st.global.f32 	[%rd49], %f18;
	st.global.f32 	[%rd49+4], %f19;
	st.global.f32 	[%rd49+8], %f20;
	st.global.f32 	[%rd49+12], %f21;
	shl.b32 	%r154, %r1, 2;
	add.s32 	%r164, %r164, %r154;
	add.s64 	%rd55, %rd55, %rd14;
	add.s32 	%r167, %r167, %r48;
	add.s32 	%r166, %r166, %r48;
	add.s32 	%r165, %r165, %r48;
	setp.lt.u32 	%p59, %r164, 8;
	@%p59 bra 	$L__BB0_77;
$L__BB0_78:
	add.s32 	%r163, %r163, %r4;
	setp.lt.u32 	%p60, %r163, 8;
	@%p60 bra 	$L__BB0_70;
$L__BB0_79:
	// begin inline asm
	mov.u64 	%rd50, %clock64;
	// end inline asm
	sub.s64 	%rd51, %rd50, %rd19;
	cvt.rn.f32.s64 	%f162, %rd51;
	cvt.f64.f32 	%fd1, %f162;
	mul.f64 	%fd2, %fd1, 0d408F400000000000;
	div.rn.f64 	%fd3, %fd2, 0d412E848000000000;
	cvt.rn.f32.f64 	%f163, %fd3;
	mul.wide.s32 	%rd52, %r3, 4;
	mov.u64 	%rd53, Galerkin_time;
	add.s64 	%rd54, %rd53, %rd52;
	st.global.f32 	[%rd54], %f163;
	ret;

}
	// .globl	_Z28Galerkin_2D_Solver_OptimizedififfPfS_S_
.visible .entry _Z28Galerkin_2D_Solver_OptimizedififfPfS_S_(
	.param .u32 _Z28Galerkin_2D_Solver_OptimizedififfPfS_S__param_0,
	.param .f32 _Z28Galerkin_2D_Solver_OptimizedififfPfS_S__param_1,
	.param .u32 _Z28Galerkin_2D_Solver_OptimizedififfPfS_S__param_2,
	.param .f32 _Z28Galerkin_2D_Solver_OptimizedififfPfS_S__param_3,
	.param .f32 _Z28Galerkin_2D_Solver_OptimizedififfPfS_S__param_4,
	.param .u64 .ptr .align 1 _Z28Galerkin_2D_Solver_OptimizedififfPfS_S__param_5,
	.param .u64 .ptr .align 1 _Z28Galerkin_2D_Solver_OptimizedififfPfS_S__param_6,
	.param .u64 .ptr .align 1 _Z28Galerkin_2D_Solver_OptimizedififfPfS_S__param_7
)
{
	.reg .pred 	%p<9>;
	.reg .b32 	%r<21>;
	.reg .b32 	%f<26>;
	.reg .b64 	%rd<15>;

	ld.param.u32 	%r8, [_Z28Galerkin_2D_Solver_OptimizedififfPfS_S__param_0];
	ld.param.f32 	%f4, [_Z28Galerkin_2D_Solver_OptimizedififfPfS_S__param_1];
	ld.param.u32 	%r9, [_Z28Galerkin_2D_Solver_OptimizedififfPfS_S__param_2];
	ld.param.f32 	%f5, [_Z28Galerkin_2D_Solver_OptimizedififfPfS_S__param_3];
	ld.param.f32 	%f6, [_Z28Galerkin_2D_Solver_OptimizedififfPfS_S__param_4];
	ld.param.u64 	%rd4, [_Z28Galerkin_2D_Solver_OptimizedififfPfS_S__param_5];
	ld.param.u64 	%rd5, [_Z28Galerkin_2D_Solver_OptimizedififfPfS_S__param_6];
	ld.param.u64 	%rd6, [_Z28Galerkin_2D_Solver_OptimizedififfPfS_S__param_7];
	mov.u32 	%r10, %ctaid.y;
	mov.u32 	%r11, %ntid.y;
	mov.u32 	%r12, %tid.y;
	mad.lo.s32 	%r1, %r10, %r11, %r12;
	setp.gt.u32 	%p1, %r1, 243;
	@%p1 bra 	$L__BB1_5;
	cvta.to.global.u64 	%rd1, %rd5;
	mov.u32 	%r13, %ctaid.x;
	mov.u32 	%r14, %ntid.x;
	mov.u32 	%r15, %tid.x;
	mad.lo.s32 	%r20, %r13, %r14, %r15;
	add.s32 	%r3, %r8, -1;
	add.s32 	%r4, %r9, -1;
	mul.f32 	%f1, %f4, %f4;
	mul.f32 	%f2, %f5, %f5;
	mul.f32 	%f3, %f6, %f6;
	mov.u32 	%r16, %nctaid.x;
	mul.lo.s32 	%r5, %r16, %r14;
	cvta.to.global.u64 	%rd2, %rd4;
	cvta.to.global.u64 	%rd3, %rd6;
	mul.wide.s32 	%rd9, %r8, 4;
$L__BB1_2:
	setp.ge.s32 	%p2, %r1, %r4;
	setp.eq.s32 	%p3, %r1, 0;
	setp.lt.s32 	%p4, %r20, 1;
	setp.ge.s32 	%p5, %r20, %r3;
	or.pred  	%p6, %p4, %p5;
	or.pred  	%p7, %p3, %p6;
	or.pred  	%p8, %p7, %p2;
	@%p8 bra 	$L__BB1_4;
	add.s32 	%r17, %r20, %r1;
	mul.lo.s32 	%r18, %r17, %r8;
	mul.wide.s32 	%rd7, %r18, 4;
	add.s64 	%rd8, %rd1, %rd7;
	ld.global.nc.f32 	%f7, [%rd8+4];
	ld.global.nc.f32 	%f8, [%rd8];
	add.f32 	%f9, %f8, %f8;
	sub.f32 	%f10, %f7, %f9;
	ld.global.nc.f32 	%f11, [%rd8+-4];
	add.f32 	%f12, %f11, %f10;
	div.rn.f32 	%f13, %f12, %f1;
	add.s64 	%rd10, %rd8, %rd9;
	ld.global.nc.f32 	%f14, [%rd10];
	sub.f32 	%f15, %f14, %f9;
	sub.s32 	%r19, %r18, %r8;
	mul.wide.s32 	%rd11, %r19, 4;
	add.s64 	%rd12, %rd1, %rd11;
	ld.global.nc.f32 	%f16, [%rd12];
	add.f32 	%f17, %f16, %f15;
	div.rn.f32 	%f18, %f17, %f2;
	add.s64 	%rd13, %rd2, %rd7;
	ld.global.nc.f32 	%f19, [%rd13];
	mul.f32 	%f20, %f19, %f19;
	add.f32 	%f21, %f13, %f18;
	mul.f32 	%f22, %f20, %f21;
	sub.f32 	%f23, %f8, %f9;
	div.rn.f32 	%f24, %f23, %f3;
	sub.f32 	%f25, %f22, %f24;
	add.s64 	%rd14, %rd3, %rd7;
	st.global.f32 	[%rd14], %f25;
$L__BB1_4:
	add.s32 	%r20, %r20, %r5;
	bra.uni 	$L__BB1_2;
$L__BB1_5:
	bar.sync 	0;
	ret;

}
	// .globl	_Z18Leapfrog_2D_SolverififfPfS_S_
.visible .entry _Z18Leapfrog_2D_SolverififfPfS_S_(
	.param .u32 _Z18Leapfrog_2D_SolverififfPfS_S__param_0,
	.param .f32 _Z18Leapfrog_2D_SolverififfPfS_S__param_1,
	.param .u32 _Z18Leapfrog_2D_SolverififfPfS_S__param_2,
	.param .f32 _Z18Leapfrog_2D_SolverififfPfS_S__param_3,
	.param .f32 _Z18Leapfrog_2D_SolverififfPfS_S__param_4,
	.param .u64 .ptr .align 1 _Z18Leapfrog_2D_SolverififfPfS_S__param_5,
	.param .u64 .ptr .align 1 _Z18Leapfrog_2D_SolverififfPfS_S__param_6,
	.param .u64 .ptr .align 1 _Z18Leapfrog_2D_SolverififfPfS_S__param_7
)
{
	.reg .pred 	%p<77>;
	.reg .b32 	%r<146>;
	.reg .b32 	%f<88>;
	.reg .b64 	%rd<37>;
	.reg .b64 	%fd<246>;
	// demoted variable
	.shared .align 4 .b8 _ZZ18Leapfrog_2D_SolverififfPfS_S_E6s_data[176];
	ld.param.u32 	%r24, [_Z18Leapfrog_2D_SolverififfPfS_S__param_0];
	ld.param.f32 	%f28, [_Z18Leapfrog_2D_SolverififfPfS_S__param_1];
	ld.param.u32 	%r26, [_Z18Leapfrog_2D_SolverififfPfS_S__param_2];
	ld.param.f32 	%f29, [_Z18Leapfrog_2D_SolverififfPfS_S__param_3];
	ld.param.f32 	%f30, [_Z18Leapfrog_2D_SolverififfPfS_S__param_4];
	ld.param.u64 	%rd6, [_Z18Leapfrog_2D_SolverififfPfS_S__param_6];
	cvta.to.global.u64 	%rd1, %rd6;
	// begin inline asm
	mov.u64 	%rd5, %clock64;
	// end inline asm
	mov.u32 	%r27, %ctaid.x;
	mov.u32 	%r28, %ntid.x;
	mov.u32 	%r1, %tid.x;
	mad.lo.s32 	%r2, %r27, %r28, %r1;
	mov.u32 	%r29, %ctaid.y;
	mov.u32 	%r30, %ntid.y;
	mov.u32 	%r31, %tid.y;
	mad.lo.s32 	%r32, %r29, %r30, %r31;
	mul.f32 	%f1, %f30, %f30;
	add.s32 	%r34, %r24, -12;
	setp.ge.s32 	%p13, %r2, %r34;
	add.s32 	%r35, %r26, -12;
	setp.ge.s32 	%p14, %r32, %r35;
	or.pred  	%p15, %p13, %p14;
	@%p15 bra 	$L__BB2_6;
	setp.lt.s32 	%p16, %r26, 13;
	@%p16 bra 	$L__BB2_6;
	mul.wide.s32 	%rd7, %r2, 4;
	add.s64 	%rd8, %rd1, %rd7;
	mul.wide.s32 	%rd9, %r24, 4;
	add.s64 	%rd10, %rd8, %rd9;
	add.s64 	%rd11, %rd10, %rd9;
	add.s64 	%rd12, %rd11, %rd9;
	add.s64 	%rd13, %rd12, %rd9;
	add.s64 	%rd14, %rd13, %rd9;
	add.s64 	%rd15, %rd14, %rd9;
	add.s64 	%rd16, %rd15, %rd9;
	add.s64 	%rd17, %rd16, %rd9;
	add.s64 	%rd18, %rd17, %rd9;
	add.s64 	%rd19, %rd18, %rd9;
	mul.f32 	%f31, %f28, %f28;
	div.rn.f32 	%f32, %f1, %f31;
	mul.f32 	%f33, %f29, %f29;
	div.rn.f32 	%f34, %f1, %f33;
	add.s64 	%rd20, %rd19, %rd9;
	ld.global.nc.f32 	%f76, [%rd20+24];
	ld.global.nc.f32 	%f77, [%rd19+24];
	ld.global.nc.f32 	%f78, [%rd18+24];
	ld.global.nc.f32 	%f79, [%rd17+24];
	ld.global.nc.f32 	%f80, [%rd16+24];
	ld.global.nc.f32 	%f81, [%rd15+24];
	ld.global.nc.f32 	%f82, [%rd14+24];
	ld.global.nc.f32 	%f83, [%rd13+24];
	ld.global.nc.f32 	%f84, [%rd12+24];
	ld.global.nc.f32 	%f85, [%rd11+24];
	ld.global.nc.f32 	%f86, [%rd10+24];
	ld.global.nc.f32 	%f87, [%rd8+24];
	mul.f32 	%f35, %f29, %f34;
	fma.rn.f32 	%f14, %f28, %f32, %f35;
	cvt.f64.f32 	%fd40, %f29;
	{
	.reg .b32 %temp; 
	mov.b64 	{%temp, %r36}, %fd40;
	}
	mov.f64 	%fd41, 0d4000000000000000;
	{
	.reg .b32 %temp; 
	mov.b64 	{%temp, %r37}, %fd41;
	}
	and.b32  	%r38, %r37, 2146435072;
	setp.eq.s32 	%p17, %r38, 1062207488;
	abs.f64 	%fd1, %fd40;
	setp.lt.s32 	%p19, %r36, 0;
	and.pred  	%p1, %p19, %p17;
	selp.b32 	%r39, %r36, 0, %p17;
	setp.lt.s32 	%p20, %r37, 0;
	or.b32  	%r40, %r39, 2146435072;
	selp.b32 	%r41, %r40, %r39, %p20;
	mov.b32 	%r42, 0;
	mov.b64 	%fd2, {%r42, %r41};
	add.f64 	%fd42, %fd40, 0d4000000000000000;
	{
	.reg .b32 %temp; 
	mov.b64 	{%temp, %r43}, %fd42;
	}
	and.b32  	%r3, %r43, 2146435072;
	selp.b32 	%r44, 0, 2146435072, %p20;
	and.b32  	%r45, %r37, 2147483647;
	setp.ne.s32 	%p21, %r45, 1071644672;
	and.pred  	%p22, %p17, %p21;
	or.b32  	%r46, %r44, -2147483648;
	selp.b32 	%r47, %r46, %r44, %p22;
	selp.b32 	%r48, %r47, %r44, %p19;
	mov.b64 	%fd3, {%r42, %r48};
	add.rn.f64 	%fd4, %fd40, %fd41;
	cvt.f64.f32 	%fd5, %f34;
	cvt.f64.f32 	%fd43, %f28;
	{
	.reg .b32 %temp; 
	mov.b64 	{%temp, %r49}, %fd43;
	}
	abs.f64 	%fd6, %fd43;
	setp.lt.s32 	%p24, %r49, 0;
	and.pred  	%p2, %p24, %p17;
	selp.b32 	%r50, %r49, 0, %p17;
	or.b32  	%r51, %r50, 2146435072;
	selp.b32 	%r52, %r51, %r50, %p20;
	mov.b64 	%fd7, {%r42, %r52};
	add.f64 	%fd44, %fd43, 0d4000000000000000;
	{
	.reg .b32 %temp; 
	mov.b64 	{%temp, %r53}, %fd44;
	}
	and.b32  	%r4, %r53, 2146435072;
	selp.b32 	%r54, %r47, %r44, %p24;
	mov.b64 	%fd8, {%r42, %r54};
	cvt.f64.f32 	%fd9, %f32;
	mov.f64 	%fd45, 0d4010000000000000;
	{
	.reg .b32 %temp; 
	mov.b64 	{%temp, %r55}, %fd45;
	}
	and.b32  	%r56, %r55, 2146435072;
	setp.eq.s32 	%p25, %r56, 1072693248;
	and.pred  	%p3, %p19, %p25;
	selp.b32 	%r57, %r36, 0, %p25;
	setp.lt.s32 	%p27, %r55, 0;
	or.b32  	%r58, %r57, 2146435072;
	selp.b32 	%r59, %r58, %r57, %p27;
	mov.b64 	%fd10, {%r42, %r59};
	add.f64 	%fd46, %fd40, 0d4010000000000000;
	{
	.reg .b32 %temp; 
	mov.b64 	{%temp, %r60}, %fd46;
	}
	and.b32  	%r5, %r60, 2146435072;
	selp.b32 	%r61, 0, 2146435072, %p27;
	and.b32  	%r62, %r55, 2147483647;
	setp.ne.s32 	%p28, %r62, 1071644672;
	and.pred  	%p29, %p25, %p28;
	or.b32  	%r63, %r61, -2147483648;
	selp.b32 	%r64, %r63, %r61, %p29;
	selp.b32 	%r65, %r64, %r61, %p19;
	mov.b64 	%fd11, {%r42, %r65};
	add.rn.f64 	%fd12, %fd40, %fd45;
	and.pred  	%p4, %p24, %p25;
	selp.b32 	%r66, %r49, 0, %p25;
	or.b32  	%r67, %r66, 2146435072;
	selp.b32 	%r68, %r67, %r66, %p27;
	mov.b64 	%fd13, {%r42, %r68};
	add.f64 	%fd47, %fd43, 0d4010000000000000;
	{
	.reg .b32 %temp; 
	mov.b64 	{%temp, %r69}, %fd47;
	}
	and.b32  	%r6, %r69, 2146435072;
	selp.b32 	%r70, %r64, %r61, %p24;
	mov.b64 	%fd14, {%r42, %r70};
	add.rn.f64 	%fd15, %fd43, %fd45;
	mov.f64 	%fd48, 0d4018000000000000;
	{
	.reg .b32 %temp; 
	mov.b64 	{%temp, %r71}, %fd48;
	}
	and.b32  	%r72, %r71, 2146435072;
	setp.eq.s32 	%p31, %r72, 1073741824;
	and.pred  	%p5, %p19, %p31;
	selp.b32 	%r73, %r36, 0, %p31;
	setp.lt.s32 	%p33, %r71, 0;
	or.b32  	%r74, %r73, 2146435072;
	selp.b32 	%r75, %r74, %r73, %p33;
	mov.b64 	%fd16, {%r42, %r75};
	add.f64 	%fd49, %fd40, 0d4018000000000000;
	{
	.reg .b32 %temp; 
	mov.b64 	{%temp, %r76}, %fd49;
	}
	and.b32  	%r7, %r76, 2146435072;
	selp.b32 	%r77, 0, 2146435072, %p33;
	and.b32  	%r78, %r71, 2147483647;
	setp.ne.s32 	%p34, %r78, 1071644672;
	and.pred  	%p35, %p31, %p34;
	or.b32  	%r79, %r77, -2147483648;
	selp.b32 	%r80, %r79, %r77, %p35;
	selp.b32 	%r81, %r80, %r77, %p19;
	mov.b64 	%fd17, {%r42, %r81};
	add.rn.f64 	%fd18, %fd40, %fd48;
	and.pred  	%p6, %p24, %p31;
	selp.b32 	%r82, %r49, 0, %p31;
	or.b32  	%r83, %r82, 2146435072;
	selp.b32 	%r84, %r83, %r82, %p33;
	mov.b64 	%fd19, {%r42, %r84};
	add.f64 	%fd50, %fd43, 0d4018000000000000;
	{
	.reg .b32 %temp; 
	mov.b64 	{%temp, %r85}, %fd50;
	}
	and.b32  	%r8, %r85, 2146435072;
	selp.b32 	%r86, %r80, %r77, %p24;
	mov.b64 	%fd20, {%r42, %r86};
	add.rn.f64 	%fd21, %fd43, %fd48;
	mov.f64 	%fd51, 0d4020000000000000;
	{
	.reg .b32 %temp; 
	mov.b64 	{%temp, %r87}, %fd51;
	}
	and.b32  	%r88, %r87, 2146435072;
	setp.eq.s32 	%p37, %r88, 1071644672;
	and.pred  	%p7, %p19, %p37;
	selp.b32 	%r89, %r36, 0, %p37;
	setp.lt.s32 	%p39, %r87, 0;
	or.b32  	%r90, %r89, 2146435072;
	selp.b32 	%r91, %r90, %r89, %p39;
	mov.b64 	%fd22, {%r42, %r91};
	add.f64 	%fd52, %fd40, 0d4020000000000000;
	{
	.reg .b32 %temp; 
	mov.b64 	{%temp, %r92}, %fd52;
	}
	and.b32  	%r9, %r92, 2146435072;
	selp.b32 	%r93, 0, 2146435072, %p39;
	and.b32  	%r94, %r87, 2147483647;
	setp.ne.s32 	%p40, %r94, 1071644672;
	and.pred  	%p41, %p37, %p40;
	or.b32  	%r95, %r93, -2147483648;
	selp.b32 	%r96, %r95, %r93, %p41;
	selp.b32 	%r97, %r96, %r93, %p19;
	mov.b64 	%fd23, {%r42, %r97};
	add.rn.f64 	%fd24, %fd40, %fd51;
	and.pred  	%p8, %p24, %p37;
	selp.b32 	%r98, %r49, 0, %p37;
	or.b32  	%r99, %r98, 2146435072;
	selp.b32 	%r100, %r99, %r98, %p39;
	mov.b64 	%fd25, {%r42, %r100};
	add.f64 	%fd53, %fd43, 0d4020000000000000;
	{
	.reg .b32 %temp; 
	mov.b64 	{%temp, %r101}, %fd53;
	}
	and.b32  	%r10, %r101, 2146435072;
	selp.b32 	%r102, %r96, %r93, %p24;
	mov.b64 	%fd26, {%r42, %r102};
	add.rn.f64 	%fd27, %fd43, %fd51;
	mov.f64 	%fd54, 0d4024000000000000;
	{
	.reg .b32 %temp; 
	mov.b64 	{%temp, %r103}, %fd54;
	}
	and.b32  	%r104, %r103, 2146435072;
	setp.eq.s32 	%p43, %r104, 1074790400;
	and.pred  	%p9, %p19, %p43;
	selp.b32 	%r105, %r36, 0, %p43;
	setp.lt.s32 	%p45, %r103, 0;
	or.b32  	%r106, %r105, 2146435072;
	selp.b32 	%r107, %r106, %r105, %p45;
	mov.b64 	%fd28, {%r42, %r107};
	add.f64 	%fd55, %fd40, 0d4024000000000000;
	{
	.reg .b32 %temp; 
	mov.b64 	{%temp, %r108}, %fd55;
	}
	and.b32  	%r11, %r108, 2146435072;
	selp.b32 	%r109, 0, 2146435072, %p45;
	and.b32  	%r110, %r103, 2147483647;
	setp.ne.s32 	%p46, %r110, 1071644672;
	and.pred  	%p47, %p43, %p46;
	or.b32  	%r111, %r109, -2147483648;
	selp.b32 	%r112, %r111, %r109, %p47;
	selp.b32 	%r113, %r112, %r109, %p19;
	mov.b64 	%fd29, {%r42, %r113};
	add.rn.f64 	%fd30, %fd40, %fd54;
	and.pred  	%p10, %p24, %p43;
	selp.b32 	%r114, %r49, 0, %p43;
	or.b32  	%r115, %r114, 2146435072;
	selp.b32 	%r116, %r115, %r114, %p45;
	mov.b64 	%fd31, {%r42, %r116};
	add.f64 	%fd56, %fd43, 0d4024000000000000;
	{
	.reg .b32 %temp; 
	mov.b64 	{%temp, %r117}, %fd56;
	}
	and.b32  	%r12, %r117, 2146435072;
	selp.b32 	%r118, %r112, %r109, %p24;
	mov.b64 	%fd32, {%r42, %r118};
	add.rn.f64 	%fd33, %fd43, %fd54;
	mov.f64 	%fd57, 0d4028000000000000;
	{
	.reg .b32 %temp; 
	mov.b64 	{%temp, %r119}, %fd57;
	}
	and.b32  	%r120, %r119, 2146435072;
	setp.eq.s32 	%p49, %r120, 1073741824;
	and.pred  	%p11, %p19, %p49;
	selp.b32 	%r121, %r36, 0, %p49;
	setp.lt.s32 	%p51, %r119, 0;
	or.b32  	%r122, %r121, 2146435072;
	selp.b32 	%r123, %r122, %r121, %p51;
	mov.b64 	%fd34, {%r42, %r123};
	add.f64 	%fd58, %fd40, 0d4028000000000000;
	{
	.reg .b32 %temp; 
	mov.b64 	{%temp, %r124}, %fd58;
	}
	and.b32  	%r13, %r124, 2146435072;
	selp.b32 	%r125, 0, 2146435072, %p51;
	and.b32  	%r126, %r119, 2147483647;
	setp.ne.s32 	%p52, %r126, 1071644672;
	and.pred  	%p53, %p49, %p52;
	or.b32  	%r127, %r125, -2147483648;
	selp.b32 	%r128, %r127, %r125, %p53;
	selp.b32 	%r129, %r128, %r125, %p19;
	mov.b64 	%fd35, {%r42, %r129};
	add.rn.f64 	%fd36, %fd40, %fd57;
	and.pred  	%p12, %p24, %p49;
	selp.b32 	%r130, %r49, 0, %p49;
	or.b32  	%r131, %r130, 2146435072;
	selp.b32 	%r132, %r131, %r130, %p51;
	mov.b64 	%fd37, {%r42, %r132};
	add.f64 	%fd59, %fd43, 0d4028000000000000;
	{
	.reg .b32 %temp; 
	mov.b64 	{%temp, %r133}, %fd59;
	}
	and.b32  	%r14, %r133, 2146435072;
	selp.b32 	%r134, %r128, %r125, %p24;
	mov.b64 	%fd38, {%r42, %r134};
	add.rn.f64 	%fd39, %fd43, %fd57;
	mad.lo.s32 	%r135, %r24, 12, %r2;
	add.s32 	%r145, %r135, 6;
	neg.s32 	%r144, %r26;
	mad.lo.s32 	%r136, %r24, 6, %r2;
	add.s32 	%r143, %r136, 6;
$L__BB2_3:
	mov.f32 	%f17, %f86;
	mov.f32 	%f86, %f85;
	mov.f32 	%f85, %f84;
	mov.f32 	%f84, %f83;
	mov.f32 	%f83, %f82;
	mov.f32 	%f82, %f81;
	mov.f32 	%f81, %f80;
	mov.f32 	%f80, %f79;
	mov.f32 	%f79, %f78;
	mov.f32 	%f78, %f77;
	mov.f32 	%f77, %f76;
	setp.gt.u32 	%p55, %r1, 5;
	mul.wide.s32 	%rd21, %r145, 4;
	add.s64 	%rd22, %rd1, %rd21;
	ld.global.nc.f32 	%f76, [%rd22];
	bar.sync 	0;
	@%p55 bra 	$L__BB2_5;
	mul.wide.s32 	%rd23, %r143, 4;
	add.s64 	%rd24, %rd1, %rd23;
	ld.global.nc.f32 	%f36, [%rd24+-24];
	shl.b32 	%r137, %r1, 2;
	mov.u32 	%r138, _ZZ18Leapfrog_2D_SolverififfPfS_S_E6s_data;
	add.s32 	%r139, %r138, %r137;
	st.shared.f32 	[%r139], %f36;
	ld.global.nc.f32 	%f37, [%rd24+128];
	st.shared.f32 	[%r139+152], %f37;
$L__BB2_5:
	ld.param.u64 	%rd36, [_Z18Leapfrog_2D_SolverififfPfS_S__param_7];
	ld.param.u64 	%rd35, [_Z18Leapfrog_2D_SolverififfPfS_S__param_5];
	mul.wide.s32 	%rd25, %r143, 4;
	cvta.to.global.u64 	%rd26, %rd36;
	add.s64 	%rd27, %rd26, %rd25;
	setp.eq.s32 	%p56, %r14, 2146435072;
	setp.eq.s32 	%p57, %r13, 2146435072;
	setp.eq.s32 	%p58, %r12, 2146435072;
	setp.eq.s32 	%p59, %r11, 2146435072;
	setp.eq.s32 	%p60, %r10, 2146435072;
	setp.eq.s32 	%p61, %r9, 2146435072;
	setp.eq.s32 	%p62, %r8, 2146435072;
	setp.eq.s32 	%p63, %r7, 2146435072;
	setp.eq.s32 	%p64, %r6, 2146435072;
	setp.eq.s32 	%p65, %r5, 2146435072;
	setp.eq.f32 	%p66, %f28, 0f3F800000;
	setp.neu.f64 	%p67, %fd6, 0d7FF0000000000000;
	setp.nan.f32 	%p68, %f28, %f28;
	setp.eq.s32 	%p69, %r4, 2146435072;
	setp.eq.f32 	%p70, %f28, 0f00000000;
	setp.eq.f32 	%p71, %f29, 0f3F800000;
	setp.neu.f64 	%p72, %fd1, 0d7FF0000000000000;
	setp.nan.f32 	%p73, %f29, %f29;
	setp.eq.s32 	%p74, %r3, 2146435072;
	setp.eq.f32 	%p75, %f29, 0f00000000;
	shl.b32 	%r140, %r1, 2;
	mov.u32 	%r141, _ZZ18Leapfrog_2D_SolverififfPfS_S_E6s_data;
	add.s32 	%r142, %r141, %r140;
	st.shared.f32 	[%r142+24], %f82;
	bar.sync 	0;
	mul.f32 	%f38, %f14, %f82;
	{ // callseq 0, 0
	.param .b64 param0;
	st.param.f64 	[param0], %fd1;
	.param .b64 param1;
	st.param.f64 	[param1], 0d4000000000000000;
	.param .b64 retval0;
	call.uni (retval0), 
	__internal_accurate_pow, 
	(
	param0, 
	param1
	);
	ld.param.f64 	%fd60, [retval0];
	} // callseq 0
	neg.f64 	%fd62, %fd60;
	selp.f64 	%fd63, %fd62, %fd60, %p1;
	selp.f64 	%fd64, %fd2, %fd63, %p75;
	selp.f64 	%fd65, %fd64, %fd3, %p72;
	selp.f64 	%fd66, %fd4, %fd65, %p73;
	selp.f64 	%fd67, %fd66, %fd64, %p74;
	add.f64 	%fd68, %fd67, %fd67;
	mul.f64 	%fd69, %fd68, 0d3FE0000000000000;
	selp.f64 	%fd70, 0d3FF0000000000000, %fd69, %p71;
	mul.f64 	%fd71, %fd70, %fd5;
	add.f32 	%f39, %f81, %f83;
	cvt.f64.f32 	%fd72, %f39;
	{ // callseq 1, 0
	.param .b64 param0;
	st.param.f64 	[param0], %fd6;
	.param .b64 param1;
	st.param.f64 	[param1], 0d4000000000000000;
	.param .b64 retval0;
	call.uni (retval0), 
	__internal_accurate_pow, 
	(
	param0, 
	param1
	);
	ld.param.f64 	%fd73, [retval0];
	} // callseq 1
	neg.f64 	%fd75, %fd73;
	selp.f64 	%fd76, %fd75, %fd73, %p2;
	selp.f64 	%fd77, %fd7, %fd76, %p70;
	selp.f64 	%fd78, %fd77, %fd8, %p67;
	cvt.f64.f32 	%fd79, %f28;
	mov.f64 	%fd80, 0d4000000000000000;
	add.rn.f64 	%fd81, %fd79, %fd80;
	selp.f64 	%fd82, %fd81, %fd78, %p68;
	selp.f64 	%fd83, %fd82, %fd77, %p69;
	add.f64 	%fd84, %fd83, %fd83;
	mul.f64 	%fd85, %fd84, 0d3FE0000000000000;
	selp.f64 	%fd86, 0d3FF0000000000000, %fd85, %p66;
	mul.f64 	%fd87, %fd86, %fd9;
	ld.shared.f32 	%f40, [%r142+20];
	ld.shared.f32 	%f41, [%r142+28];
	add.f32 	%f42, %f40, %f41;
	cvt.f64.f32 	%fd88, %f42;
	mul.f64 	%fd89, %fd87, %fd88;
	fma.rn.f64 	%fd90, %fd71, %fd72, %fd89;
	cvt.f64.f32 	%fd91, %f38;
	add.f64 	%fd92, %fd90, %fd91;
	cvt.rn.f32.f64 	%f43, %fd92;
	{ // callseq 2, 0
	.param .b64 param0;
	st.param.f64 	[param0], %fd1;
	.param .b64 param1;
	st.param.f64 	[param1], 0d4010000000000000;
	.param .b64 retval0;
	call.uni (retval0), 
	__internal_accurate_pow, 
	(
	param0, 
	param1
	);
	ld.param.f64 	%fd93, [retval0];
	} // callseq 2
	neg.f64 	%fd95, %fd93;
	selp.f64 	%fd96, %fd95, %fd93, %p3;
	selp.f64 	%fd97, %fd10, %fd96, %p75;
	selp.f64 	%fd98, %fd97, %fd11, %p72;
	selp.f64 	%fd99, %fd12, %fd98, %p73;
	selp.f64 	%fd100, %fd99, %fd97, %p65;
	add.f64 	%fd101, %fd100, %fd100;
	div.rn.f64 	%fd102, %fd101, 0d4038000000000000;
	selp.f64 	%fd103, 0d3FB5555555555555, %fd102, %p71;
	mul.f64 	%fd104, %fd103, %fd5;
	add.f32 	%f44, %f80, %f84;
	cvt.f64.f32 	%fd105, %f44;
	{ // callseq 3, 0
	.param .b64 param0;
	st.param.f64 	[param0], %fd6;
	.param .b64 param1;
	st.param.f64 	[param1], 0d4010000000000000;
	.param .b64 retval0;
	call.uni (retval0), 
	__internal_accurate_pow, 
	(
	param0, 
	param1
	);
	ld.param.f64 	%fd106, [retval0];
	} // callseq 3
	neg.f64 	%fd108, %fd106;
	selp.f64 	%fd109, %fd108, %fd106, %p4;
	selp.f64 	%fd110, %fd13, %fd109, %p70;
	selp.f64 	%fd111, %fd110, %fd14, %p67;
	selp.f64 	%fd112, %fd15, %fd111, %p68;
	selp.f64 	%fd113, %fd112, %fd110, %p64;
	add.f64 	%fd114, %fd113, %fd113;
	div.rn.f64 	%fd115, %fd114, 0d4038000000000000;
	selp.f64 	%fd116, 0d3FB5555555555555, %fd115, %p66;
	mul.f64 	%fd117, %fd116, %fd9;
	ld.shared.f32 	%f45, [%r142+16];
	ld.shared.f32 	%f46, [%r142+32];
	add.f32 	%f47, %f45, %f46;
	cvt.f64.f32 	%fd118, %f47;
	mul.f64 	%fd119, %fd117, %fd118;
	fma.rn.f64 	%fd120, %fd104, %fd105, %fd119;
	cvt.f64.f32 	%fd121, %f43;
	add.f64 	%fd122, %fd120, %fd121;
	cvt.rn.f32.f64 	%f48, %fd122;
	{ // callseq 4, 0
	.param .b64 param0;
	st.param.f64 	[param0], %fd1;
	.param .b64 param1;
	st.param.f64 	[param1], 0d4018000000000000;
	.param .b64 retval0;
	call.uni (retval0), 
	__internal_accurate_pow, 
	(
	param0, 
	param1
	);
	ld.param.f64 	%fd123, [retval0];
	} // callseq 4
	neg.f64 	%fd125, %fd123;
	selp.f64 	%fd126, %fd125, %fd123, %p5;
	selp.f64 	%fd127, %fd16, %fd126, %p75;
	selp.f64 	%fd128, %fd127, %fd17, %p72;
	selp.f64 	%fd129, %fd18, %fd128, %p73;
	selp.f64 	%fd130, %fd129, %fd127, %p63;
	add.f64 	%fd131, %fd130, %fd130;
	div.rn.f64 	%fd132, %fd131, 0d4086800000000000;
	selp.f64 	%fd133, 0d3F66C16C16C16C17, %fd132, %p71;
	mul.f64 	%fd134, %fd133, %fd5;
	add.f32 	%f49, %f79, %f85;
	cvt.f64.f32 	%fd135, %f49;
	{ // callseq 5, 0
	.param .b64 param0;
	st.param.f64 	[param0], %fd6;
	.param .b64 param1;
	st.param.f64 	[param1], 0d4018000000000000;
	.param .b64 retval0;
	call.uni (retval0), 
	__internal_accurate_pow, 
	(
	param0, 
	param1
	);
	ld.param.f64 	%fd136, [retval0];
	} // callseq 5
	neg.f64 	%fd138, %fd136;
	selp.f64 	%fd139, %fd138, %fd136, %p6;
	selp.f64 	%fd140, %fd19, %fd139, %p70;
	selp.f64 	%fd141, %fd140, %fd20, %p67;
	selp.f64 	%fd142, %fd21, %fd141, %p68;
	selp.f64 	%fd143, %fd142, %fd140, %p62;
	add.f64 	%fd144, %fd143, %fd143;
	div.rn.f64 	%fd145, %fd144, 0d4086800000000000;
	selp.f64 	%fd146, 0d3F66C16C16C16C17, %fd145, %p66;
	mul.f64 	%fd147, %fd146, %fd9;
	ld.shared.f32 	%f50, [%r142+12];
	ld.shared.f32 	%f51, [%r142+36];
	add.f32 	%f52, %f50, %f51;
	cvt.f64.f32 	%fd148, %f52;
	mul.f64 	%fd149, %fd147, %fd148;
	fma.rn.f64 	%fd150, %fd134, %fd135, %fd149;
	cvt.f64.f32 	%fd151, %f48;
	add.f64 	%fd152, %fd150, %fd151;
	cvt.rn.f32.f64 	%f53, %fd152;
	{ // callseq 6, 0
	.param .b64 param0;
	st.param.f64 	[param0], %fd1;
	.param .b64 param1;
	st.param.f64 	[param1], 0d4020000000000000;
	.param .b64 retval0;
	call.uni (retval0), 
	__internal_accurate_pow, 
	(
	param0, 
	param1
	);
	ld.param.f64 	%fd153, [retval0];
	} // callseq 6
	neg.f64 	%fd155, %fd153;
	selp.f64 	%fd156, %fd155, %fd153, %p7;
	selp.f64 	%fd157, %fd22, %fd156, %p75;
	selp.f64 	%fd158, %fd157, %fd23, %p72;
	selp.f64 	%fd159, %fd24, %fd158, %p73;
	selp.f64 	%fd160, %fd159, %fd157, %p61;
	add.f64 	%fd161, %fd160, %fd160;
	div.rn.f64 	%fd162, %fd161, 0d40E3B00000000000;
	selp.f64 	%fd163, 0d3F0A01A01A01A01A, %fd162, %p71;
	mul.f64 	%fd164, %fd163, %fd5;
	add.f32 	%f54, %f78, %f86;
	cvt.f64.f32 	%fd165, %f54;
	{ // callseq 7, 0
	.param .b64 param0;
	st.param.f64 	[param0], %fd6;
	.param .b64 param1;
	st.param.f64 	[param1], 0d4020000000000000;
	.param .b64 retval0;
	call.uni (retval0), 
	__internal_accurate_pow, 
	(
	param0, 
	param1
	);
	ld.param.f64 	%fd166, [retval0];
	} // callseq 7
	neg.f64 	%fd168, %fd166;
	selp.f64 	%fd169, %fd168, %fd166, %p8;
	selp.f64 	%fd170, %fd25, %fd169, %p70;
	selp.f64 	%fd171, %fd170, %fd26, %p67;
	selp.f64 	%fd172, %fd27, %fd171, %p68;
	selp.f64 	%fd173, %fd172, %fd170, %p60;
	add.f64 	%fd174, %fd173, %fd173;
	div.rn.f64 	%fd175, %fd174, 0d40E3B00000000000;
	selp.f64 	%fd176, 0d3F0A01A01A01A01A, %fd175, %p66;
	mul.f64 	%fd177, %fd176, %fd9;
	ld.shared.f32 	%f55, [%r142+8];
	ld.shared.f32 	%f56, [%r142+40];
	add.f32 	%f57, %f55, %f56;
	cvt.f64.f32 	%fd178, %f57;
	mul.f64 	%fd179, %fd177, %fd178;
	fma.rn.f64 	%fd180, %fd164, %fd165, %fd179;
	cvt.f64.f32 	%fd181, %f53;
	add.f64 	%fd182, %fd180, %fd181;
	cvt.rn.f32.f64 	%f58, %fd182;
	{ // callseq 8, 0
	.param .b64 param0;
	st.param.f64 	[param0], %fd1;
	.param .b64 param1;
	st.param.f64 	[param1], 0d4024000000000000;
	.param .b64 retval0;
	call.uni (retval0), 
	__internal_accurate_pow, 
	(
	param0, 
	param1
	);
	ld.param.f64 	%fd183, [retval0];
	} // callseq 8
	neg.f64 	%fd185, %fd183;
	selp.f64 	%fd186, %fd185, %fd183, %p9;
	selp.f64 	%fd187, %fd28, %fd186, %p75;
	selp.f64 	%fd188, %fd187, %fd29, %p72;
	selp.f64 	%fd189, %fd30, %fd188, %p73;
	selp.f64 	%fd190, %fd189, %fd187, %p59;
	add.f64 	%fd191, %fd190, %fd190;
	div.rn.f64 	%fd192, %fd191, 0d414BAF8000000000;
	selp.f64 	%fd193, 0d3EA27E4FB7789F5C, %fd192, %p71;
	mul.f64 	%fd194, %fd193, %fd5;
	add.f32 	%f59, %f77, %f17;
	cvt.f64.f32 	%fd195, %f59;
	{ // callseq 9, 0
	.param .b64 param0;
	st.param.f64 	[param0], %fd6;
	.param .b64 param1;
	st.param.f64 	[param1], 0d4024000000000000;
	.param .b64 retval0;
	call.uni (retval0), 
	__internal_accurate_pow, 
	(
	param0, 
	param1
	);
	ld.param.f64 	%fd196, [retval0];
	} // callseq 9
	neg.f64 	%fd198, %fd196;
	selp.f64 	%fd199, %fd198, %fd196, %p10;
	selp.f64 	%fd200, %fd31, %fd199, %p70;
	selp.f64 	%fd201, %fd200, %fd32, %p67;
	selp.f64 	%fd202, %fd33, %fd201, %p68;
	selp.f64 	%fd203, %fd202, %fd200, %p58;
	add.f64 	%fd204, %fd203, %fd203;
	div.rn.f64 	%fd205, %fd204, 0d414BAF8000000000;
	selp.f64 	%fd206, 0d3EA27E4FB7789F5C, %fd205, %p66;
	mul.f64 	%fd207, %fd206, %fd9;
	ld.shared.f32 	%f60, [%r142+4];
	ld.shared.f32 	%f61, [%r142+44];
	add.f32 	%f62, %f60, %f61;
	cvt.f64.f32 	%fd208, %f62;
	mul.f64 	%fd209, %fd207, %fd208;
	fma.rn.f64 	%fd210, %fd194, %fd195, %fd209;
	cvt.f64.f32 	%fd211, %f58;
	add.f64 	%fd212, %fd210, %fd211;
	cvt.rn.f32.f64 	%f63, %fd212;
	{ // callseq 10, 0
	.param .b64 param0;
	st.param.f64 	[param0], %fd1;
	.param .b64 param1;
	st.param.f64 	[param1], 0d4028000000000000;
	.param .b64 retval0;
	call.uni (retval0), 
	__internal_accurate_pow, 
	(
	param0, 
	param1
	);
	ld.param.f64 	%fd213, [retval0];
	} // callseq 10
	neg.f64 	%fd215, %fd213;
	selp.f64 	%fd216, %fd215, %fd213, %p11;
	selp.f64 	%fd217, %fd34, %fd216, %p75;
	selp.f64 	%fd218, %fd217, %fd35, %p72;
	selp.f64 	%fd219, %fd36, %fd218, %p73;
	selp.f64 	%fd220, %fd219, %fd217, %p57;
	add.f64 	%fd221, %fd220, %fd220;
	div.rn.f64 	%fd222, %fd221, 0d41BC8CFC00000000;
	selp.f64 	%fd223, 0d3E31EED8EFF8D898, %fd222, %p71;
	mul.f64 	%fd224, %fd223, %fd5;
	add.f32 	%f64, %f87, %f76;
	cvt.f64.f32 	%fd225, %f64;
	{ // callseq 11, 0
	.param .b64 param0;
	st.param.f64 	[param0], %fd6;
	.param .b64 param1;
	st.param.f64 	[param1], 0d4028000000000000;
	.param .b64 retval0;
	call.uni (retval0), 
	__internal_accurate_pow, 
	(
	param0, 
	param1
	);
	ld.param.f64 	%fd226, [retval0];
	} // callseq 11
	neg.f64 	%fd228, %fd226;
	selp.f64 	%fd229, %fd228, %fd226, %p12;
	selp.f64 	%fd230, %fd37, %fd229, %p70;
	selp.f64 	%fd231, %fd230, %fd38, %p67;
	selp.f64 	%fd232, %fd39, %fd231, %p68;
	selp.f64 	%fd233, %fd232, %fd230, %p56;
	add.f64 	%fd234, %fd233, %fd233;
	div.rn.f64 	%fd235, %fd234, 0d41BC8CFC00000000;
	selp.f64 	%fd236, 0d3E31EED8EFF8D898, %fd235, %p66;
	mul.f64 	%fd237, %fd236, %fd9;
	ld.shared.f32 	%f65, [%r142];
	ld.shared.f32 	%f66, [%r142+48];
	add.f32 	%f67, %f65, %f66;
	cvt.f64.f32 	%fd238, %f67;
	mul.f64 	%fd239, %fd237, %fd238;
	fma.rn.f64 	%fd240, %fd224, %fd225, %fd239;
	cvt.f64.f32 	%fd241, %f63;
	add.f64 	%fd242, %fd240, %fd241;
	cvt.rn.f32.f64 	%f68, %fd242;
	add.f32 	%f69, %f82, %f82;
	ld.global.f32 	%f70, [%rd27];
	sub.f32 	%f71, %f69, %f70;
	cvta.to.global.u64 	%rd28, %rd35;
	add.s64 	%rd29, %rd28, %rd25;
	ld.global.nc.f32 	%f72, [%rd29];
	fma.rn.f32 	%f73, %f72, %f68, %f71;
	st.global.f32 	[%rd27], %f73;
	add.s32 	%r145, %r145, %r24;
	add.s32 	%r144, %r144, 1;
	add.s32 	%r143, %r143, %r24;
	setp.ne.s32 	%p76, %r144, -12;
	mov.f32 	%f87, %f17;
	@%p76 bra 	$L__BB2_3;
$L__BB2_6:
	// begin inline asm
	mov.u64 	%rd30, %clock64;
	// end inline asm
	sub.s64 	%rd31, %rd30, %rd5;
	cvt.rn.f32.s64 	%f74, %rd31;
	cvt.f64.f32 	%fd243, %f74;
	mul.f64 	%fd244, %fd243, 0d408F400000000000;
	div.rn.f64 	%fd245, %fd244, 0d412E848000000000;
	cvt.rn.f32.f64 	%f75, %fd245;
	mul.wide.s32 	%rd32, %r2, 4;
	mov.u64 	%rd33, Leapfrog_time;
	add.s64 	%rd34, %rd33, %rd32;
	st.global.f32 	[%rd34], %f75;
	ret;

}
	// .globl	_Z28Leapfrog_2D_Solver_OptimizedififfPfS_S_
.visible .entry _Z28Leapfrog_2D_Solver_OptimizedififfPfS_S_(
	.param .u32 _Z28Leapfrog_2D_Solver_OptimizedififfPfS_S__param_0,
	.param .f32 _Z28Leapfrog_2D_Solver_OptimizedififfPfS_S__param_1,
	.param .u32 _Z28Leapfrog_2D_Solver_OptimizedififfPfS_S__param_2,
	.param .f32 _Z28Leapfrog_2D_Solver_OptimizedififfPfS_S__param_3,
	.param .f32 _Z28Leapfrog_2D_Solver_OptimizedififfPfS_S__param_4,
	.param .u64 .ptr .align 1 _Z28Leapfrog_2D_Solver_OptimizedififfPfS_S__param_5,
	.param .u64 .ptr .align 1 _Z28Leapfrog_2D_Solver_OptimizedififfPfS_S__param_6,
	.param .u64 .ptr .align 1 _Z28Leapfrog_2D_Solver_OptimizedififfPfS_S__param_7
)
{
	.reg .pred 	%p<76>;
	.reg .b32 	%r<166>;
	.reg .b32 	%f<68>;
	.reg .b64 	%rd<55>;
	.reg .b64 	%fd<247>;
	// demoted variable
	.shared .align 4 .b8 _ZZ28Leapfrog_2D_Solver_OptimizedififfPfS_S_E6s_data[176];
	ld.param.u32 	%r35, [_Z28Leapfrog_2D_Solver_OptimizedififfPfS_S__param_0];
	ld.param.u32 	%r36, [_Z28Leapfrog_2D_Solver_OptimizedififfPfS_S__param_2];
	ld.param.f32 	%f18, [_Z28Leapfrog_2D_Solver_OptimizedififfPfS_S__param_4];
	ld.param.u64 	%rd8, [_Z28Leapfrog_2D_Solver_OptimizedififfPfS_S__param_6];
	cvta.to.global.u64 	%rd1, %rd8;
	// begin inline asm
	mov.u64 	%rd7, %clock64;
	// end inline asm
	mov.u32 	%r37, %ctaid.x;
	mov.u32 	%r38, %ntid.x;
	mov.u32 	%r1, %tid.x;
	mad.lo.s32 	%r2, %r37, %r38, %r1;
	mov.u32 	%r39, %ctaid.y;
	mov.u32 	%r40, %ntid.y;
	mov.u32 	%r41, %tid.y;
	mad.lo.s32 	%r3, %r39, %r40, %r41;
	mov.u32 	%r42, %nctaid.y;
	mul.lo.s32 	%r4, %r42, %r40;
	mul.f32 	%f1, %f18, %f18;
	add.s32 	%r5, %r35, -12;
	setp.ge.s32 	%p13, %r2, %r5;
	@%p13 bra 	$L__BB3_8;
	ld.param.f32 	%f66, [_Z28Leapfrog_2D_Solver_OptimizedififfPfS_S__param_3];
	ld.param.f32 	%f64, [_Z28Leapfrog_2D_Solver_OptimizedififfPfS_S__param_1];
	mul.f32 	%f19, %f64, %f64;
	div.rn.f32 	%f20, %f1, %f19;
	mul.f32 	%f21, %f66, %f66;
	div.rn.f32 	%f22, %f1, %f21;
	add.s32 	%r6, %r36, -12;
	mul.f32 	%f23, %f66, %f22;
	fma.rn.f32 	%f2, %f64, %f20, %f23;
	cvt.f64.f32 	%fd39, %f66;
	{
	.reg .b32 %temp; 
	mov.b64 	{%temp, %r43}, %fd39;
	}
	mov.f64 	%fd40, 0d4000000000000000;
	{
	.reg .b32 %temp; 
	mov.b64 	{%temp, %r44}, %fd40;
	}
	and.b32  	%r45, %r44, 2146435072;
	setp.eq.s32 	%p14, %r45, 1062207488;
	abs.f64 	%fd1, %fd39;
	setp.lt.s32 	%p16, %r43, 0;
	and.pred  	%p1, %p16, %p14;
	selp.b32 	%r46, %r43, 0, %p14;
	setp.lt.s32 	%p17, %r44, 0;
	or.b32  	%r47, %r46, 2146435072;
	selp.b32 	%r48, %r47, %r46, %p17;
	mov.b32 	%r49, 0;
	mov.b64 	%fd2, {%r49, %r48};
	add.f64 	%fd41, %fd39, 0d4000000000000000;
	{
	.reg .b32 %temp; 
	mov.b64 	{%temp, %r50}, %fd41;
	}
	and.b32  	%r7, %r50, 2146435072;
	selp.b32 	%r51, 0, 2146435072, %p17;
	and.b32  	%r52, %r44, 2147483647;
	setp.ne.s32 	%p18, %r52, 1071644672;
	and.pred  	%p19, %p14, %p18;
	or.b32  	%r53, %r51, -2147483648;
	selp.b32 	%r54, %r53, %r51, %p19;
	selp.b32 	%r55, %r54, %r51, %p16;
	mov.b64 	%fd3, {%r49, %r55};
	add.rn.f64 	%fd4, %fd39, %fd40;
	cvt.f64.f32 	%fd5, %f22;
	cvt.f64.f32 	%fd42, %f64;
	{
	.reg .b32 %temp; 
	mov.b64 	{%temp, %r56}, %fd42;
	}
	abs.f64 	%fd6, %fd42;
	setp.lt.s32 	%p21, %r56, 0;
	and.pred  	%p2, %p21, %p14;
	selp.b32 	%r57, %r56, 0, %p14;
	or.b32  	%r58, %r57, 2146435072;
	selp.b32 	%r59, %r58, %r57, %p17;
	mov.b64 	%fd7, {%r49, %r59};
	add.f64 	%fd43, %fd42, 0d4000000000000000;
	{
	.reg .b32 %temp; 
	mov.b64 	{%temp, %r60}, %fd43;
	}
	and.b32  	%r8, %r60, 2146435072;
	selp.b32 	%r61, %r54, %r51, %p21;
	mov.b64 	%fd8, {%r49, %r61};
	add.rn.f64 	%fd9, %fd42, %fd40;
	cvt.f64.f32 	%fd10, %f20;
	mov.f64 	%fd44, 0d4010000000000000;
	{
	.reg .b32 %temp; 
	mov.b64 	{%temp, %r62}, %fd44;
	}
	and.b32  	%r63, %r62, 2146435072;
	setp.eq.s32 	%p22, %r63, 1072693248;
	and.pred  	%p3, %p16, %p22;
	selp.b32 	%r64, %r43, 0, %p22;
	setp.lt.s32 	%p24, %r62, 0;
	or.b32  	%r65, %r64, 2146435072;
	selp.b32 	%r66, %r65, %r64, %p24;
	mov.b64 	%fd11, {%r49, %r66};
	add.f64 	%fd45, %fd39, 0d4010000000000000;
	{
	.reg .b32 %temp; 
	mov.b64 	{%temp, %r67}, %fd45;
	}
	and.b32  	%r9, %r67, 2146435072;
	selp.b32 	%r68, 0, 2146435072, %p24;
	and.b32  	%r69, %r62, 2147483647;
	setp.ne.s32 	%p25, %r69, 1071644672;
	and.pred  	%p26, %p22, %p25;
	or.b32  	%r70, %r68, -2147483648;
	selp.b32 	%r71, %r70, %r68, %p26;
	selp.b32 	%r72, %r71, %r68, %p16;
	mov.b64 	%fd12, {%r49, %r72};
	add.rn.f64 	%fd13, %fd39, %fd44;
	and.pred  	%p4, %p21, %p22;
	selp.b32 	%r73, %r56, 0, %p22;
	or.b32  	%r74, %r73, 2146435072;
	selp.b32 	%r75, %r74, %r73, %p24;
	mov.b64 	%fd14, {%r49, %r75};
	add.f64 	%fd46, %fd42, 0d4010000000000000;
	{
	.reg .b32 %temp; 
	mov.b64 	{%temp, %r76}, %fd46;
	}
	and.b32  	%r10, %r76, 2146435072;
	selp.b32 	%r77, %r71, %r68, %p21;
	mov.b64 	%fd15, {%r49, %r77};
	add.rn.f64 	%fd16, %fd42, %fd44;
	mov.f64 	%fd47, 0d4018000000000000;
	{
	.reg .b32 %temp; 
	mov.b64 	{%temp, %r78}, %fd47;
	}
	and.b32  	%r79, %r78, 2146435072;
	setp.eq.s32 	%p28, %r79, 1073741824;
	and.pred  	%p5, %p16, %p28;
	selp.b32 	%r80, %r43, 0, %p28;
	setp.lt.s32 	%p30, %r78, 0;
	or.b32  	%r81, %r80, 2146435072;
	selp.b32 	%r82, %r81, %r80, %p30;
	mov.b64 	%fd17, {%r49, %r82};
	add.f64 	%fd48, %fd39, 0d4018000000000000;
	{
	.reg .b32 %temp; 
	mov.b64 	{%temp, %r83}, %fd48;
	}
	and.b32  	%r11, %r83, 2146435072;
	selp.b32 	%r84, 0, 2146435072, %p30;
	and.b32  	%r85, %r78, 2147483647;
	setp.ne.s32 	%p31, %r85, 1071644672;
	and.pred  	%p32, %p28, %p31;
	or.b32  	%r86, %r84, -2147483648;
	selp.b32 	%r87, %r86, %r84, %p32;
	selp.b32 	%r88, %r87, %r84, %p16;
	mov.b64 	%fd18, {%r49, %r88};
	add.rn.f64 	%fd19, %fd39, %fd47;
	and.pred  	%p6, %p21, %p28;
	selp.b32 	%r89, %r56, 0, %p28;
	or.b32  	%r90, %r89, 2146435072;
	selp.b32 	%r91, %r90, %r89, %p30;
	mov.b64 	%fd20, {%r49, %r91};
	add.f64 	%fd49, %fd42, 0d4018000000000000;
	{
	.reg .b32 %temp; 
	mov.b64 	{%temp, %r92}, %fd49;
	}
	and.b32  	%r12, %r92, 2146435072;
	selp.b32 	%r93, %r87, %r84, %p21;
	mov.b64 	%fd21, {%r49, %r93};
	add.rn.f64 	%fd22, %fd42, %fd47;
	mov.f64 	%fd50, 0d4020000000000000;
	{
	.reg .b32 %temp; 
	mov.b64 	{%temp, %r94}, %fd50;
	}
	and.b32  	%r95, %r94, 2146435072;
	setp.eq.s32 	%p34, %r95, 1071644672;
	and.pred  	%p7, %p16, %p34;
	selp.b32 	%r96, %r43, 0, %p34;
	setp.lt.s32 	%p36, %r94, 0;
	or.b32  	%r97, %r96, 2146435072;
	selp.b32 	%r98, %r97, %r96, %p36;
	mov.b64 	%fd23, {%r49, %r98};
	add.f64 	%fd51, %fd39, 0d4020000000000000;
	{
	.reg .b32 %temp; 
	mov.b64 	{%temp, %r99}, %fd51;
	}
	and.b32  	%r13, %r99, 2146435072;
	selp.b32 	%r100, 0, 2146435072, %p36;
	and.b32  	%r101, %r94, 2147483647;
	setp.ne.s32 	%p37, %r101, 1071644672;
	and.pred  	%p38, %p34, %p37;
	or.b32  	%r102, %r100, -2147483648;
	selp.b32 	%r103, %r102, %r100, %p38;
	selp.b32 	%r104, %r103, %r100, %p16;
	mov.b64 	%fd24, {%r49, %r104};
	add.rn.f64 	%fd25, %fd39, %fd50;
	and.pred  	%p8, %p21, %p34;
	selp.b32 	%r105, %r56, 0, %p34;
	or.b32  	%r106, %r105, 2146435072;
	selp.b32 	%r107, %r106, %r105, %p36;
	mov.b64 	%fd26, {%r49, %r107};
	add.f64 	%fd52, %fd42, 0d4020000000000000;
	{
	.reg .b32 %temp; 
	mov.b64 	{%temp, %r108}, %fd52;
	}
	and.b32  	%r14, %r108, 2146435072;
	selp.b32 	%r109, %r103, %r100, %p21;
	mov.b64 	%fd27, {%r49, %r109};
	mov.f64 	%fd53, 0d4024000000000000;
	{
	.reg .b32 %temp; 
	mov.b64 	{%temp, %r110}, %fd53;
	}
	and.b32  	%r111, %r110, 2146435072;
	setp.eq.s32 	%p40, %r111, 1074790400;
	and.pred  	%p9, %p16, %p40;
	selp.b32 	%r112, %r43, 0, %p40;
	setp.lt.s32 	%p42, %r110, 0;
	or.b32  	%r113, %r112, 2146435072;
	selp.b32 	%r114, %r113, %r112, %p42;
	mov.b64 	%fd28, {%r49, %r114};
	add.f64 	%fd54, %fd39, 0d4024000000000000;
	{
	.reg .b32 %temp; 
	mov.b64 	{%temp, %r115}, %fd54;
	}
	and.b32  	%r15, %r115, 2146435072;
	selp.b32 	%r116, 0, 2146435072, %p42;
	and.b32  	%r117, %r110, 2147483647;
	setp.ne.s32 	%p43, %r117, 1071644672;
	and.pred  	%p44, %p40, %p43;
	or.b32  	%r118, %r116, -2147483648;
	selp.b32 	%r119, %r118, %r116, %p44;
	selp.b32 	%r120, %r119, %r116, %p16;
	mov.b64 	%fd29, {%r49, %r120};
	add.rn.f64 	%fd30, %fd39, %fd53;
	and.pred  	%p10, %p21, %p40;
	selp.b32 	%r121, %r56, 0, %p40;
	or.b32  	%r122, %r121, 2146435072;
	selp.b32 	%r123, %r122, %r121, %p42;
	mov.b64 	%fd31, {%r49, %r123};
	add.f64 	%fd55, %fd42, 0d4024000000000000;
	{
	.reg .b32 %temp; 
	mov.b64 	{%temp, %r124}, %fd55;
	}
	and.b32  	%r16, %r124, 2146435072;
	selp.b32 	%r125, %r119, %r116, %p21;
	mov.b64 	%fd32, {%r49, %r125};
	mov.f64 	%fd56, 0d4028000000000000;
	{
	.reg .b32 %temp; 
	mov.b64 	{%temp, %r126}, %fd56;
	}
	and.b32  	%r127, %r126, 2146435072;
	setp.eq.s32 	%p46, %r127, 1073741824;
	and.pred  	%p11, %p16, %p46;
	selp.b32 	%r128, %r43, 0, %p46;
	setp.lt.s32 	%p48, %r126, 0;
	or.b32  	%r129, %r128, 2146435072;
	selp.b32 	%r130, %r129, %r128, %p48;
	mov.b64 	%fd33, {%r49, %r130};
	add.f64 	%fd57, %fd39, 0d4028000000000000;
	{
	.reg .b32 %temp; 
	mov.b64 	{%temp, %r131}, %fd57;
	}
	and.b32  	%r17, %r131, 2146435072;
	selp.b32 	%r132, 0, 2146435072, %p48;
	and.b32  	%r133, %r126, 2147483647;
	setp.ne.s32 	%p49, %r133, 1071644672;
	and.pred  	%p50, %p46, %p49;
	or.b32  	%r134, %r132, -2147483648;
	selp.b32 	%r135, %r134, %r132, %p50;
	selp.b32 	%r136, %r135, %r132, %p16;
	mov.b64 	%fd34, {%r49, %r136};
	add.rn.f64 	%fd35, %fd39, %fd56;
	and.pred  	%p12, %p21, %p46;
	selp.b32 	%r137, %r56, 0, %p46;
	or.b32  	%r138, %r137, 2146435072;
	selp.b32 	%r139, %r138, %r137, %p48;
	mov.b64 	%fd36, {%r49, %r139};
	add.f64 	%fd58, %fd42, 0d4028000000000000;
	{
	.reg .b32 %temp; 
	mov.b64 	{%temp, %r140}, %fd58;
	}
	and.b32  	%r18, %r140, 2146435072;
	selp.b32 	%r141, %r135, %r132, %p21;
	mov.b64 	%fd37, {%r49, %r141};
	add.rn.f64 	%fd38, %fd42, %fd56;
	cvt.s64.s32 	%rd11, %r35;
	mul.wide.s32 	%rd12, %r35, 4;
	mov.u32 	%r160, %r2;
$L__BB3_2:
	setp.ge.s32 	%p52, %r3, %r6;
	@%p52 bra 	$L__BB3_7;
	mul.lo.s32 	%r163, %r35, %r3;
	add.s32 	%r164, %r163, %r160;
	add.s32 	%r142, %r3, -3;
	mad.lo.s32 	%r162, %r35, %r142, %r160;
	add.s32 	%r143, %r3, -6;
	mad.lo.s32 	%r161, %r35, %r143, %r160;
	cvt.s64.s32 	%rd16, %r160;
	mov.u32 	%r165, %r3;
$L__BB3_4:
	setp.gt.u32 	%p53, %r1, 5;
	add.s32 	%r144, %r161, 6;
	mul.wide.s32 	%rd9, %r144, 4;
	add.s64 	%rd10, %rd1, %rd9;
	ld.global.nc.f32 	%f3, [%rd10];
	add.s64 	%rd13, %rd10, %rd12;
	ld.global.nc.f32 	%f4, [%rd13];
	shl.b32 	%r145, %r35, 2;
	cvt.s64.s32 	%rd14, %r145;
	cvt.s64.s32 	%rd15, %r163;
	add.s64 	%rd3, %rd16, %rd15;
	sub.s64 	%rd17, %rd3, %rd14;
	shl.b64 	%rd18, %rd17, 2;
	add.s64 	%rd19, %rd1, %rd18;
	ld.global.nc.f32 	%f5, [%rd19+24];
	add.s32 	%r146, %r162, 6;
	mul.wide.s32 	%rd20, %r146, 4;
	add.s64 	%rd21, %rd1, %rd20;
	ld.global.nc.f32 	%f6, [%rd21];
	shl.b32 	%r147, %r35, 1;
	cvt.s64.s32 	%rd22, %r147;
	sub.s64 	%rd23, %rd3, %rd22;
	shl.b64 	%rd24, %rd23, 2;
	add.s64 	%rd25, %rd1, %rd24;
	ld.global.nc.f32 	%f7, [%rd25+24];
	sub.s64 	%rd26, %rd3, %rd11;
	shl.b64 	%rd27, %rd26, 2;
	add.s64 	%rd28, %rd1, %rd27;
	ld.global.nc.f32 	%f8, [%rd28+24];
	shl.b64 	%rd29, %rd3, 2;
	add.s64 	%rd4, %rd1, %rd29;
	ld.global.nc.f32 	%f9, [%rd4+24];
	add.s64 	%rd30, %rd4, %rd12;
	ld.global.nc.f32 	%f10, [%rd30+24];
	mul.wide.s32 	%rd31, %r147, 4;
	add.s64 	%rd32, %rd4, %rd31;
	ld.global.nc.f32 	%f11, [%rd32+24];
	mul.lo.s32 	%r148, %r35, 3;
	mul.wide.s32 	%rd33, %r148, 4;
	add.s64 	%rd34, %rd4, %rd33;
	ld.global.nc.f32 	%f12, [%rd34+24];
	mul.wide.s32 	%rd35, %r145, 4;
	add.s64 	%rd36, %rd4, %rd35;
	ld.global.nc.f32 	%f13, [%rd36+24];
	mul.lo.s32 	%r149, %r35, 5;
	mul.wide.s32 	%rd37, %r149, 4;
	add.s64 	%rd38, %rd4, %rd37;
	ld.global.nc.f32 	%f14, [%rd38+24];
	mul.lo.s32 	%r150, %r35, 6;
	mul.wide.s32 	%rd39, %r150, 4;
	add.s64 	%rd40, %rd4, %rd39;
	ld.global.nc.f32 	%f15, [%rd40+24];
	bar.sync 	0;
	@%p53 bra 	$L__BB3_6;
	mul.wide.s32 	%rd41, %r164, 4;
	add.s64 	%rd42, %rd1, %rd41;
	ld.global.nc.f32 	%f24, [%rd42];
	shl.b32 	%r151, %r1, 2;
	mov.u32 	%r152, _ZZ28Leapfrog_2D_Solver_OptimizedififfPfS_S_E6s_data;
	add.s32 	%r153, %r152, %r151;
	st.shared.f32 	[%r153], %f24;
	ld.global.nc.f32 	%f25, [%rd4+152];
	st.shared.f32 	[%r153+152], %f25;
$L__BB3_6:
	ld.param.u64 	%rd54, [_Z28Leapfrog_2D_Solver_OptimizedififfPfS_S__param_7];
	ld.param.u64 	%rd53, [_Z28Leapfrog_2D_Solver_OptimizedififfPfS_S__param_5];
	ld.param.f32 	%f67, [_Z28Leapfrog_2D_Solver_OptimizedififfPfS_S__param_3];
	ld.param.f32 	%f65, [_Z28Leapfrog_2D_Solver_OptimizedififfPfS_S__param_1];
	setp.eq.s32 	%p54, %r18, 2146435072;
	setp.eq.s32 	%p55, %r17, 2146435072;
	setp.eq.s32 	%p56, %r16, 2146435072;
	setp.eq.s32 	%p57, %r15, 2146435072;
	setp.eq.s32 	%p58, %r14, 2146435072;
	setp.eq.s32 	%p59, %r13, 2146435072;
	setp.eq.s32 	%p60, %r12, 2146435072;
	setp.eq.s32 	%p61, %r11, 2146435072;
	setp.eq.s32 	%p62, %r10, 2146435072;
	setp.eq.s32 	%p63, %r9, 2146435072;
	setp.eq.f32 	%p64, %f65, 0f3F800000;
	setp.neu.f64 	%p65, %fd6, 0d7FF0000000000000;
	setp.nan.f32 	%p66, %f65, %f65;
	setp.eq.s32 	%p67, %r8, 2146435072;
	setp.eq.f32 	%p68, %f65, 0f00000000;
	setp.eq.f32 	%p69, %f67, 0f3F800000;
	setp.neu.f64 	%p70, %fd1, 0d7FF0000000000000;
	setp.nan.f32 	%p71, %f67, %f67;
	setp.eq.s32 	%p72, %r7, 2146435072;
	setp.eq.f32 	%p73, %f67, 0f00000000;
	shl.b32 	%r154, %r1, 2;
	mov.u32 	%r155, _ZZ28Leapfrog_2D_Solver_OptimizedififfPfS_S_E6s_data;
	add.s32 	%r156, %r155, %r154;
	st.shared.f32 	[%r156+24], %f9;
	bar.sync 	0;
	mul.f32 	%f26, %f2, %f9;
	{ // callseq 12, 0
	.param .b64 param0;
	st.param.f64 	[param0], %fd1;
	.param .b64 param1;
	st.param.f64 	[param1], 0d4000000000000000;
	.param .b64 retval0;
	call.uni (retval0), 
	__internal_accurate_pow, 
	(
	param0, 
	param1
	);
	ld.param.f64 	%fd59, [retval0];
	} // callseq 12
	neg.f64 	%fd61, %fd59;
	selp.f64 	%fd62, %fd61, %fd59, %p1;
	selp.f64 	%fd63, %fd2, %fd62, %p73;
	selp.f64 	%fd64, %fd63, %fd3, %p70;
	selp.f64 	%fd65, %fd4, %fd64, %p71;
	selp.f64 	%fd66, %fd65, %fd63, %p72;
	add.f64 	%fd67, %fd66, %fd66;
	mul.f64 	%fd68, %fd67, 0d3FE0000000000000;
	selp.f64 	%fd69, 0d3FF0000000000000, %fd68, %p69;
	mul.f64 	%fd70, %fd69, %fd5;
	add.f32 	%f27, %f8, %f10;
	cvt.f64.f32 	%fd71, %f27;
	{ // callseq 13, 0
	.param .b64 param0;
	st.param.f64 	[param0], %fd6;
	.param .b64 param1;
	st.param.f64 	[param1], 0d4000000000000000;
	.param .b64 retval0;
	call.uni (retval0), 
	__internal_accurate_pow, 
	(
	param0, 
	param1
	);
	ld.param.f64 	%fd72, [retval0];
	} // callseq 13
	neg.f64 	%fd74, %fd72;
	selp.f64 	%fd75, %fd74, %fd72, %p2;
	selp.f64 	%fd76, %fd7, %fd75, %p68;
	selp.f64 	%fd77, %fd76, %fd8, %p65;
	selp.f64 	%fd78, %fd9, %fd77, %p66;
	selp.f64 	%fd79, %fd78, %fd76, %p67;
	add.f64 	%fd80, %fd79, %fd79;
	mul.f64 	%fd81, %fd80, 0d3FE0000000000000;
	selp.f64 	%fd82, 0d3FF0000000000000, %fd81, %p64;
	mul.f64 	%fd83, %fd82, %fd10;
	ld.shared.f32 	%f28, [%r156+20];
	ld.shared.f32 	%f29, [%r156+28];
	add.f32 	%f30, %f28, %f29;
	cvt.f64.f32 	%fd84, %f30;
	mul.f64 	%fd85, %fd83, %fd84;
	fma.rn.f64 	%fd86, %fd70, %fd71, %fd85;
	cvt.f64.f32 	%fd87, %f26;
	add.f64 	%fd88, %fd86, %fd87;
	cvt.rn.f32.f64 	%f31, %fd88;
	{ // callseq 14, 0
	.param .b64 param0;
	st.param.f64 	[param0], %fd1;
	.param .b64 param1;
	st.param.f64 	[param1], 0d4010000000000000;
	.param .b64 retval0;
	call.uni (retval0), 
	__internal_accurate_pow, 
	(
	param0, 
	param1
	);
	ld.param.f64 	%fd89, [retval0];
	} // callseq 14
	neg.f64 	%fd91, %fd89;
	selp.f64 	%fd92, %fd91, %fd89, %p3;
	selp.f64 	%fd93, %fd11, %fd92, %p73;
	selp.f64 	%fd94, %fd93, %fd12, %p70;
	selp.f64 	%fd95, %fd13, %fd94, %p71;
	selp.f64 	%fd96, %fd95, %fd93, %p63;
	add.f64 	%fd97, %fd96, %fd96;
	div.rn.f64 	%fd98, %fd97, 0d4038000000000000;
	selp.f64 	%fd99, 0d3FB5555555555555, %fd98, %p69;
	mul.f64 	%fd100, %fd99, %fd5;
	add.f32 	%f32, %f7, %f11;
	cvt.f64.f32 	%fd101, %f32;
	{ // callseq 15, 0
	.param .b64 param0;
	st.param.f64 	[param0], %fd6;
	.param .b64 param1;
	st.param.f64 	[param1], 0d4010000000000000;
	.param .b64 retval0;
	call.uni (retval0), 
	__internal_accurate_pow, 
	(
	param0, 
	param1
	);
	ld.param.f64 	%fd102, [retval0];
	} // callseq 15
	neg.f64 	%fd104, %fd102;
	selp.f64 	%fd105, %fd104, %fd102, %p4;
	selp.f64 	%fd106, %fd14, %fd105, %p68;
	selp.f64 	%fd107, %fd106, %fd15, %p65;
	selp.f64 	%fd108, %fd16, %fd107, %p66;
	selp.f64 	%fd109, %fd108, %fd106, %p62;
	add.f64 	%fd110, %fd109, %fd109;
	div.rn.f64 	%fd111, %fd110, 0d4038000000000000;
	selp.f64 	%fd112, 0d3FB5555555555555, %fd111, %p64;
	mul.f64 	%fd113, %fd112, %fd10;
	ld.shared.f32 	%f33, [%r156+16];
	ld.shared.f32 	%f34, [%r156+32];
	add.f32 	%f35, %f33, %f34;
	cvt.f64.f32 	%fd114, %f35;
	mul.f64 	%fd115, %fd113, %fd114;
	fma.rn.f64 	%fd116, %fd100, %fd101, %fd115;
	cvt.f64.f32 	%fd117, %f31;
	add.f64 	%fd118, %fd116, %fd117;
	cvt.rn.f32.f64 	%f36, %fd118;
	{ // callseq 16, 0
	.param .b64 param0;
	st.param.f64 	[param0], %fd1;
	.param .b64 param1;
	st.param.f64 	[param1], 0d4018000000000000;
	.param .b64 retval0;
	call.uni (retval0), 
	__internal_accurate_pow, 
	(
	param0, 
	param1
	);
	ld.param.f64 	%fd119, [retval0];
	} // callseq 16
	neg.f64 	%fd121, %fd119;
	selp.f64 	%fd122, %fd121, %fd119, %p5;
	selp.f64 	%fd123, %fd17, %fd122, %p73;
	selp.f64 	%fd124, %fd123, %fd18, %p70;
	selp.f64 	%fd125, %fd19, %fd124, %p71;
	selp.f64 	%fd126, %fd125, %fd123, %p61;
	add.f64 	%fd127, %fd126, %fd126;
	div.rn.f64 	%fd128, %fd127, 0d4086800000000000;
	selp.f64 	%fd129, 0d3F66C16C16C16C17, %fd128, %p69;
	mul.f64 	%fd130, %fd129, %fd5;
	add.f32 	%f37, %f6, %f12;
	cvt.f64.f32 	%fd131, %f37;
	{ // callseq 17, 0
	.param .b64 param0;
	st.param.f64 	[param0], %fd6;
	.param .b64 param1;
	st.param.f64 	[param1], 0d4018000000000000;
	.param .b64 retval0;
	call.uni (retval0), 
	__internal_accurate_pow, 
	(
	param0, 
	param1
	);
	ld.param.f64 	%fd132, [retval0];
	} // callseq 17
	neg.f64 	%fd134, %fd132;
	selp.f64 	%fd135, %fd134, %fd132, %p6;
	selp.f64 	%fd136, %fd20, %fd135, %p68;
	selp.f64 	%fd137, %fd136, %fd21, %p65;
	selp.f64 	%fd138, %fd22, %fd137, %p66;
	selp.f64 	%fd139, %fd138, %fd136, %p60;
	add.f64 	%fd140, %fd139, %fd139;
	div.rn.f64 	%fd141, %fd140, 0d4086800000000000;
	selp.f64 	%fd142, 0d3F66C16C16C16C17, %fd141, %p64;
	mul.f64 	%fd143, %fd142, %fd10;
	ld.shared.f32 	%f38, [%r156+12];
	ld.shared.f32 	%f39, [%r156+36];
	add.f32 	%f40, %f38, %f39;
	cvt.f64.f32 	%fd144, %f40;
	mul.f64 	%fd145, %fd143, %fd144;
	fma.rn.f64 	%fd146, %fd130, %fd131, %fd145;
	cvt.f64.f32 	%fd147, %f36;
	add.f64 	%fd148, %fd146, %fd147;
	cvt.rn.f32.f64 	%f41, %fd148;
	{ // callseq 18, 0
	.param .b64 param0;
	st.param.f64 	[param0], %fd1;
	.param .b64 param1;
	st.param.f64 	[param1], 0d4020000000000000;
	.param .b64 retval0;
	call.uni (retval0), 
	__internal_accurate_pow, 
	(
	param0, 
	param1
	);
	ld.param.f64 	%fd149, [retval0];
	} // callseq 18
	neg.f64 	%fd151, %fd149;
	selp.f64 	%fd152, %fd151, %fd149, %p7;
	selp.f64 	%fd153, %fd23, %fd152, %p73;
	selp.f64 	%fd154, %fd153, %fd24, %p70;
	selp.f64 	%fd155, %fd25, %fd154, %p71;
	selp.f64 	%fd156, %fd155, %fd153, %p59;
	add.f64 	%fd157, %fd156, %fd156;
	div.rn.f64 	%fd158, %fd157, 0d40E3B00000000000;
	selp.f64 	%fd159, 0d3F0A01A01A01A01A, %fd158, %p69;
	mul.f64 	%fd160, %fd159, %fd5;
	add.f32 	%f42, %f5, %f13;
	cvt.f64.f32 	%fd161, %f42;
	{ // callseq 19, 0
	.param .b64 param0;
	st.param.f64 	[param0], %fd6;
	.param .b64 param1;
	st.param.f64 	[param1], 0d4020000000000000;
	.param .b64 retval0;
	call.uni (retval0), 
	__internal_accurate_pow, 
	(
	param0, 
	param1
	);
	ld.param.f64 	%fd162, [retval0];
	} // callseq 19
	neg.f64 	%fd164, %fd162;
	selp.f64 	%fd165, %fd164, %fd162, %p8;
	selp.f64 	%fd166, %fd26, %fd165, %p68;
	selp.f64 	%fd167, %fd166, %fd27, %p65;
	cvt.f64.f32 	%fd168, %f65;
	mov.f64 	%fd169, 0d4020000000000000;
	add.rn.f64 	%fd170, %fd168, %fd169;
	selp.f64 	%fd171, %fd170, %fd167, %p66;
	selp.f64 	%fd172, %fd171, %fd166, %p58;
	add.f64 	%fd173, %fd172, %fd172;
	div.rn.f64 	%fd174, %fd173, 0d40E3B00000000000;
	selp.f64 	%fd175, 0d3F0A01A01A01A01A, %fd174, %p64;
	mul.f64 	%fd176, %fd175, %fd10;
	ld.shared.f32 	%f43, [%r156+8];
	ld.shared.f32 	%f44, [%r156+40];
	add.f32 	%f45, %f43, %f44;
	cvt.f64.f32 	%fd177, %f45;
	mul.f64 	%fd178, %fd176, %fd177;
	fma.rn.f64 	%fd179, %fd160, %fd161, %fd178;
	cvt.f64.f32 	%fd180, %f41;
	add.f64 	%fd181, %fd179, %fd180;
	cvt.rn.f32.f64 	%f46, %fd181;
	{ // callseq 20, 0
	.param .b64 param0;
	st.param.f64 	[param0], %fd1;
	.param .b64 param1;
	st.param.f64 	[param1], 0d4024000000000000;
	.param .b64 retval0;
	call.uni (retval0), 
	__internal_accurate_pow, 
	(
	param0, 
	param1
	);
	ld.param.f64 	%fd182, [retval0];
	} // callseq 20
	neg.f64 	%fd184, %fd182;
	selp.f64 	%fd185, %fd184, %fd182, %p9;
	selp.f64 	%fd186, %fd28, %fd185, %p73;
	selp.f64 	%fd187, %fd186, %fd29, %p70;
	selp.f64 	%fd188, %fd30, %fd187, %p71;
	selp.f64 	%fd189, %fd188, %fd186, %p57;
	add.f64 	%fd190, %fd189, %fd189;
	div.rn.f64 	%fd191, %fd190, 0d414BAF8000000000;
	selp.f64 	%fd192, 0d3EA27E4FB7789F5C, %fd191, %p69;
	mul.f64 	%fd193, %fd192, %fd5;
	add.f32 	%f47, %f4, %f14;
	cvt.f64.f32 	%fd194, %f47;
	{ // callseq 21, 0
	.param .b64 param0;
	st.param.f64 	[param0], %fd6;
	.param .b64 param1;
	st.param.f64 	[param1], 0d4024000000000000;
	.param .b64 retval0;
	call.uni (retval0), 
	__internal_accurate_pow, 
	(
	param0, 
	param1
	);
	ld.param.f64 	%fd195, [retval0];
	} // callseq 21
	neg.f64 	%fd197, %fd195;
	selp.f64 	%fd198, %fd197, %fd195, %p10;
	selp.f64 	%fd199, %fd31, %fd198, %p68;
	selp.f64 	%fd200, %fd199, %fd32, %p65;
	mov.f64 	%fd201, 0d4024000000000000;
	add.rn.f64 	%fd202, %fd168, %fd201;
	selp.f64 	%fd203, %fd202, %fd200, %p66;
	selp.f64 	%fd204, %fd203, %fd199, %p56;
	add.f64 	%fd205, %fd204, %fd204;
	div.rn.f64 	%fd206, %fd205, 0d414BAF8000000000;
	selp.f64 	%fd207, 0d3EA27E4FB7789F5C, %fd206, %p64;
	mul.f64 	%fd208, %fd207, %fd10;
	ld.shared.f32 	%f48, [%r156+4];
	ld.shared.f32 	%f49, [%r156+44];
	add.f32 	%f50, %f48, %f49;
	cvt.f64.f32 	%fd209, %f50;
	mul.f64 	%fd210, %fd208, %fd209;
	fma.rn.f64 	%fd211, %fd193, %fd194, %fd210;
	cvt.f64.f32 	%fd212, %f46;
	add.f64 	%fd213, %fd211, %fd212;
	cvt.rn.f32.f64 	%f51, %fd213;
	{ // callseq 22, 0
	.param .b64 param0;
	st.param.f64 	[param0], %fd1;
	.param .b64 param1;
	st.param.f64 	[param1], 0d4028000000000000;
	.param .b64 retval0;
	call.uni (retval0), 
	__internal_accurate_pow, 
	(
	param0, 
	param1
	);
	ld.param.f64 	%fd214, [retval0];
	} // callseq 22
	neg.f64 	%fd216, %fd214;
	selp.f64 	%fd217, %fd216, %fd214, %p11;
	selp.f64 	%fd218, %fd33, %fd217, %p73;
	selp.f64 	%fd219, %fd218, %fd34, %p70;
	selp.f64 	%fd220, %fd35, %fd219, %p71;
	selp.f64 	%fd221, %fd220, %fd218, %p55;
	add.f64 	%fd222, %fd221, %fd221;
	div.rn.f64 	%fd223, %fd222, 0d41BC8CFC00000000;
	selp.f64 	%fd224, 0d3E31EED8EFF8D898, %fd223, %p69;
	mul.f64 	%fd225, %fd224, %fd5;
	add.f32 	%f52, %f3, %f15;
	cvt.f64.f32 	%fd226, %f52;
	{ // callseq 23, 0
	.param .b64 param0;
	st.param.f64 	[param0], %fd6;
	.param .b64 param1;
	st.param.f64 	[param1], 0d4028000000000000;
	.param .b64 retval0;
	call.uni (retval0), 
	__internal_accurate_pow, 
	(
	param0, 
	param1
	);
	ld.param.f64 	%fd227, [retval0];
	} // callseq 23
	neg.f64 	%fd229, %fd227;
	selp.f64 	%fd230, %fd229, %fd227, %p12;
	selp.f64 	%fd231, %fd36, %fd230, %p68;
	selp.f64 	%fd232, %fd231, %fd37, %p65;
	selp.f64 	%fd233, %fd38, %fd232, %p66;
	selp.f64 	%fd234, %fd233, %fd231, %p54;
	add.f64 	%fd235, %fd234, %fd234;
	div.rn.f64 	%fd236, %fd235, 0d41BC8CFC00000000;
	selp.f64 	%fd237, 0d3E31EED8EFF8D898, %fd236, %p64;
	mul.f64 	%fd238, %fd237, %fd10;
	ld.shared.f32 	%f53, [%r156];
	ld.shared.f32 	%f54, [%r156+48];
	add.f32 	%f55, %f53, %f54;
	cvt.f64.f32 	%fd239, %f55;
	mul.f64 	%fd240, %fd238, %fd239;
	fma.rn.f64 	%fd241, %fd225, %fd226, %fd240;
	cvt.f64.f32 	%fd242, %f51;
	add.f64 	%fd243, %fd241, %fd242;
	cvt.rn.f32.f64 	%f56, %fd243;
	add.f32 	%f57, %f9, %f9;
	cvta.to.global.u64 	%rd43, %rd54;
	shl.b64 	%rd44, %rd3, 2;
	add.s64 	%rd45, %rd43, %rd44;
	ld.global.f32 	%f58, [%rd45+24];
	sub.f32 	%f59, %f57, %f58;
	cvta.to.global.u64 	%rd46, %rd53;
	add.s64 	%rd47, %rd46, %rd44;
	ld.global.nc.f32 	%f60, [%rd47+24];
	fma.rn.f32 	%f61, %f60, %f56, %f59;
	st.global.f32 	[%rd45+24], %f61;
	add.s32 	%r165, %r165, %r4;
	mul.lo.s32 	%r157, %r4, %r35;
	add.s32 	%r164, %r164, %r157;
	add.s32 	%r163, %r163, %r157;
	add.s32 	%r162, %r162, %r157;
	add.s32 	%r161, %r161, %r157;
	setp.lt.s32 	%p74, %r165, %r6;
	@%p74 bra 	$L__BB3_4;
$L__BB3_7:
	mov.u32 	%r158, %nctaid.x;
	mov.u32 	%r159, %ntid.x;
	mad.lo.s32 	%r160, %r158, %r159, %r160;
	setp.lt.s32 	%p75, %r160, %r5;
	@%p75 bra 	$L__BB3_2;
$L__BB3_8:
	// begin inline asm
	mov.u64 	%rd48, %clock64;
	// end inline asm
	sub.s64 	%rd49, %rd48, %rd7;
	cvt.rn.f32.s64 	%f62, %rd49;
	cvt.f64.f32 	%fd244, %f62;
	mul.f64 	%fd245, %fd244, 0d408F400000000000;
	div.rn.f64 	%fd246, %fd245, 0d412E848000000000;
	cvt.rn.f32.f64 	%f63, %fd246;
	mul.wide.s32 	%rd50, %r2, 4;
	mov.u64 	%rd51, Leapfrog_Optimized_time;
	add.s64 	%rd52, %rd51, %rd50;
	st.global.f32 	[%rd52], %f63;
	ret;

}
	// .globl	_Z23CrankNicolson_2D_SolverififfPfS_S_
.visible .entry _Z23CrankNicolson_2D_SolverififfPfS_S_(
	.param .u32 _Z23CrankNicolson_2D_SolverififfPfS_S__param_0,
	.param .f32 _Z23CrankNicolson_2D_SolverififfPfS_S__param_1,
	.param .u32 _Z23CrankNicolson_2D_SolverififfPfS_S__param_2,
	.param .f32 _Z23CrankNicolson_2D_SolverififfPfS_S__param_3,
	.param .f32 _Z23CrankNicolson_2D_SolverififfPfS_S__param_4,
	.param .u64 .ptr .align 1 _Z23CrankNicolson_2D_SolverififfPfS_S__param_5,
	.param .u64 .ptr .align 1 _Z23CrankNicolson_2D_SolverififfPfS_S__param_6,
	.param .u64 .ptr .align 1 _Z23CrankNicolson_2D_SolverififfPfS_S__param_7
)
{
	.reg .pred 	%p<94>;
	.reg .b32 	%r<196>;
	.reg .b32 	%f<100>;
	.reg .b64 	%rd<42>;
	.reg .b64 	%fd<375>;
	// demoted variable
	.shared .align 4 .b8 _ZZ23CrankNicolson_2D_SolverififfPfS_S_E6s_data[176];
	ld.param.u32 	%r28, [_Z23CrankNicolson_2D_SolverififfPfS_S__param_0];
	ld.param.u32 	%r30, [_Z23CrankNicolson_2D_SolverififfPfS_S__param_2];
	// begin inline asm
	mov.u64 	%rd5, %clock64;
	// end inline asm
	mov.u32 	%r31, %ntid.x;
	mov.u32 	%r32, %ctaid.x;
	mov.u32 	%r33, %tid.x;
	mad.lo.s32 	%r34, %r31, %r32, %r33;
	mov.u32 	%r35, %ntid.y;
	mov.u32 	%r36, %ctaid.y;
	mov.u32 	%r37, %tid.y;
	mad.lo.s32 	%r38, %r35, %r36, %r37;
	add.s32 	%r40, %r28, -12;
	setp.ge.s32 	%p19, %r34, %r40;
	add.s32 	%r41, %r30, -12;
	setp.ge.s32 	%p20, %r38, %r41;
	or.pred  	%p21, %p19, %p20;
	@%p21 bra 	$L__BB4_6;
	setp.lt.s32 	%p22, %r30, 13;
	@%p22 bra 	$L__BB4_6;
	ld.param.u64 	%rd38, [_Z23CrankNicolson_2D_SolverififfPfS_S__param_6];
	ld.param.f32 	%f86, [_Z23CrankNicolson_2D_SolverififfPfS_S__param_4];
	ld.param.f32 	%f84, [_Z23CrankNicolson_2D_SolverififfPfS_S__param_3];
	ld.param.f32 	%f82, [_Z23CrankNicolson_2D_SolverififfPfS_S__param_1];
	ld.param.u32 	%r191, [_Z23CrankNicolson_2D_SolverififfPfS_S__param_0];
	mov.u32 	%r42, %ntid.x;
	mov.u32 	%r43, %ctaid.x;
	mov.u32 	%r44, %tid.x;
	mad.lo.s32 	%r45, %r42, %r43, %r44;
	cvta.to.global.u64 	%rd6, %rd38;
	mul.wide.s32 	%rd7, %r45, 4;
	add.s64 	%rd8, %rd6, %rd7;
	mul.wide.s32 	%rd9, %r191, 4;
	add.s64 	%rd10, %rd8, %rd9;
	add.s64 	%rd11, %rd10, %rd9;
	add.s64 	%rd12, %rd11, %rd9;
	add.s64 	%rd13, %rd12, %rd9;
	add.s64 	%rd14, %rd13, %rd9;
	add.s64 	%rd15, %rd14, %rd9;
	add.s64 	%rd16, %rd15, %rd9;
	add.s64 	%rd17, %rd16, %rd9;
	add.s64 	%rd18, %rd17, %rd9;
	add.s64 	%rd19, %rd18, %rd9;
	mul.f32 	%f30, %f86, %f86;
	cvt.f64.f32 	%fd42, %f30;
	mul.f64 	%fd43, %fd42, 0d3FE0000000000000;
	mul.f32 	%f31, %f82, %f82;
	cvt.f64.f32 	%fd44, %f31;
	div.rn.f64 	%fd45, %fd43, %fd44;
	cvt.rn.f32.f64 	%f32, %fd45;
	mul.f32 	%f33, %f84, %f84;
	cvt.f64.f32 	%fd46, %f33;
	div.rn.f64 	%fd47, %fd43, %fd46;
	cvt.rn.f32.f64 	%f34, %fd47;
	add.s64 	%rd20, %rd19, %rd9;
	ld.global.nc.f32 	%f88, [%rd20+24];
	ld.global.nc.f32 	%f89, [%rd19+24];
	ld.global.nc.f32 	%f90, [%rd18+24];
	ld.global.nc.f32 	%f91, [%rd17+24];
	ld.global.nc.f32 	%f92, [%rd16+24];
	ld.global.nc.f32 	%f93, [%rd15+24];
	ld.global.nc.f32 	%f94, [%rd14+24];
	ld.global.nc.f32 	%f95, [%rd13+24];
	ld.global.nc.f32 	%f96, [%rd12+24];
	ld.global.nc.f32 	%f97, [%rd11+24];
	ld.global.nc.f32 	%f98, [%rd10+24];
	ld.global.nc.f32 	%f99, [%rd8+24];
	mul.f32 	%f35, %f84, %f34;
	fma.rn.f32 	%f36, %f82, %f32, %f35;
	add.f32 	%f37, %f82, %f86;
	add.f32 	%f38, %f84, %f86;
	mul.f32 	%f39, %f38, %f34;
	fma.rn.f32 	%f40, %f37, %f32, %f39;
	add.f32 	%f13, %f36, %f40;
	cvt.f64.f32 	%fd48, %f84;
	{
	.reg .b32 %temp; 
	mov.b64 	{%temp, %r46}, %fd48;
	}
	mov.f64 	%fd49, 0d4000000000000000;
	{
	.reg .b32 %temp; 
	mov.b64 	{%temp, %r47}, %fd49;
	}
	and.b32  	%r48, %r47, 2146435072;
	setp.eq.s32 	%p23, %r48, 1062207488;
	abs.f64 	%fd1, %fd48;
	setp.lt.s32 	%p25, %r46, 0;
	and.pred  	%p1, %p25, %p23;
	selp.b32 	%r49, %r46, 0, %p23;
	setp.lt.s32 	%p26, %r47, 0;
	or.b32  	%r50, %r49, 2146435072;
	selp.b32 	%r51, %r50, %r49, %p26;
	mov.b32 	%r52, 0;
	mov.b64 	%fd2, {%r52, %r51};
	add.f64 	%fd50, %fd48, 0d4000000000000000;
	{
	.reg .b32 %temp; 
	mov.b64 	{%temp, %r53}, %fd50;
	}
	and.b32  	%r1, %r53, 2146435072;
	selp.b32 	%r54, 0, 2146435072, %p26;
	and.b32  	%r55, %r47, 2147483647;
	setp.ne.s32 	%p27, %r55, 1071644672;
	and.pred  	%p28, %p23, %p27;
	or.b32  	%r56, %r54, -2147483648;
	selp.b32 	%r57, %r56, %r54, %p28;
	selp.b32 	%r58, %r57, %r54, %p25;
	mov.b64 	%fd3, {%r52, %r58};
	cvt.f64.f32 	%fd51, %f86;
	{
	.reg .b32 %temp; 
	mov.b64 	{%temp, %r59}, %fd51;
	}
	abs.f64 	%fd4, %fd51;
	setp.lt.s32 	%p30, %r59, 0;
	and.pred  	%p2, %p30, %p23;
	selp.b32 	%r60, %r59, 0, %p23;
	or.b32  	%r61, %r60, 2146435072;
	selp.b32 	%r62, %r61, %r60, %p26;
	mov.b64 	%fd5, {%r52, %r62};
	add.f64 	%fd52, %fd51, 0d4000000000000000;
	{
	.reg .b32 %temp; 
	mov.b64 	{%temp, %r63}, %fd52;
	}
	and.b32  	%r2, %r63, 2146435072;
	selp.b32 	%r64, %r57, %r54, %p30;
	mov.b64 	%fd6, {%r52, %r64};
	add.f32 	%f41, %f34, %f34;
	cvt.f64.f32 	%fd7, %f41;
	cvt.f64.f32 	%fd53, %f82;
	{
	.reg .b32 %temp; 
	mov.b64 	{%temp, %r65}, %fd53;
	}
	abs.f64 	%fd8, %fd53;
	setp.lt.s32 	%p31, %r65, 0;
	and.pred  	%p3, %p31, %p23;
	selp.b32 	%r66, %r65, 0, %p23;
	or.b32  	%r67, %r66, 2146435072;
	selp.b32 	%r68, %r67, %r66, %p26;
	mov.b64 	%fd9, {%r52, %r68};
	add.f64 	%fd54, %fd53, 0d4000000000000000;
	{
	.reg .b32 %temp; 
	mov.b64 	{%temp, %r69}, %fd54;
	}
	and.b32  	%r3, %r69, 2146435072;
	selp.b32 	%r70, %r57, %r54, %p31;
	mov.b64 	%fd10, {%r52, %r70};
	cvt.f64.f32 	%fd11, %f32;
	mov.f64 	%fd55, 0d4010000000000000;
	{
	.reg .b32 %temp; 
	mov.b64 	{%temp, %r71}, %fd55;
	}
	and.b32  	%r72, %r71, 2146435072;
	setp.eq.s32 	%p32, %r72, 1072693248;
	and.pred  	%p4, %p25, %p32;
	selp.b32 	%r73, %r46, 0, %p32;
	setp.lt.s32 	%p34, %r71, 0;
	or.b32  	%r74, %r73, 2146435072;
	selp.b32 	%r75, %r74, %r73, %p34;
	mov.b64 	%fd12, {%r52, %r75};
	add.f64 	%fd56, %fd48, 0d4010000000000000;
	{
	.reg .b32 %temp; 
	mov.b64 	{%temp, %r76}, %fd56;
	}
	and.b32  	%r4, %r76, 2146435072;
	selp.b32 	%r77, 0, 2146435072, %p34;
	and.b32  	%r78, %r71, 2147483647;
	setp.ne.s32 	%p35, %r78, 1071644672;
	and.pred  	%p36, %p32, %p35;
	or.b32  	%r79, %r77, -2147483648;
	selp.b32 	%r80, %r79, %r77, %p36;
	selp.b32 	%r81, %r80, %r77, %p25;
	mov.b64 	%fd13, {%r52, %r81};
	and.pred  	%p5, %p30, %p32;
	selp.b32 	%r82, %r59, 0, %p32;
	or.b32  	%r83, %r82, 2146435072;
	selp.b32 	%r84, %r83, %r82, %p34;
	mov.b64 	%fd14, {%r52, %r84};
	add.f64 	%fd57, %fd51, 0d4010000000000000;
	{
	.reg .b32 %temp; 
	mov.b64 	{%temp, %r85}, %fd57;
	}
	and.b32  	%r5, %r85, 2146435072;
	selp.b32 	%r86, %r80, %r77, %p30;
	mov.b64 	%fd15, {%r52, %r86};
	and.pred  	%p6, %p31, %p32;
	selp.b32 	%r87, %r65, 0, %p32;
	or.b32  	%r88, %r87, 2146435072;
	selp.b32 	%r89, %r88, %r87, %p34;
	mov.b64 	%fd16, {%r52, %r89};
	add.f64 	%fd58, %fd53, 0d4010000000000000;
	{
	.reg .b32 %temp; 
	mov.b64 	{%temp, %r90}, %fd58;
	}
	and.b32  	%r6, %r90, 2146435072;
	selp.b32 	%r91, %r80, %r77, %p31;
	mov.b64 	%fd17, {%r52, %r91};
	mov.f64 	%fd59, 0d4018000000000000;
	{
	.reg .b32 %temp; 
	mov.b64 	{%temp, %r92}, %fd59;
	}
	and.b32  	%r93, %r92, 2146435072;
	setp.eq.s32 	%p38, %r93, 1073741824;
	and.pred  	%p7, %p25, %p38;
	selp.b32 	%r94, %r46, 0, %p38;
	setp.lt.s32 	%p40, %r92, 0;
	or.b32  	%r95, %r94, 2146435072;
	selp.b32 	%r96, %r95, %r94, %p40;
	mov.b64 	%fd18, {%r52, %r96};
	add.f64 	%fd60, %fd48, 0d4018000000000000;
	{
	.reg .b32 %temp; 
	mov.b64 	{%temp, %r97}, %fd60;
	}
	and.b32  	%r7, %r97, 2146435072;
	selp.b32 	%r98, 0, 2146435072, %p40;
	and.b32  	%r99, %r92, 2147483647;
	setp.ne.s32 	%p41, %r99, 1071644672;
	and.pred  	%p42, %p38, %p41;
	or.b32  	%r100, %r98, -2147483648;
	selp.b32 	%r101, %r100, %r98, %p42;
	selp.b32 	%r102, %r101, %r98, %p25;
	mov.b64 	%fd19, {%r52, %r102};
	and.pred  	%p8, %p30, %p38;
	selp.b32 	%r103, %r59, 0, %p38;
	or.b32  	%r104, %r103, 2146435072;
	selp.b32 	%r105, %r104, %r103, %p40;
	mov.b64 	%fd20, {%r52, %r105};
	add.f64 	%fd61, %fd51, 0d4018000000000000;
	{
	.reg .b32 %temp; 
	mov.b64 	{%temp, %r106}, %fd61;
	}
	and.b32  	%r8, %r106, 2146435072;
	selp.b32 	%r107, %r101, %r98, %p30;
	mov.b64 	%fd21, {%r52, %r107};
	and.pred  	%p9, %p31, %p38;
	selp.b32 	%r108, %r65, 0, %p38;
	or.b32  	%r109, %r108, 2146435072;
	selp.b32 	%r110, %r109, %r108, %p40;
	mov.b64 	%fd22, {%r52, %r110};
	add.f64 	%fd62, %fd53, 0d4018000000000000;
	{
	.reg .b32 %temp; 
	mov.b64 	{%temp, %r111}, %fd62;
	}
	and.b32  	%r9, %r111, 2146435072;
	selp.b32 	%r112, %r101, %r98, %p31;
	mov.b64 	%fd23, {%r52, %r112};
	mov.f64 	%fd63, 0d4020000000000000;
	{
	.reg .b32 %temp; 
	mov.b64 	{%temp, %r113}, %fd63;
	}
	and.b32  	%r114, %r113, 2146435072;
	setp.eq.s32 	%p44, %r114, 1071644672;
	and.pred  	%p10, %p25, %p44;
	selp.b32 	%r115, %r46, 0, %p44;
	setp.lt.s32 	%p46, %r113, 0;
	or.b32  	%r116, %r115, 2146435072;
	selp.b32 	%r117, %r116, %r115, %p46;
	mov.b64 	%fd24, {%r52, %r117};
	add.f64 	%fd64, %fd48, 0d4020000000000000;
	{
	.reg .b32 %temp; 
	mov.b64 	{%temp, %r118}, %fd64;
	}
	and.b32  	%r10, %r118, 2146435072;
	selp.b32 	%r119, 0, 2146435072, %p46;
	and.b32  	%r120, %r113, 2147483647;
	setp.ne.s32 	%p47, %r120, 1071644672;
	and.pred  	%p48, %p44, %p47;
	or.b32  	%r121, %r119, -2147483648;
	selp.b32 	%r122, %r121, %r119, %p48;
	selp.b32 	%r123, %r122, %r119, %p25;
	mov.b64 	%fd25, {%r52, %r123};
	and.pred  	%p11, %p30, %p44;
	selp.b32 	%r124, %r59, 0, %p44;
	or.b32  	%r125, %r124, 2146435072;
	selp.b32 	%r126, %r125, %r124, %p46;
	mov.b64 	%fd26, {%r52, %r126};
	add.f64 	%fd65, %fd51, 0d4020000000000000;
	{
	.reg .b32 %temp; 
	mov.b64 	{%temp, %r127}, %fd65;
	}
	and.b32  	%r11, %r127, 2146435072;
	selp.b32 	%r128, %r122, %r119, %p30;
	mov.b64 	%fd27, {%r52, %r128};
	and.pred  	%p12, %p31, %p44;
	selp.b32 	%r129, %r65, 0, %p44;
	or.b32  	%r130, %r129, 2146435072;
	selp.b32 	%r131, %r130, %r129, %p46;
	mov.b64 	%fd28, {%r52, %r131};
	add.f64 	%fd66, %fd53, 0d4020000000000000;
	{
	.reg .b32 %temp; 
	mov.b64 	{%temp, %r132}, %fd66;
	}
	and.b32  	%r12, %r132, 2146435072;
	selp.b32 	%r133, %r122, %r119, %p31;
	mov.b64 	%fd29, {%r52, %r133};
	mov.f64 	%fd67, 0d4024000000000000;
	{
	.reg .b32 %temp; 
	mov.b64 	{%temp, %r134}, %fd67;
	}
	and.b32  	%r135, %r134, 2146435072;
	setp.eq.s32 	%p50, %r135, 1074790400;
	and.pred  	%p13, %p25, %p50;
	selp.b32 	%r136, %r46, 0, %p50;
	setp.lt.s32 	%p52, %r134, 0;
	or.b32  	%r137, %r136, 2146435072;
	selp.b32 	%r138, %r137, %r136, %p52;
	mov.b64 	%fd30, {%r52, %r138};
	add.f64 	%fd68, %fd48, 0d4024000000000000;
	{
	.reg .b32 %temp; 
	mov.b64 	{%temp, %r139}, %fd68;
	}
	and.b32  	%r13, %r139, 2146435072;
	selp.b32 	%r140, 0, 2146435072, %p52;
	and.b32  	%r141, %r134, 2147483647;
	setp.ne.s32 	%p53, %r141, 1071644672;
	and.pred  	%p54, %p50, %p53;
	or.b32  	%r142, %r140, -2147483648;
	selp.b32 	%r143, %r142, %r140, %p54;
	selp.b32 	%r144, %r143, %r140, %p25;
	mov.b64 	%fd31, {%r52, %r144};
	and.pred  	%p14, %p30, %p50;
	selp.b32 	%r145, %r59, 0, %p50;
	or.b32  	%r146, %r145, 2146435072;
	selp.b32 	%r147, %r146, %r145, %p52;
	mov.b64 	%fd32, {%r52, %r147};
	add.f64 	%fd69, %fd51, 0d4024000000000000;
	{
	.reg .b32 %temp; 
	mov.b64 	{%temp, %r148}, %fd69;
	}
	and.b32  	%r14, %r148, 2146435072;
	selp.b32 	%r149, %r143, %r140, %p30;
	mov.b64 	%fd33, {%r52, %r149};
	and.pred  	%p15, %p31, %p50;
	selp.b32 	%r150, %r65, 0, %p50;
	or.b32  	%r151, %r150, 2146435072;
	selp.b32 	%r152, %r151, %r150, %p52;
	mov.b64 	%fd34, {%r52, %r152};
	add.f64 	%fd70, %fd53, 0d4024000000000000;
	{
	.reg .b32 %temp; 
	mov.b64 	{%temp, %r153}, %fd70;
	}
	and.b32  	%r15, %r153, 2146435072;
	selp.b32 	%r154, %r143, %r140, %p31;
	mov.b64 	%fd35, {%r52, %r154};
	mov.f64 	%fd71, 0d4028000000000000;
	{
	.reg .b32 %temp; 
	mov.b64 	{%temp, %r155}, %fd71;
	}
	and.b32  	%r156, %r155, 2146435072;
	setp.eq.s32 	%p56, %r156, 1073741824;
	and.pred  	%p16, %p25, %p56;
	selp.b32 	%r157, %r46, 0, %p56;
	setp.lt.s32 	%p58, %r155, 0;
	or.b32  	%r158, %r157, 2146435072;
	selp.b32 	%r159, %r158, %r157, %p58;
	mov.b64 	%fd36, {%r52, %r159};
	add.f64 	%fd72, %fd48, 0d4028000000000000;
	{
	.reg .b32 %temp; 
	mov.b64 	{%temp, %r160}, %fd72;
	}
	and.b32  	%r16, %r160, 2146435072;
	selp.b32 	%r161, 0, 2146435072, %p58;
	and.b32  	%r162, %r155, 2147483647;
	setp.ne.s32 	%p59, %r162, 1071644672;
	and.pred  	%p60, %p56, %p59;
	or.b32  	%r163, %r161, -2147483648;
	selp.b32 	%r164, %r163, %r161, %p60;
	selp.b32 	%r165, %r164, %r161, %p25;
	mov.b64 	%fd37, {%r52, %r165};
	and.pred  	%p17, %p30, %p56;
	selp.b32 	%r166, %r59, 0, %p56;
	or.b32  	%r167, %r166, 2146435072;
	selp.b32 	%r168, %r167, %r166, %p58;
	mov.b64 	%fd38, {%r52, %r168};
	add.f64 	%fd73, %fd51, 0d4028000000000000;
	{
	.reg .b32 %temp; 
	mov.b64 	{%temp, %r169}, %fd73;
	}
	and.b32  	%r17, %r169, 2146435072;
	selp.b32 	%r170, %r164, %r161, %p30;
	mov.b64 	%fd39, {%r52, %r170};
	and.pred  	%p18, %p31, %p56;
	selp.b32 	%r171, %r65, 0, %p56;
	or.b32  	%r172, %r171, 2146435072;
	selp.b32 	%r173, %r172, %r171, %p58;
	mov.b64 	%fd40, {%r52, %r173};
	add.f64 	%fd74, %fd53, 0d4028000000000000;
	{
	.reg .b32 %temp; 
	mov.b64 	{%temp, %r174}, %fd74;
	}
	and.b32  	%r18, %r174, 2146435072;
	selp.b32 	%r175, %r164, %r161, %p31;
	mov.b64 	%fd41, {%r52, %r175};
	mad.lo.s32 	%r176, %r191, 12, %r45;
	add.s32 	%r195, %r176, 6;
	neg.s32 	%r194, %r30;
	mad.lo.s32 	%r177, %r191, 6, %r45;
	add.s32 	%r193, %r177, 6;
$L__BB4_3:
	mov.f32 	%f16, %f98;
	mov.f32 	%f98, %f97;
	mov.f32 	%f97, %f96;
	mov.f32 	%f96, %f95;
	mov.f32 	%f95, %f94;
	mov.f32 	%f94, %f93;
	mov.f32 	%f93, %f92;
	mov.f32 	%f92, %f91;
	mov.f32 	%f91, %f90;
	mov.f32 	%f90, %f89;
	mov.f32 	%f89, %f88;
	ld.param.u64 	%rd39, [_Z23CrankNicolson_2D_SolverififfPfS_S__param_6];
	mov.u32 	%r178, %tid.x;
	setp.gt.u32 	%p62, %r178, 5;
	mul.wide.s32 	%rd21, %r195, 4;
	cvta.to.global.u64 	%rd22, %rd39;
	add.s64 	%rd23, %rd22, %rd21;
	ld.global.nc.f32 	%f88, [%rd23];
	bar.sync 	0;
	@%p62 bra 	$L__BB4_5;
	ld.param.u64 	%rd40, [_Z23CrankNicolson_2D_SolverififfPfS_S__param_6];
	cvta.to.global.u64 	%rd24, %rd40;
	mul.wide.s32 	%rd25, %r193, 4;
	add.s64 	%rd26, %rd24, %rd25;
	ld.global.nc.f32 	%f42, [%rd26+-24];
	mov.u32 	%r179, %tid.x;
	shl.b32 	%r180, %r179, 2;
	mov.u32 	%r181, _ZZ23CrankNicolson_2D_SolverififfPfS_S_E6s_data;
	add.s32 	%r182, %r181, %r180;
	st.shared.f32 	[%r182], %f42;
	ld.global.nc.f32 	%f43, [%rd26+128];
	st.shared.f32 	[%r182+152], %f43;
$L__BB4_5:
	ld.param.u64 	%rd41, [_Z23CrankNicolson_2D_SolverififfPfS_S__param_7];
	ld.param.u64 	%rd37, [_Z23CrankNicolson_2D_SolverififfPfS_S__param_5];
	ld.param.f32 	%f87, [_Z23CrankNicolson_2D_SolverififfPfS_S__param_4];
	ld.param.f32 	%f85, [_Z23CrankNicolson_2D_SolverififfPfS_S__param_3];
	ld.param.f32 	%f83, [_Z23CrankNicolson_2D_SolverififfPfS_S__param_1];
	ld.param.u32 	%r192, [_Z23CrankNicolson_2D_SolverififfPfS_S__param_0];
	mul.wide.s32 	%rd27, %r193, 4;
	cvta.to.global.u64 	%rd28, %rd41;
	add.s64 	%rd29, %rd28, %rd27;
	setp.eq.s32 	%p63, %r18, 2146435072;
	setp.eq.s32 	%p64, %r17, 2146435072;
	setp.eq.s32 	%p65, %r16, 2146435072;
	setp.eq.s32 	%p66, %r15, 2146435072;
	setp.eq.s32 	%p67, %r14, 2146435072;
	setp.eq.s32 	%p68, %r13, 2146435072;
	setp.eq.s32 	%p69, %r12, 2146435072;
	setp.eq.s32 	%p70, %r11, 2146435072;
	setp.eq.s32 	%p71, %r10, 2146435072;
	setp.eq.s32 	%p72, %r9, 2146435072;
	setp.eq.s32 	%p73, %r8, 2146435072;
	setp.eq.s32 	%p74, %r7, 2146435072;
	setp.eq.s32 	%p75, %r6, 2146435072;
	setp.eq.s32 	%p76, %r5, 2146435072;
	setp.eq.s32 	%p77, %r4, 2146435072;
	setp.eq.f32 	%p78, %f83, 0f3F800000;
	setp.neu.f64 	%p79, %fd8, 0d7FF0000000000000;
	setp.nan.f32 	%p80, %f83, %f83;
	setp.eq.s32 	%p81, %r3, 2146435072;
	setp.eq.f32 	%p82, %f83, 0f00000000;
	setp.eq.f32 	%p83, %f87, 0f3F800000;
	setp.neu.f64 	%p84, %fd4, 0d7FF0000000000000;
	setp.nan.f32 	%p85, %f87, %f87;
	setp.eq.s32 	%p86, %r2, 2146435072;
	setp.eq.f32 	%p87, %f87, 0f00000000;
	setp.eq.f32 	%p88, %f85, 0f3F800000;
	setp.neu.f64 	%p89, %fd1, 0d7FF0000000000000;
	setp.nan.f32 	%p90, %f85, %f85;
	setp.eq.s32 	%p91, %r1, 2146435072;
	setp.eq.f32 	%p92, %f85, 0f00000000;
	mov.u32 	%r183, %tid.x;
	shl.b32 	%r184, %r183, 2;
	mov.u32 	%r185, _ZZ23CrankNicolson_2D_SolverififfPfS_S_E6s_data;
	add.s32 	%r186, %r185, %r184;
	st.shared.f32 	[%r186+24], %f94;
	bar.sync 	0;
	mul.f32 	%f44, %f13, %f94;
	{ // callseq 24, 0
	.param .b64 param0;
	st.param.f64 	[param0], %fd1;
	.param .b64 param1;
	st.param.f64 	[param1], 0d4000000000000000;
	.param .b64 retval0;
	call.uni (retval0), 
	__internal_accurate_pow, 
	(
	param0, 
	param1
	);
	ld.param.f64 	%fd75, [retval0];
	} // callseq 24
	neg.f64 	%fd77, %fd75;
	selp.f64 	%fd78, %fd77, %fd75, %p1;
	selp.f64 	%fd79, %fd2, %fd78, %p92;
	selp.f64 	%fd80, %fd79, %fd3, %p89;
	cvt.f64.f32 	%fd81, %f85;
	mov.f64 	%fd82, 0d4000000000000000;
	add.rn.f64 	%fd83, %fd81, %fd82;
	selp.f64 	%fd84, %fd83, %fd80, %p90;
	selp.f64 	%fd85, %fd84, %fd79, %p91;
	add.f64 	%fd86, %fd85, %fd85;
	mul.f64 	%fd87, %fd86, 0d3FE0000000000000;
	selp.f64 	%fd88, 0d3FF0000000000000, %fd87, %p88;
	{ // callseq 25, 0
	.param .b64 param0;
	st.param.f64 	[param0], %fd4;
	.param .b64 param1;
	st.param.f64 	[param1], 0d4000000000000000;
	.param .b64 retval0;
	call.uni (retval0), 
	__internal_accurate_pow, 
	(
	param0, 
	param1
	);
	ld.param.f64 	%fd89, [retval0];
	} // callseq 25
	neg.f64 	%fd91, %fd89;
	selp.f64 	%fd92, %fd91, %fd89, %p2;
	selp.f64 	%fd93, %fd5, %fd92, %p87;
	selp.f64 	%fd94, %fd93, %fd6, %p84;
	cvt.f64.f32 	%fd95, %f87;
	add.rn.f64 	%fd96, %fd95, %fd82;
	selp.f64 	%fd97, %fd96, %fd94, %p85;
	selp.f64 	%fd98, %fd97, %fd93, %p86;
	add.f64 	%fd99, %fd98, %fd98;
	mul.f64 	%fd100, %fd99, 0d3FE0000000000000;
	selp.f64 	%fd101, 0d3FF0000000000000, %fd100, %p83;
	add.f64 	%fd102, %fd88, %fd101;
	mul.f64 	%fd103, %fd102, %fd7;
	add.f32 	%f45, %f93, %f95;
	cvt.f64.f32 	%fd104, %f45;
	{ // callseq 26, 0
	.param .b64 param0;
	st.param.f64 	[param0], %fd8;
	.param .b64 param1;
	st.param.f64 	[param1], 0d4000000000000000;
	.param .b64 retval0;
	call.uni (retval0), 
	__internal_accurate_pow, 
	(
	param0, 
	param1
	);
	ld.param.f64 	%fd105, [retval0];
	} // callseq 26
	neg.f64 	%fd107, %fd105;
	selp.f64 	%fd108, %fd107, %fd105, %p3;
	selp.f64 	%fd109, %fd9, %fd108, %p82;
	selp.f64 	%fd110, %fd109, %fd10, %p79;
	cvt.f64.f32 	%fd111, %f83;
	add.rn.f64 	%fd112, %fd111, %fd82;
	selp.f64 	%fd113, %fd112, %fd110, %p80;
	selp.f64 	%fd114, %fd113, %fd109, %p81;
	add.f64 	%fd115, %fd114, %fd114;
	mul.f64 	%fd116, %fd115, 0d3FE0000000000000;
	selp.f64 	%fd117, 0d3FF0000000000000, %fd116, %p78;
	mul.f64 	%fd118, %fd117, %fd11;
	ld.shared.f32 	%f46, [%r186+20];
	ld.shared.f32 	%f47, [%r186+28];
	add.f32 	%f48, %f46, %f47;
	cvt.f64.f32 	%fd119, %f48;
	add.f64 	%fd120, %fd101, %fd117;
	mul.f64 	%fd121, %fd120, %fd11;
	mul.f64 	%fd122, %fd121, %fd119;
	fma.rn.f64 	%fd123, %fd118, %fd119, %fd122;
	fma.rn.f64 	%fd124, %fd103, %fd104, %fd123;
	cvt.f64.f32 	%fd125, %f44;
	add.f64 	%fd126, %fd124, %fd125;
	cvt.rn.f32.f64 	%f49, %fd126;
	{ // callseq 27, 0
	.param .b64 param0;
	st.param.f64 	[param0], %fd1;
	.param .b64 param1;
	st.param.f64 	[param1], 0d4010000000000000;
	.param .b64 retval0;
	call.uni (retval0), 
	__internal_accurate_pow, 
	(
	param0, 
	param1
	);
	ld.param.f64 	%fd127, [retval0];
	} // callseq 27
	neg.f64 	%fd129, %fd127;
	selp.f64 	%fd130, %fd129, %fd127, %p4;
	selp.f64 	%fd131, %fd12, %fd130, %p92;
	selp.f64 	%fd132, %fd131, %fd13, %p89;
	mov.f64 	%fd133, 0d4010000000000000;
	add.rn.f64 	%fd134, %fd81, %fd133;
	selp.f64 	%fd135, %fd134, %fd132, %p90;
	selp.f64 	%fd136, %fd135, %fd131, %p77;
	add.f64 	%fd137, %fd136, %fd136;
	div.rn.f64 	%fd138, %fd137, 0d4038000000000000;
	selp.f64 	%fd139, 0d3FB5555555555555, %fd138, %p88;
	{ // callseq 28, 0
	.param .b64 param0;
	st.param.f64 	[param0], %fd4;
	.param .b64 param1;
	st.param.f64 	[param1], 0d4010000000000000;
	.param .b64 retval0;
	call.uni (retval0), 
	__internal_accurate_pow, 
	(
	param0, 
	param1
	);
	ld.param.f64 	%fd140, [retval0];
	} // callseq 28
	neg.f64 	%fd142, %fd140;
	selp.f64 	%fd143, %fd142, %fd140, %p5;
	selp.f64 	%fd144, %fd14, %fd143, %p87;
	selp.f64 	%fd145, %fd144, %fd15, %p84;
	add.rn.f64 	%fd146, %fd95, %fd133;
	selp.f64 	%fd147, %fd146, %fd145, %p85;
	selp.f64 	%fd148, %fd147, %fd144, %p76;
	add.f64 	%fd149, %fd148, %fd148;
	div.rn.f64 	%fd150, %fd149, 0d4038000000000000;
	selp.f64 	%fd151, 0d3FB5555555555555, %fd150, %p83;
	add.f64 	%fd152, %fd139, %fd151;
	mul.f64 	%fd153, %fd152, %fd7;
	add.f32 	%f50, %f92, %f96;
	cvt.f64.f32 	%fd154, %f50;
	{ // callseq 29, 0
	.param .b64 param0;
	st.param.f64 	[param0], %fd8;
	.param .b64 param1;
	st.param.f64 	[param1], 0d4010000000000000;
	.param .b64 retval0;
	call.uni (retval0), 
	__internal_accurate_pow, 
	(
	param0, 
	param1
	);
	ld.param.f64 	%fd155, [retval0];
	} // callseq 29
	neg.f64 	%fd157, %fd155;
	selp.f64 	%fd158, %fd157, %fd155, %p6;
	selp.f64 	%fd159, %fd16, %fd158, %p82;
	selp.f64 	%fd160, %fd159, %fd17, %p79;
	add.rn.f64 	%fd161, %fd111, %fd133;
	selp.f64 	%fd162, %fd161, %fd160, %p80;
	selp.f64 	%fd163, %fd162, %fd159, %p75;
	add.f64 	%fd164, %fd163, %fd163;
	div.rn.f64 	%fd165, %fd164, 0d4038000000000000;
	selp.f64 	%fd166, 0d3FB5555555555555, %fd165, %p78;
	mul.f64 	%fd167, %fd166, %fd11;
	ld.shared.f32 	%f51, [%r186+16];
	ld.shared.f32 	%f52, [%r186+32];
	add.f32 	%f53, %f51, %f52;
	cvt.f64.f32 	%fd168, %f53;
	add.f64 	%fd169, %fd151, %fd166;
	mul.f64 	%fd170, %fd169, %fd11;
	mul.f64 	%fd171, %fd170, %fd168;
	fma.rn.f64 	%fd172, %fd167, %fd168, %fd171;
	fma.rn.f64 	%fd173, %fd153, %fd154, %fd172;
	cvt.f64.f32 	%fd174, %f49;
	add.f64 	%fd175, %fd173, %fd174;
	cvt.rn.f32.f64 	%f54, %fd175;
	{ // callseq 30, 0
	.param .b64 param0;
	st.param.f64 	[param0], %fd1;
	.param .b64 param1;
	st.param.f64 	[param1], 0d4018000000000000;
	.param .b64 retval0;
	call.uni (retval0), 
	__internal_accurate_pow, 
	(
	param0, 
	param1
	);
	ld.param.f64 	%fd176, [retval0];
	} // callseq 30
	neg.f64 	%fd178, %fd176;
	selp.f64 	%fd179, %fd178, %fd176, %p7;
	selp.f64 	%fd180, %fd18, %fd179, %p92;
	selp.f64 	%fd181, %fd180, %fd19, %p89;
	mov.f64 	%fd182, 0d4018000000000000;
	add.rn.f64 	%fd183, %fd81, %fd182;
	selp.f64 	%fd184, %fd183, %fd181, %p90;
	selp.f64 	%fd185, %fd184, %fd180, %p74;
	add.f64 	%fd186, %fd185, %fd185;
	div.rn.f64 	%fd187, %fd186, 0d4086800000000000;
	selp.f64 	%fd188, 0d3F66C16C16C16C17, %fd187, %p88;
	{ // callseq 31, 0
	.param .b64 param0;
	st.param.f64 	[param0], %fd4;
	.param .b64 param1;
	st.param.f64 	[param1], 0d4018000000000000;
	.param .b64 retval0;
	call.uni (retval0), 
	__internal_accurate_pow, 
	(
	param0, 
	param1
	);
	ld.param.f64 	%fd189, [retval0];
	} // callseq 31
	neg.f64 	%fd191, %fd189;
	selp.f64 	%fd192, %fd191, %fd189, %p8;
	selp.f64 	%fd193, %fd20, %fd192, %p87;
	selp.f64 	%fd194, %fd193, %fd21, %p84;
	add.rn.f64 	%fd195, %fd95, %fd182;
	selp.f64 	%fd196, %fd195, %fd194, %p85;
	selp.f64 	%fd197, %fd196, %fd193, %p73;
	add.f64 	%fd198, %fd197, %fd197;
	div.rn.f64 	%fd199, %fd198, 0d4086800000000000;
	selp.f64 	%fd200, 0d3F66C16C16C16C17, %fd199, %p83;
	add.f64 	%fd201, %fd188, %fd200;
	mul.f64 	%fd202, %fd201, %fd7;
	add.f32 	%f55, %f91, %f97;
	cvt.f64.f32 	%fd203, %f55;
	{ // callseq 32, 0
	.param .b64 param0;
	st.param.f64 	[param0], %fd8;
	.param .b64 param1;
	st.param.f64 	[param1], 0d4018000000000000;
	.param .b64 retval0;
	call.uni (retval0), 
	__internal_accurate_pow, 
	(
	param0, 
	param1
	);
	ld.param.f64 	%fd204, [retval0];
	} // callseq 32
	neg.f64 	%fd206, %fd204;
	selp.f64 	%fd207, %fd206, %fd204, %p9;
	selp.f64 	%fd208, %fd22, %fd207, %p82;
	selp.f64 	%fd209, %fd208, %fd23, %p79;
	add.rn.f64 	%fd210, %fd111, %fd182;
	selp.f64 	%fd211, %fd210, %fd209, %p80;
	selp.f64 	%fd212, %fd211, %fd208, %p72;
	add.f64 	%fd213, %fd212, %fd212;
	div.rn.f64 	%fd214, %fd213, 0d4086800000000000;
	selp.f64 	%fd215, 0d3F66C16C16C16C17, %fd214, %p78;
	mul.f64 	%fd216, %fd215, %fd11;
	ld.shared.f32 	%f56, [%r186+12];
	ld.shared.f32 	%f57, [%r186+36];
	add.f32 	%f58, %f56, %f57;
	cvt.f64.f32 	%fd217, %f58;
	add.f64 	%fd218, %fd200, %fd215;
	mul.f64 	%fd219, %fd218, %fd11;
	mul.f64 	%fd220, %fd219, %fd217;
	fma.rn.f64 	%fd221, %fd216, %fd217, %fd220;
	fma.rn.f64 	%fd222, %fd202, %fd203, %fd221;
	cvt.f64.f32 	%fd223, %f54;
	add.f64 	%fd224, %fd222, %fd223;
	cvt.rn.f32.f64 	%f59, %fd224;
	{ // callseq 33, 0
	.param .b64 param0;
	st.param.f64 	[param0], %fd1;
	.param .b64 param1;
	st.param.f64 	[param1], 0d4020000000000000;
	.param .b64 retval0;
	call.uni (retval0), 
	__internal_accurate_pow, 
	(
	param0, 
	param1
	);
	ld.param.f64 	%fd225, [retval0];
	} // callseq 33
	neg.f64 	%fd227, %fd225;
	selp.f64 	%fd228, %fd227, %fd225, %p10;
	selp.f64 	%fd229, %fd24, %fd228, %p92;
	selp.f64 	%fd230, %fd229, %fd25, %p89;
	mov.f64 	%fd231, 0d4020000000000000;
	add.rn.f64 	%fd232, %fd81, %fd231;
	selp.f64 	%fd233, %fd232, %fd230, %p90;
	selp.f64 	%fd234, %fd233, %fd229, %p71;
	add.f64 	%fd235, %fd234, %fd234;
	div.rn.f64 	%fd236, %fd235, 0d40E3B00000000000;
	selp.f64 	%fd237, 0d3F0A01A01A01A01A, %fd236, %p88;
	{ // callseq 34, 0
	.param .b64 param0;
	st.param.f64 	[param0], %fd4;
	.param .b64 param1;
	st.param.f64 	[param1], 0d4020000000000000;
	.param .b64 retval0;
	call.uni (retval0), 
	__internal_accurate_pow, 
	(
	param0, 
	param1
	);
	ld.param.f64 	%fd238, [retval0];
	} // callseq 34
	neg.f64 	%fd240, %fd238;
	selp.f64 	%fd241, %fd240, %fd238, %p11;
	selp.f64 	%fd242, %fd26, %fd241, %p87;
	selp.f64 	%fd243, %fd242, %fd27, %p84;
	add.rn.f64 	%fd244, %fd95, %fd231;
	selp.f64 	%fd245, %fd244, %fd243, %p85;
	selp.f64 	%fd246, %fd245, %fd242, %p70;
	add.f64 	%fd247, %fd246, %fd246;
	div.rn.f64 	%fd248, %fd247, 0d40E3B00000000000;
	selp.f64 	%fd249, 0d3F0A01A01A01A01A, %fd248, %p83;
	add.f64 	%fd250, %fd237, %fd249;
	mul.f64 	%fd251, %fd250, %fd7;
	add.f32 	%f60, %f90, %f98;
	cvt.f64.f32 	%fd252, %f60;
	{ // callseq 35, 0
	.param .b64 param0;
	st.param.f64 	[param0], %fd8;
	.param .b64 param1;
	st.param.f64 	[param1], 0d4020000000000000;
	.param .b64 retval0;
	call.uni (retval0), 
	__internal_accurate_pow, 
	(
	param0, 
	param1
	);
	ld.param.f64 	%fd253, [retval0];
	} // callseq 35
	neg.f64 	%fd255, %fd253;
	selp.f64 	%fd256, %fd255, %fd253, %p12;
	selp.f64 	%fd257, %fd28, %fd256, %p82;
	selp.f64 	%fd258, %fd257, %fd29, %p79;
	add.rn.f64 	%fd259, %fd111, %fd231;
	selp.f64 	%fd260, %fd259, %fd258, %p80;
	selp.f64 	%fd261, %fd260, %fd257, %p69;
	add.f64 	%fd262, %fd261, %fd261;
	div.rn.f64 	%fd263, %fd262, 0d40E3B00000000000;
	selp.f64 	%fd264, 0d3F0A01A01A01A01A, %fd263, %p78;
	mul.f64 	%fd265, %fd264, %fd11;
	ld.shared.f32 	%f61, [%r186+8];
	ld.shared.f32 	%f62, [%r186+40];
	add.f32 	%f63, %f61, %f62;
	cvt.f64.f32 	%fd266, %f63;
	add.f64 	%fd267, %fd249, %fd264;
	mul.f64 	%fd268, %fd267, %fd11;
	mul.f64 	%fd269, %fd268, %fd266;
	fma.rn.f64 	%fd270, %fd265, %fd266, %fd269;
	fma.rn.f64 	%fd271, %fd251, %fd252, %fd270;
	cvt.f64.f32 	%fd272, %f59;
	add.f64 	%fd273, %fd271, %fd272;
	cvt.rn.f32.f64 	%f64, %fd273;
	{ // callseq 36, 0
	.param .b64 param0;
	st.param.f64 	[param0], %fd1;
	.param .b64 param1;
	st.param.f64 	[param1], 0d4024000000000000;
	.param .b64 retval0;
	call.uni (retval0), 
	__internal_accurate_pow, 
	(
	param0, 
	param1
	);
	ld.param.f64 	%fd274, [retval0];
	} // callseq 36
	neg.f64 	%fd276, %fd274;
	selp.f64 	%fd277, %fd276, %fd274, %p13;
	selp.f64 	%fd278, %fd30, %fd277, %p92;
	selp.f64 	%fd279, %fd278, %fd31, %p89;
	mov.f64 	%fd280, 0d4024000000000000;
	add.rn.f64 	%fd281, %fd81, %fd280;
	selp.f64 	%fd282, %fd281, %fd279, %p90;
	selp.f64 	%fd283, %fd282, %fd278, %p68;
	add.f64 	%fd284, %fd283, %fd283;
	div.rn.f64 	%fd285, %fd284, 0d414BAF8000000000;
	selp.f64 	%fd286, 0d3EA27E4FB7789F5C, %fd285, %p88;
	{ // callseq 37, 0
	.param .b64 param0;
	st.param.f64 	[param0], %fd4;
	.param .b64 param1;
	st.param.f64 	[param1], 0d4024000000000000;
	.param .b64 retval0;
	call.uni (retval0), 
	__internal_accurate_pow, 
	(
	param0, 
	param1
	);
	ld.param.f64 	%fd287, [retval0];
	} // callseq 37
	neg.f64 	%fd289, %fd287;
	selp.f64 	%fd290, %fd289, %fd287, %p14;
	selp.f64 	%fd291, %fd32, %fd290, %p87;
	selp.f64 	%fd292, %fd291, %fd33, %p84;
	add.rn.f64 	%fd293, %fd95, %fd280;
	selp.f64 	%fd294, %fd293, %fd292, %p85;
	selp.f64 	%fd295, %fd294, %fd291, %p67;
	add.f64 	%fd296, %fd295, %fd295;
	div.rn.f64 	%fd297, %fd296, 0d414BAF8000000000;
	selp.f64 	%fd298, 0d3EA27E4FB7789F5C, %fd297, %p83;
	add.f64 	%fd299, %fd286, %fd298;
	mul.f64 	%fd300, %fd299, %fd7;
	add.f32 	%f65, %f89, %f16;
	cvt.f64.f32 	%fd301, %f65;
	{ // callseq 38, 0
	.param .b64 param0;
	st.param.f64 	[param0], %fd8;
	.param .b64 param1;
	st.param.f64 	[param1], 0d4024000000000000;
	.param .b64 retval0;
	call.uni (retval0), 
	__internal_accurate_pow, 
	(
	param0, 
	param1
	);
	ld.param.f64 	%fd302, [retval0];
	} // callseq 38
	neg.f64 	%fd304, %fd302;
	selp.f64 	%fd305, %fd304, %fd302, %p15;
	selp.f64 	%fd306, %fd34, %fd305, %p82;
	selp.f64 	%fd307, %fd306, %fd35, %p79;
	add.rn.f64 	%fd308, %fd111, %fd280;
	selp.f64 	%fd309, %fd308, %fd307, %p80;
	selp.f64 	%fd310, %fd309, %fd306, %p66;
	add.f64 	%fd311, %fd310, %fd310;
	div.rn.f64 	%fd312, %fd311, 0d414BAF8000000000;
	selp.f64 	%fd313, 0d3EA27E4FB7789F5C, %fd312, %p78;
	mul.f64 	%fd314, %fd313, %fd11;
	ld.shared.f32 	%f66, [%r186+4];
	ld.shared.f32 	%f67, [%r186+44];
	add.f32 	%f68, %f66, %f67;
	cvt.f64.f32 	%fd315, %f68;
	add.f64 	%fd316, %fd298, %fd313;
	mul.f64 	%fd317, %fd316, %fd11;
	mul.f64 	%fd318, %fd317, %fd315;
	fma.rn.f64 	%fd319, %fd314, %fd315, %fd318;
	fma.rn.f64 	%fd320, %fd300, %fd301, %fd319;
	cvt.f64.f32 	%fd321, %f64;
	add.f64 	%fd322, %fd320, %fd321;
	cvt.rn.f32.f64 	%f69, %fd322;
	{ // callseq 39, 0
	.param .b64 param0;
	st.param.f64 	[param0], %fd1;
	.param .b64 param1;
	st.param.f64 	[param1], 0d4028000000000000;
	.param .b64 retval0;
	call.uni (retval0), 
	__internal_accurate_pow, 
	(
	param0, 
	param1
	);
	ld.param.f64 	%fd323, [retval0];
	} // callseq 39
	neg.f64 	%fd325, %fd323;
	selp.f64 	%fd326, %fd325, %fd323, %p16;
	selp.f64 	%fd327, %fd36, %fd326, %p92;
	selp.f64 	%fd328, %fd327, %fd37, %p89;
	mov.f64 	%fd329, 0d4028000000000000;
	add.rn.f64 	%fd330, %fd81, %fd329;
	selp.f64 	%fd331, %fd330, %fd328, %p90;
	selp.f64 	%fd332, %fd331, %fd327, %p65;
	add.f64 	%fd333, %fd332, %fd332;
	div.rn.f64 	%fd334, %fd333, 0d41BC8CFC00000000;
	selp.f64 	%fd335, 0d3E31EED8EFF8D898, %fd334, %p88;
	{ // callseq 40, 0
	.param .b64 param0;
	st.param.f64 	[param0], %fd4;
	.param .b64 param1;
	st.param.f64 	[param1], 0d4028000000000000;
	.param .b64 retval0;
	call.uni (retval0), 
	__internal_accurate_pow, 
	(
	param0, 
	param1
	);
	ld.param.f64 	%fd336, [retval0];
	} // callseq 40
	neg.f64 	%fd338, %fd336;
	selp.f64 	%fd339, %fd338, %fd336, %p17;
	selp.f64 	%fd340, %fd38, %fd339, %p87;
	selp.f64 	%fd341, %fd340, %fd39, %p84;
	add.rn.f64 	%fd342, %fd95, %fd329;
	selp.f64 	%fd343, %fd342, %fd341, %p85;
	selp.f64 	%fd344, %fd343, %fd340, %p64;
	add.f64 	%fd345, %fd344, %fd344;
	div.rn.f64 	%fd346, %fd345, 0d41BC8CFC00000000;
	selp.f64 	%fd347, 0d3E31EED8EFF8D898, %fd346, %p83;
	add.f64 	%fd348, %fd335, %fd347;
	mul.f64 	%fd349, %fd348, %fd7;
	add.f32 	%f70, %f99, %f88;
	cvt.f64.f32 	%fd350, %f70;
	{ // callseq 41, 0
	.param .b64 param0;
	st.param.f64 	[param0], %fd8;
	.param .b64 param1;
	st.param.f64 	[param1], 0d4028000000000000;
	.param .b64 retval0;
	call.uni (retval0), 
	__internal_accurate_pow, 
	(
	param0, 
	param1
	);
	ld.param.f64 	%fd351, [retval0];
	} // callseq 41
	neg.f64 	%fd353, %fd351;
	selp.f64 	%fd354, %fd353, %fd351, %p18;
	selp.f64 	%fd355, %fd40, %fd354, %p82;
	selp.f64 	%fd356, %fd355, %fd41, %p79;
	add.rn.f64 	%fd357, %fd111, %fd329;
	selp.f64 	%fd358, %fd357, %fd356, %p80;
	selp.f64 	%fd359, %fd358, %fd355, %p63;
	add.f64 	%fd360, %fd359, %fd359;
	div.rn.f64 	%fd361, %fd360, 0d41BC8CFC00000000;
	selp.f64 	%fd362, 0d3E31EED8EFF8D898, %fd361, %p78;
	mul.f64 	%fd363, %fd362, %fd11;
	ld.shared.f32 	%f71, [%r186];
	ld.shared.f32 	%f72, [%r186+48];
	add.f32 	%f73, %f71, %f72;
	cvt.f64.f32 	%fd364, %f73;
	add.f64 	%fd365, %fd347, %fd362;
	mul.f64 	%fd366, %fd365, %fd11;
	mul.f64 	%fd367, %fd366, %fd364;
	fma.rn.f64 	%fd368, %fd363, %fd364, %fd367;
	fma.rn.f64 	%fd369, %fd349, %fd350, %fd368;
	cvt.f64.f32 	%fd370, %f69;
	add.f64 	%fd371, %fd369, %fd370;
	cvt.rn.f32.f64 	%f74, %fd371;
	add.f32 	%f75, %f94, %f94;
	ld.global.f32 	%f76, [%rd29];
	sub.f32 	%f77, %f75, %f76;
	cvta.to.global.u64 	%rd30, %rd37;
	add.s64 	%rd31, %rd30, %rd27;
	ld.global.nc.f32 	%f78, [%rd31];
	fma.rn.f32 	%f79, %f78, %f74, %f77;
	st.global.f32 	[%rd29], %f79;
	add.s32 	%r195, %r195, %r192;
	add.s32 	%r194, %r194, 1;
	add.s32 	%r193, %r193, %r192;
	setp.ne.s32 	%p93, %r194, -12;
	mov.f32 	%f99, %f16;
	@%p93 bra 	$L__BB4_3;
$L__BB4_6:
	// begin inline asm
	mov.u64 	%rd32, %clock64;
	// end inline asm
	sub.s64 	%rd33, %rd32, %rd5;
	cvt.rn.f32.s64 	%f80, %rd33;
	cvt.f64.f32 	%fd372, %f80;
	mul.f64 	%fd373, %fd372, 0d408F400000000000;
	div.rn.f64 	%fd374, %fd373, 0d412E848000000000;
	cvt.rn.f32.f64 	%f81, %fd374;
	mov.u32 	%r187, %ntid.x;
	mov.u32 	%r188, %ctaid.x;
	mov.u32 	%r189, %tid.x;
	mad.lo.s32 	%r190, %r187, %r188, %r189;
	mul.wide.s32 	%rd34, %r190, 4;
	mov.u64 	%rd35, CrankNicolson_time;
	add.s64 	%rd36, %rd35, %rd34;
	st.global.f32 	[%rd36], %f81;
	ret;

}
	// .globl	_Z33CrankNicolson_2D_Solver_OptimizedififfPfS_S_
.visible .entry _Z33CrankNicolson_2D_Solver_OptimizedififfPfS_S_(
	.param .u32 _Z33CrankNicolson_2D_Solver_OptimizedififfPfS_S__param_0,
	.param .f32 _Z33CrankNicolson_2D_Solver_OptimizedififfPfS_S__param_1,
	.param .u32 _Z33CrankNicolson_2D_Solver_OptimizedififfPfS_S__param_2,
	.param .f32 _Z33CrankNicolson_2D_Solver_OptimizedififfPfS_S__param_3,
	.param .f32 _Z33CrankNicolson_2D_Solver_OptimizedififfPfS_S__param_4,
	.param .u64 .ptr .align 1 _Z33CrankNicolson_2D_Solver_OptimizedififfPfS_S__param_5,
	.param .u64 .ptr .align 1 _Z33CrankNicolson_2D_Solver_OptimizedififfPfS_S__param_6,
	.param .u64 .ptr .align 1 _Z33CrankNicolson_2D_Solver_OptimizedififfPfS_S__param_7
)
{
	.reg .pred 	%p<90>;
	.reg .b32 	%r<191>;
	.reg .b32 	%f<76>;
	.reg .b64 	%rd<35>;
	.reg .b64 	%fd<375>;
	// demoted variable
	.shared .align 4 .b8 _ZZ33CrankNicolson_2D_Solver_OptimizedififfPfS_S_E6s_data[176];
	// begin inline asm
	mov.u64 	%rd6, %clock64;
	// end inline asm
	mov.u32 	%r24, %ctaid.x;
	mov.u32 	%r25, %ntid.x;
	mov.u32 	%r26, %tid.x;
	mad.lo.s32 	%r1, %r24, %r25, %r26;
	mov.u32 	%r27, %ctaid.y;
	mov.u32 	%r28, %ntid.y;
	mov.u32 	%r29, %tid.y;
	mad.lo.s32 	%r30, %r27, %r28, %r29;
	setp.gt.u32 	%p19, %r30, 243;
	@%p19 bra 	$L__BB5_5;
	ld.param.f32 	%f74, [_Z33CrankNicolson_2D_Solver_OptimizedififfPfS_S__param_4];
	ld.param.f32 	%f72, [_Z33CrankNicolson_2D_Solver_OptimizedififfPfS_S__param_3];
	ld.param.f32 	%f70, [_Z33CrankNicolson_2D_Solver_OptimizedififfPfS_S__param_1];
	mov.u32 	%r31, %ctaid.x;
	mov.u32 	%r32, %ntid.x;
	mov.u32 	%r33, %tid.x;
	mad.lo.s32 	%r190, %r31, %r32, %r33;
	mul.f32 	%f20, %f74, %f74;
	cvt.f64.f32 	%fd45, %f20;
	mul.f64 	%fd46, %fd45, 0d3FE0000000000000;
	mul.f32 	%f21, %f72, %f72;
	cvt.f64.f32 	%fd47, %f21;
	div.rn.f64 	%fd48, %fd46, %fd47;
	cvt.rn.f32.f64 	%f22, %fd48;
	mul.f32 	%f23, %f70, %f70;
	cvt.f64.f32 	%fd49, %f23;
	div.rn.f64 	%fd50, %fd46, %fd49;
	cvt.rn.f32.f64 	%f24, %fd50;
	mul.f32 	%f25, %f72, %f22;
	fma.rn.f32 	%f26, %f70, %f24, %f25;
	add.f32 	%f27, %f70, %f74;
	add.f32 	%f28, %f72, %f74;
	mul.f32 	%f29, %f28, %f22;
	fma.rn.f32 	%f30, %f27, %f24, %f29;
	add.f32 	%f1, %f26, %f30;
	cvt.f64.f32 	%fd51, %f72;
	{
	.reg .b32 %temp; 
	mov.b64 	{%temp, %r34}, %fd51;
	}
	mov.f64 	%fd52, 0d4000000000000000;
	{
	.reg .b32 %temp; 
	mov.b64 	{%temp, %r35}, %fd52;
	}
	and.b32  	%r36, %r35, 2146435072;
	setp.eq.s32 	%p20, %r36, 1062207488;
	abs.f64 	%fd1, %fd51;
	setp.lt.s32 	%p22, %r34, 0;
	and.pred  	%p1, %p22, %p20;
	selp.b32 	%r37, %r34, 0, %p20;
	setp.lt.s32 	%p23, %r35, 0;
	or.b32  	%r38, %r37, 2146435072;
	selp.b32 	%r39, %r38, %r37, %p23;
	mov.b32 	%r40, 0;
	mov.b64 	%fd2, {%r40, %r39};
	add.f64 	%fd53, %fd51, 0d4000000000000000;
	{
	.reg .b32 %temp; 
	mov.b64 	{%temp, %r41}, %fd53;
	}
	and.b32  	%r3, %r41, 2146435072;
	selp.b32 	%r42, 0, 2146435072, %p23;
	and.b32  	%r43, %r35, 2147483647;
	setp.ne.s32 	%p24, %r43, 1071644672;
	and.pred  	%p25, %p20, %p24;
	or.b32  	%r44, %r42, -2147483648;
	selp.b32 	%r45, %r44, %r42, %p25;
	selp.b32 	%r46, %r45, %r42, %p22;
	mov.b64 	%fd3, {%r40, %r46};
	cvt.f64.f32 	%fd54, %f74;
	{
	.reg .b32 %temp; 
	mov.b64 	{%temp, %r47}, %fd54;
	}
	abs.f64 	%fd4, %fd54;
	setp.lt.s32 	%p27, %r47, 0;
	and.pred  	%p2, %p27, %p20;
	selp.b32 	%r48, %r47, 0, %p20;
	or.b32  	%r49, %r48, 2146435072;
	selp.b32 	%r50, %r49, %r48, %p23;
	mov.b64 	%fd5, {%r40, %r50};
	add.f64 	%fd55, %fd54, 0d4000000000000000;
	{
	.reg .b32 %temp; 
	mov.b64 	{%temp, %r51}, %fd55;
	}
	and.b32  	%r4, %r51, 2146435072;
	selp.b32 	%r52, %r45, %r42, %p27;
	mov.b64 	%fd6, {%r40, %r52};
	add.f32 	%f31, %f22, %f22;
	cvt.f64.f32 	%fd7, %f31;
	cvt.f64.f32 	%fd56, %f70;
	{
	.reg .b32 %temp; 
	mov.b64 	{%temp, %r53}, %fd56;
	}
	abs.f64 	%fd8, %fd56;
	setp.lt.s32 	%p28, %r53, 0;
	and.pred  	%p3, %p28, %p20;
	selp.b32 	%r54, %r53, 0, %p20;
	or.b32  	%r55, %r54, 2146435072;
	selp.b32 	%r56, %r55, %r54, %p23;
	mov.b64 	%fd9, {%r40, %r56};
	add.f64 	%fd57, %fd56, 0d4000000000000000;
	{
	.reg .b32 %temp; 
	mov.b64 	{%temp, %r57}, %fd57;
	}
	and.b32  	%r5, %r57, 2146435072;
	selp.b32 	%r58, %r45, %r42, %p28;
	mov.b64 	%fd10, {%r40, %r58};
	cvt.f64.f32 	%fd11, %f24;
	mov.f64 	%fd58, 0d4010000000000000;
	{
	.reg .b32 %temp; 
	mov.b64 	{%temp, %r59}, %fd58;
	}
	and.b32  	%r60, %r59, 2146435072;
	setp.eq.s32 	%p29, %r60, 1072693248;
	and.pred  	%p4, %p22, %p29;
	selp.b32 	%r61, %r34, 0, %p29;
	setp.lt.s32 	%p31, %r59, 0;
	or.b32  	%r62, %r61, 2146435072;
	selp.b32 	%r63, %r62, %r61, %p31;
	mov.b64 	%fd12, {%r40, %r63};
	add.f64 	%fd59, %fd51, 0d4010000000000000;
	{
	.reg .b32 %temp; 
	mov.b64 	{%temp, %r64}, %fd59;
	}
	and.b32  	%r6, %r64, 2146435072;
	selp.b32 	%r65, 0, 2146435072, %p31;
	and.b32  	%r66, %r59, 2147483647;
	setp.ne.s32 	%p32, %r66, 1071644672;
	and.pred  	%p33, %p29, %p32;
	or.b32  	%r67, %r65, -2147483648;
	selp.b32 	%r68, %r67, %r65, %p33;
	selp.b32 	%r69, %r68, %r65, %p22;
	mov.b64 	%fd13, {%r40, %r69};
	and.pred  	%p5, %p27, %p29;
	selp.b32 	%r70, %r47, 0, %p29;
	or.b32  	%r71, %r70, 2146435072;
	selp.b32 	%r72, %r71, %r70, %p31;
	mov.b64 	%fd14, {%r40, %r72};
	add.f64 	%fd60, %fd54, 0d4010000000000000;
	{
	.reg .b32 %temp; 
	mov.b64 	{%temp, %r73}, %fd60;
	}
	and.b32  	%r7, %r73, 2146435072;
	selp.b32 	%r74, %r68, %r65, %p27;
	mov.b64 	%fd15, {%r40, %r74};
	and.pred  	%p6, %p28, %p29;
	selp.b32 	%r75, %r53, 0, %p29;
	or.b32  	%r76, %r75, 2146435072;
	selp.b32 	%r77, %r76, %r75, %p31;
	mov.b64 	%fd16, {%r40, %r77};
	add.f64 	%fd61, %fd56, 0d4010000000000000;
	{
	.reg .b32 %temp; 
	mov.b64 	{%temp, %r78}, %fd61;
	}
	and.b32  	%r8, %r78, 2146435072;
	selp.b32 	%r79, %r68, %r65, %p28;
	mov.b64 	%fd17, {%r40, %r79};
	mov.f64 	%fd62, 0d4018000000000000;
	{
	.reg .b32 %temp; 
	mov.b64 	{%temp, %r80}, %fd62;
	}
	and.b32  	%r81, %r80, 2146435072;
	setp.eq.s32 	%p35, %r81, 1073741824;
	and.pred  	%p7, %p22, %p35;
	selp.b32 	%r82, %r34, 0, %p35;
	setp.lt.s32 	%p37, %r80, 0;
	or.b32  	%r83, %r82, 2146435072;
	selp.b32 	%r84, %r83, %r82, %p37;
	mov.b64 	%fd18, {%r40, %r84};
	add.f64 	%fd63, %fd51, 0d4018000000000000;
	{
	.reg .b32 %temp; 
	mov.b64 	{%temp, %r85}, %fd63;
	}
	and.b32  	%r9, %r85, 2146435072;
	selp.b32 	%r86, 0, 2146435072, %p37;
	and.b32  	%r87, %r80, 2147483647;
	setp.ne.s32 	%p38, %r87, 1071644672;
	and.pred  	%p39, %p35, %p38;
	or.b32  	%r88, %r86, -2147483648;
	selp.b32 	%r89, %r88, %r86, %p39;
	selp.b32 	%r90, %r89, %r86, %p22;
	mov.b64 	%fd19, {%r40, %r90};
	and.pred  	%p8, %p27, %p35;
	selp.b32 	%r91, %r47, 0, %p35;
	or.b32  	%r92, %r91, 2146435072;
	selp.b32 	%r93, %r92, %r91, %p37;
	mov.b64 	%fd20, {%r40, %r93};
	add.f64 	%fd64, %fd54, 0d4018000000000000;
	{
	.reg .b32 %temp; 
	mov.b64 	{%temp, %r94}, %fd64;
	}
	and.b32  	%r10, %r94, 2146435072;
	selp.b32 	%r95, %r89, %r86, %p27;
	mov.b64 	%fd21, {%r40, %r95};
	and.pred  	%p9, %p28, %p35;
	selp.b32 	%r96, %r53, 0, %p35;
	or.b32  	%r97, %r96, 2146435072;
	selp.b32 	%r98, %r97, %r96, %p37;
	mov.b64 	%fd22, {%r40, %r98};
	add.f64 	%fd65, %fd56, 0d4018000000000000;
	{
	.reg .b32 %temp; 
	mov.b64 	{%temp, %r99}, %fd65;
	}
	and.b32  	%r11, %r99, 2146435072;
	selp.b32 	%r100, %r89, %r86, %p28;
	mov.b64 	%fd23, {%r40, %r100};
	mov.f64 	%fd66, 0d4020000000000000;
	{
	.reg .b32 %temp; 
	mov.b64 	{%temp, %r101}, %fd66;
	}
	and.b32  	%r102, %r101, 2146435072;
	setp.eq.s32 	%p41, %r102, 1071644672;
	and.pred  	%p10, %p22, %p41;
	selp.b32 	%r103, %r34, 0, %p41;
	setp.lt.s32 	%p43, %r101, 0;
	or.b32  	%r104, %r103, 2146435072;
	selp.b32 	%r105, %r104, %r103, %p43;
	mov.b64 	%fd24, {%r40, %r105};
	add.f64 	%fd67, %fd51, 0d4020000000000000;
	{
	.reg .b32 %temp; 
	mov.b64 	{%temp, %r106}, %fd67;
	}
	and.b32  	%r12, %r106, 2146435072;
	selp.b32 	%r107, 0, 2146435072, %p43;
	and.b32  	%r108, %r101, 2147483647;
	setp.ne.s32 	%p44, %r108, 1071644672;
	and.pred  	%p45, %p41, %p44;
	or.b32  	%r109, %r107, -2147483648;
	selp.b32 	%r110, %r109, %r107, %p45;
	selp.b32 	%r111, %r110, %r107, %p22;
	mov.b64 	%fd25, {%r40, %r111};
	and.pred  	%p11, %p27, %p41;
	selp.b32 	%r112, %r47, 0, %p41;
	or.b32  	%r113, %r112, 2146435072;
	selp.b32 	%r114, %r113, %r112, %p43;
	mov.b64 	%fd26, {%r40, %r114};
	add.f64 	%fd68, %fd54, 0d4020000000000000;
	{
	.reg .b32 %temp; 
	mov.b64 	{%temp, %r115}, %fd68;
	}
	and.b32  	%r13, %r115, 2146435072;
	selp.b32 	%r116, %r110, %r107, %p27;
	mov.b64 	%fd27, {%r40, %r116};
	and.pred  	%p12, %p28, %p41;
	selp.b32 	%r117, %r53, 0, %p41;
	or.b32  	%r118, %r117, 2146435072;
	selp.b32 	%r119, %r118, %r117, %p43;
	mov.b64 	%fd28, {%r40, %r119};
	add.f64 	%fd69, %fd56, 0d4020000000000000;
	{
	.reg .b32 %temp; 
	mov.b64 	{%temp, %r120}, %fd69;
	}
	and.b32  	%r14, %r120, 2146435072;
	selp.b32 	%r121, %r110, %r107, %p28;
	mov.b64 	%fd29, {%r40, %r121};
	mov.f64 	%fd70, 0d4024000000000000;
	{
	.reg .b32 %temp; 
	mov.b64 	{%temp, %r122}, %fd70;
	}
	and.b32  	%r123, %r122, 2146435072;
	setp.eq.s32 	%p47, %r123, 1074790400;
	and.pred  	%p13, %p22, %p47;
	selp.b32 	%r124, %r34, 0, %p47;
	setp.lt.s32 	%p49, %r122, 0;
	or.b32  	%r125, %r124, 2146435072;
	selp.b32 	%r126, %r125, %r124, %p49;
	mov.b64 	%fd30, {%r40, %r126};
	add.f64 	%fd71, %fd51, 0d4024000000000000;
	{
	.reg .b32 %temp; 
	mov.b64 	{%temp, %r127}, %fd71;
	}
	and.b32  	%r15, %r127, 2146435072;
	selp.b32 	%r128, 0, 2146435072, %p49;
	and.b32  	%r129, %r122, 2147483647;
	setp.ne.s32 	%p50, %r129, 1071644672;
	and.pred  	%p51, %p47, %p50;
	or.b32  	%r130, %r128, -2147483648;
	selp.b32 	%r131, %r130, %r128, %p51;
	selp.b32 	%r132, %r131, %r128, %p22;
	mov.b64 	%fd31, {%r40, %r132};
	and.pred  	%p14, %p27, %p47;
	selp.b32 	%r133, %r47, 0, %p47;
	or.b32  	%r134, %r133, 2146435072;
	selp.b32 	%r135, %r134, %r133, %p49;
	mov.b64 	%fd32, {%r40, %r135};
	add.f64 	%fd72, %fd54, 0d4024000000000000;
	{
	.reg .b32 %temp; 
	mov.b64 	{%temp, %r136}, %fd72;
	}
	and.b32  	%r16, %r136, 2146435072;
	selp.b32 	%r137, %r131, %r128, %p27;
	mov.b64 	%fd33, {%r40, %r137};
	and.pred  	%p15, %p28, %p47;
	selp.b32 	%r138, %r53, 0, %p47;
	or.b32  	%r139, %r138, 2146435072;
	selp.b32 	%r140, %r139, %r138, %p49;
	mov.b64 	%fd34, {%r40, %r140};
	add.f64 	%fd73, %fd56, 0d4024000000000000;
	{
	.reg .b32 %temp; 
	mov.b64 	{%temp, %r141}, %fd73;
	}
	and.b32  	%r17, %r141, 2146435072;
	selp.b32 	%r142, %r131, %r128, %p28;
	mov.b64 	%fd35, {%r40, %r142};
	mov.f64 	%fd74, 0d4028000000000000;
	{
	.reg .b32 %temp; 
	mov.b64 	{%temp, %r143}, %fd74;
	}
	and.b32  	%r144, %r143, 2146435072;
	setp.eq.s32 	%p53, %r144, 1073741824;
	and.pred  	%p16, %p22, %p53;
	selp.b32 	%r145, %r34, 0, %p53;
	setp.lt.s32 	%p55, %r143, 0;
	or.b32  	%r146, %r145, 2146435072;
	selp.b32 	%r147, %r146, %r145, %p55;
	mov.b64 	%fd36, {%r40, %r147};
	add.f64 	%fd75, %fd51, 0d4028000000000000;
	{
	.reg .b32 %temp; 
	mov.b64 	{%temp, %r148}, %fd75;
	}
	and.b32  	%r18, %r148, 2146435072;
	selp.b32 	%r149, 0, 2146435072, %p55;
	and.b32  	%r150, %r143, 2147483647;
	setp.ne.s32 	%p56, %r150, 1071644672;
	and.pred  	%p57, %p53, %p56;
	or.b32  	%r151, %r149, -2147483648;
	selp.b32 	%r152, %r151, %r149, %p57;
	selp.b32 	%r153, %r152, %r149, %p22;
	mov.b64 	%fd37, {%r40, %r153};
	and.pred  	%p17, %p27, %p53;
	selp.b32 	%r154, %r47, 0, %p53;
	or.b32  	%r155, %r154, 2146435072;
	selp.b32 	%r156, %r155, %r154, %p55;
	mov.b64 	%fd38, {%r40, %r156};
	add.f64 	%fd76, %fd54, 0d4028000000000000;
	{
	.reg .b32 %temp; 
	mov.b64 	{%temp, %r157}, %fd76;
	}
	and.b32  	%r19, %r157, 2146435072;
	selp.b32 	%r158, %r152, %r149, %p27;
	mov.b64 	%fd39, {%r40, %r158};
	and.pred  	%p18, %p28, %p53;
	selp.b32 	%r159, %r53, 0, %p53;
	or.b32  	%r160, %r159, 2146435072;
	selp.b32 	%r161, %r160, %r159, %p55;
	mov.b64 	%fd40, {%r40, %r161};
	add.f64 	%fd77, %fd56, 0d4028000000000000;
	{
	.reg .b32 %temp; 
	mov.b64 	{%temp, %r162}, %fd77;
	}
	and.b32  	%r20, %r162, 2146435072;
	selp.b32 	%r163, %r152, %r149, %p28;
	mov.b64 	%fd41, {%r40, %r163};
$L__BB5_2:
	ld.param.u64 	%rd33, [_Z33CrankNicolson_2D_Solver_OptimizedififfPfS_S__param_6];
	ld.param.u32 	%r188, [_Z33CrankNicolson_2D_Solver_OptimizedififfPfS_S__param_0];
	mov.u32 	%r164, %tid.x;
	setp.gt.u32 	%p59, %r164, 5;
	mov.u32 	%r165, %ctaid.y;
	mov.u32 	%r166, %ntid.y;
	mov.u32 	%r167, %tid.y;
	mad.lo.s32 	%r168, %r165, %r166, %r167;
	mad.lo.s32 	%r169, %r168, %r188, %r190;
	mad.lo.s32 	%r170, %r188, -6, %r169;
	add.s32 	%r171, %r170, 6;
	cvta.to.global.u64 	%rd12, %rd33;
	mul.wide.s32 	%rd13, %r171, 4;
	add.s64 	%rd14, %rd12, %rd13;
	ld.global.nc.f32 	%f2, [%rd14];
	mul.wide.s32 	%rd15, %r188, 4;
	add.s64 	%rd16, %rd14, %rd15;
	ld.global.nc.f32 	%f3, [%rd16];
	add.s64 	%rd17, %rd16, %rd15;
	ld.global.nc.f32 	%f4, [%rd17];
	add.s64 	%rd18, %rd17, %rd15;
	ld.global.nc.f32 	%f5, [%rd18];
	add.s64 	%rd19, %rd18, %rd15;
	ld.global.nc.f32 	%f6, [%rd19];
	add.s64 	%rd20, %rd19, %rd15;
	ld.global.nc.f32 	%f7, [%rd20];
	add.s64 	%rd2, %rd20, %rd15;
	ld.global.nc.f32 	%f8, [%rd2];
	add.s64 	%rd21, %rd2, %rd15;
	ld.global.nc.f32 	%f9, [%rd21];
	add.s64 	%rd22, %rd21, %rd15;
	ld.global.nc.f32 	%f10, [%rd22];
	add.s64 	%rd23, %rd22, %rd15;
	ld.global.nc.f32 	%f11, [%rd23];
	add.s64 	%rd24, %rd23, %rd15;
	ld.global.nc.f32 	%f12, [%rd24];
	add.s64 	%rd25, %rd24, %rd15;
	ld.global.nc.f32 	%f13, [%rd25];
	add.s64 	%rd26, %rd25, %rd15;
	ld.global.nc.f32 	%f14, [%rd26];
	bar.sync 	0;
	@%p59 bra 	$L__BB5_4;
	ld.global.nc.f32 	%f32, [%rd2+-24];
	mov.u32 	%r172, %tid.x;
	shl.b32 	%r173, %r172, 2;
	mov.u32 	%r174, _ZZ33CrankNicolson_2D_Solver_OptimizedififfPfS_S_E6s_data;
	add.s32 	%r175, %r174, %r173;
	st.shared.f32 	[%r175], %f32;
	ld.global.nc.f32 	%f33, [%rd2+128];
	st.shared.f32 	[%r175+152], %f33;
$L__BB5_4:
	ld.param.u64 	%rd34, [_Z33CrankNicolson_2D_Solver_OptimizedififfPfS_S__param_7];
	ld.param.u64 	%rd32, [_Z33CrankNicolson_2D_Solver_OptimizedififfPfS_S__param_5];
	ld.param.f32 	%f75, [_Z33CrankNicolson_2D_Solver_OptimizedififfPfS_S__param_4];
	ld.param.f32 	%f73, [_Z33CrankNicolson_2D_Solver_OptimizedififfPfS_S__param_3];
	ld.param.f32 	%f71, [_Z33CrankNicolson_2D_Solver_OptimizedififfPfS_S__param_1];
	ld.param.u32 	%r189, [_Z33CrankNicolson_2D_Solver_OptimizedififfPfS_S__param_0];
	mov.u32 	%r176, %ctaid.y;
	mov.u32 	%r177, %ntid.y;
	mov.u32 	%r178, %tid.y;
	mad.lo.s32 	%r179, %r176, %r177, %r178;
	mad.lo.s32 	%r180, %r179, %r189, %r190;
	add.s32 	%r181, %r180, 6;
	setp.eq.s32 	%p60, %r20, 2146435072;
	setp.eq.s32 	%p61, %r19, 2146435072;
	setp.eq.s32 	%p62, %r18, 2146435072;
	setp.eq.s32 	%p63, %r17, 2146435072;
	setp.eq.s32 	%p64, %r16, 2146435072;
	setp.eq.s32 	%p65, %r15, 2146435072;
	setp.eq.s32 	%p66, %r14, 2146435072;
	setp.eq.s32 	%p67, %r13, 2146435072;
	setp.eq.s32 	%p68, %r12, 2146435072;
	setp.eq.s32 	%p69, %r11, 2146435072;
	setp.eq.s32 	%p70, %r10, 2146435072;
	setp.eq.s32 	%p71, %r9, 2146435072;
	setp.eq.s32 	%p72, %r8, 2146435072;
	setp.eq.s32 	%p73, %r7, 2146435072;
	setp.eq.s32 	%p74, %r6, 2146435072;
	setp.eq.f32 	%p75, %f71, 0f3F800000;
	setp.neu.f64 	%p76, %fd8, 0d7FF0000000000000;
	setp.nan.f32 	%p77, %f71, %f71;
	setp.eq.s32 	%p78, %r5, 2146435072;
	setp.eq.f32 	%p79, %f71, 0f00000000;
	setp.eq.f32 	%p80, %f75, 0f3F800000;
	setp.neu.f64 	%p81, %fd4, 0d7FF0000000000000;
	setp.nan.f32 	%p82, %f75, %f75;
	setp.eq.s32 	%p83, %r4, 2146435072;
	setp.eq.f32 	%p84, %f75, 0f00000000;
	setp.eq.f32 	%p85, %f73, 0f3F800000;
	setp.neu.f64 	%p86, %fd1, 0d7FF0000000000000;
	setp.nan.f32 	%p87, %f73, %f73;
	setp.eq.s32 	%p88, %r3, 2146435072;
	setp.eq.f32 	%p89, %f73, 0f00000000;
	mov.u32 	%r182, %tid.x;
	shl.b32 	%r183, %r182, 2;
	mov.u32 	%r184, _ZZ33CrankNicolson_2D_Solver_OptimizedififfPfS_S_E6s_data;
	add.s32 	%r185, %r184, %r183;
	st.shared.f32 	[%r185+24], %f8;
	bar.sync 	0;
	mul.f32 	%f34, %f1, %f8;
	{ // callseq 42, 0
	.param .b64 param0;
	st.param.f64 	[param0], %fd1;
	.param .b64 param1;
	st.param.f64 	[param1], 0d4000000000000000;
	.param .b64 retval0;
	call.uni (retval0), 
	__internal_accurate_pow, 
	(
	param0, 
	param1
	);
	ld.param.f64 	%fd78, [retval0];
	} // callseq 42
	neg.f64 	%fd80, %fd78;
	selp.f64 	%fd81, %fd80, %fd78, %p1;
	selp.f64 	%fd82, %fd2, %fd81, %p89;
	selp.f64 	%fd83, %fd82, %fd3, %p86;
	cvt.f64.f32 	%fd84, %f73;
	mov.f64 	%fd85, 0d4000000000000000;
	add.rn.f64 	%fd86, %fd84, %fd85;
	selp.f64 	%fd87, %fd86, %fd83, %p87;
	selp.f64 	%fd88, %fd87, %fd82, %p88;
	add.f64 	%fd89, %fd88, %fd88;
	mul.f64 	%fd90, %fd89, 0d3FE0000000000000;
	selp.f64 	%fd91, 0d3FF0000000000000, %fd90, %p85;
	{ // callseq 43, 0
	.param .b64 param0;
	st.param.f64 	[param0], %fd4;
	.param .b64 param1;
	st.param.f64 	[param1], 0d4000000000000000;
	.param .b64 retval0;
	call.uni (retval0), 
	__internal_accurate_pow, 
	(
	param0, 
	param1
	);
	ld.param.f64 	%fd92, [retval0];
	} // callseq 43
	neg.f64 	%fd94, %fd92;
	selp.f64 	%fd95, %fd94, %fd92, %p2;
	selp.f64 	%fd96, %fd5, %fd95, %p84;
	selp.f64 	%fd97, %fd96, %fd6, %p81;
	cvt.f64.f32 	%fd98, %f75;
	add.rn.f64 	%fd99, %fd98, %fd85;
	selp.f64 	%fd100, %fd99, %fd97, %p82;
	selp.f64 	%fd101, %fd100, %fd96, %p83;
	add.f64 	%fd102, %fd101, %fd101;
	mul.f64 	%fd103, %fd102, 0d3FE0000000000000;
	selp.f64 	%fd104, 0d3FF0000000000000, %fd103, %p80;
	add.f64 	%fd105, %fd91, %fd104;
	mul.f64 	%fd106, %fd105, %fd7;
	add.f32 	%f35, %f7, %f9;
	cvt.f64.f32 	%fd107, %f35;
	{ // callseq 44, 0
	.param .b64 param0;
	st.param.f64 	[param0], %fd8;
	.param .b64 param1;
	st.param.f64 	[param1], 0d4000000000000000;
	.param .b64 retval0;
	call.uni (retval0), 
	__internal_accurate_pow, 
	(
	param0, 
	param1
	);
	ld.param.f64 	%fd108, [retval0];
	} // callseq 44
	neg.f64 	%fd110, %fd108;
	selp.f64 	%fd111, %fd110, %fd108, %p3;
	selp.f64 	%fd112, %fd9, %fd111, %p79;
	selp.f64 	%fd113, %fd112, %fd10, %p76;
	cvt.f64.f32 	%fd114, %f71;
	add.rn.f64 	%fd115, %fd114, %fd85;
	selp.f64 	%fd116, %fd115, %fd113, %p77;
	selp.f64 	%fd117, %fd116, %fd112, %p78;
	add.f64 	%fd118, %fd117, %fd117;
	mul.f64 	%fd119, %fd118, 0d3FE0000000000000;
	selp.f64 	%fd120, 0d3FF0000000000000, %fd119, %p75;
	mul.f64 	%fd121, %fd120, %fd11;
	ld.shared.f32 	%f36, [%r185+20];
	ld.shared.f32 	%f37, [%r185+28];
	add.f32 	%f38, %f36, %f37;
	cvt.f64.f32 	%fd122, %f38;
	add.f64 	%fd123, %fd104, %fd120;
	mul.f64 	%fd124, %fd123, %fd11;
	mul.f64 	%fd125, %fd124, %fd122;
	fma.rn.f64 	%fd126, %fd121, %fd122, %fd125;
	fma.rn.f64 	%fd127, %fd106, %fd107, %fd126;
	cvt.f64.f32 	%fd128, %f34;
	add.f64 	%fd129, %fd127, %fd128;
	cvt.rn.f32.f64 	%f39, %fd129;
	{ // callseq 45, 0
	.param .b64 param0;
	st.param.f64 	[param0], %fd1;
	.param .b64 param1;
	st.param.f64 	[param1], 0d4010000000000000;
	.param .b64 retval0;
	call.uni (retval0), 
	__internal_accurate_pow, 
	(
	param0, 
	param1
	);
	ld.param.f64 	%fd130, [retval0];
	} // callseq 45
	neg.f64 	%fd132, %fd130;
	selp.f64 	%fd133, %fd132, %fd130, %p4;
	selp.f64 	%fd134, %fd12, %fd133, %p89;
	selp.f64 	%fd135, %fd134, %fd13, %p86;
	mov.f64 	%fd136, 0d4010000000000000;
	add.rn.f64 	%fd137, %fd84, %fd136;
	selp.f64 	%fd138, %fd137, %fd135, %p87;
	selp.f64 	%fd139, %fd138, %fd134, %p74;
	add.f64 	%fd140, %fd139, %fd139;
	div.rn.f64 	%fd141, %fd140, 0d4038000000000000;
	selp.f64 	%fd142, 0d3FB5555555555555, %fd141, %p85;
	{ // callseq 46, 0
	.param .b64 param0;
	st.param.f64 	[param0], %fd4;
	.param .b64 param1;
	st.param.f64 	[param1], 0d4010000000000000;
	.param .b64 retval0;
	call.uni (retval0), 
	__internal_accurate_pow, 
	(
	param0, 
	param1
	);
	ld.param.f64 	%fd143, [retval0];
	} // callseq 46
	neg.f64 	%fd145, %fd143;
	selp.f64 	%fd146, %fd145, %fd143, %p5;
	selp.f64 	%fd147, %fd14, %fd146, %p84;
	selp.f64 	%fd148, %fd147, %fd15, %p81;
	add.rn.f64 	%fd149, %fd98, %fd136;
	selp.f64 	%fd150, %fd149, %fd148, %p82;
	selp.f64 	%fd151, %fd150, %fd147, %p73;
	add.f64 	%fd152, %fd151, %fd151;
	div.rn.f64 	%fd153, %fd152, 0d4038000000000000;
	selp.f64 	%fd154, 0d3FB5555555555555, %fd153, %p80;
	add.f64 	%fd155, %fd142, %fd154;
	mul.f64 	%fd156, %fd155, %fd7;
	add.f32 	%f40, %f6, %f10;
	cvt.f64.f32 	%fd157, %f40;
	{ // callseq 47, 0
	.param .b64 param0;
	st.param.f64 	[param0], %fd8;
	.param .b64 param1;
	st.param.f64 	[param1], 0d4010000000000000;
	.param .b64 retval0;
	call.uni (retval0), 
	__internal_accurate_pow, 
	(
	param0, 
	param1
	);
	ld.param.f64 	%fd158, [retval0];
	} // callseq 47
	neg.f64 	%fd160, %fd158;
	selp.f64 	%fd161, %fd160, %fd158, %p6;
	selp.f64 	%fd162, %fd16, %fd161, %p79;
	selp.f64 	%fd163, %fd162, %fd17, %p76;
	add.rn.f64 	%fd164, %fd114, %fd136;
	selp.f64 	%fd165, %fd164, %fd163, %p77;
	selp.f64 	%fd166, %fd165, %fd162, %p72;
	add.f64 	%fd167, %fd166, %fd166;
	div.rn.f64 	%fd168, %fd167, 0d4038000000000000;
	selp.f64 	%fd169, 0d3FB5555555555555, %fd168, %p75;
	mul.f64 	%fd170, %fd169, %fd11;
	ld.shared.f32 	%f41, [%r185+16];
	ld.shared.f32 	%f42, [%r185+32];
	add.f32 	%f43, %f41, %f42;
	cvt.f64.f32 	%fd171, %f43;
	add.f64 	%fd172, %fd154, %fd169;
	mul.f64 	%fd173, %fd172, %fd11;
	mul.f64 	%fd174, %fd173, %fd171;
	fma.rn.f64 	%fd175, %fd170, %fd171, %fd174;
	fma.rn.f64 	%fd176, %fd156, %fd157, %fd175;
	cvt.f64.f32 	%fd177, %f39;
	add.f64 	%fd178, %fd176, %fd177;
	cvt.rn.f32.f64 	%f44, %fd178;
	{ // callseq 48, 0
	.param .b64 param0;
	st.param.f64 	[param0], %fd1;
	.param .b64 param1;
	st.param.f64 	[param1], 0d4018000000000000;
	.param .b64 retval0;
	call.uni (retval0), 
	__internal_accurate_pow, 
	(
	param0, 
	param1
	);
	ld.param.f64 	%fd179, [retval0];
	} // callseq 48
	neg.f64 	%fd181, %fd179;
	selp.f64 	%fd182, %fd181, %fd179, %p7;
	selp.f64 	%fd183, %fd18, %fd182, %p89;
	selp.f64 	%fd184, %fd183, %fd19, %p86;
	mov.f64 	%fd185, 0d4018000000000000;
	add.rn.f64 	%fd186, %fd84, %fd185;
	selp.f64 	%fd187, %fd186, %fd184, %p87;
	selp.f64 	%fd188, %fd187, %fd183, %p71;
	add.f64 	%fd189, %fd188, %fd188;
	div.rn.f64 	%fd190, %fd189, 0d4086800000000000;
	selp.f64 	%fd191, 0d3F66C16C16C16C17, %fd190, %p85;
	{ // callseq 49, 0
	.param .b64 param0;
	st.param.f64 	[param0], %fd4;
	.param .b64 param1;
	st.param.f64 	[param1], 0d4018000000000000;
	.param .b64 retval0;
	call.uni (retval0), 
	__internal_accurate_pow, 
	(
	param0, 
	param1
	);
	ld.param.f64 	%fd192, [retval0];
	} // callseq 49
	neg.f64 	%fd194, %fd192;
	selp.f64 	%fd195, %fd194, %fd192, %p8;
	selp.f64 	%fd196, %fd20, %fd195, %p84;
	selp.f64 	%fd197, %fd196, %fd21, %p81;
	add.rn.f64 	%fd198, %fd98, %fd185;
	selp.f64 	%fd199, %fd198, %fd197, %p82;
	selp.f64 	%fd200, %fd199, %fd196, %p70;
	add.f64 	%fd201, %fd200, %fd200;
	div.rn.f64 	%fd202, %fd201, 0d4086800000000000;
	selp.f64 	%fd203, 0d3F66C16C16C16C17, %fd202, %p80;
	add.f64 	%fd204, %fd191, %fd203;
	mul.f64 	%fd205, %fd204, %fd7;
	add.f32 	%f45, %f5, %f11;
	cvt.f64.f32 	%fd206, %f45;
	{ // callseq 50, 0
	.param .b64 param0;
	st.param.f64 	[param0], %fd8;
	.param .b64 param1;
	st.param.f64 	[param1], 0d4018000000000000;
	.param .b64 retval0;
	call.uni (retval0), 
	__internal_accurate_pow, 
	(
	param0, 
	param1
	);
	ld.param.f64 	%fd207, [retval0];
	} // callseq 50
	neg.f64 	%fd209, %fd207;
	selp.f64 	%fd210, %fd209, %fd207, %p9;
	selp.f64 	%fd211, %fd22, %fd210, %p79;
	selp.f64 	%fd212, %fd211, %fd23, %p76;
	add.rn.f64 	%fd213, %fd114, %fd185;
	selp.f64 	%fd214, %fd213, %fd212, %p77;
	selp.f64 	%fd215, %fd214, %fd211, %p69;
	add.f64 	%fd216, %fd215, %fd215;
	div.rn.f64 	%fd217, %fd216, 0d4086800000000000;
	selp.f64 	%fd218, 0d3F66C16C16C16C17, %fd217, %p75;
	mul.f64 	%fd219, %fd218, %fd11;
	ld.shared.f32 	%f46, [%r185+12];
	ld.shared.f32 	%f47, [%r185+36];
	add.f32 	%f48, %f46, %f47;
	cvt.f64.f32 	%fd220, %f48;
	add.f64 	%fd221, %fd203, %fd218;
	mul.f64 	%fd222, %fd221, %fd11;
	mul.f64 	%fd223, %fd222, %fd220;
	fma.rn.f64 	%fd224, %fd219, %fd220, %fd223;
	fma.rn.f64 	%fd225, %fd205, %fd206, %fd224;
	cvt.f64.f32 	%fd226, %f44;
	add.f64 	%fd227, %fd225, %fd226;
	cvt.rn.f32.f64 	%f49, %fd227;
	{ // callseq 51, 0
	.param .b64 param0;
	st.param.f64 	[param0], %fd1;
	.param .b64 param1;
	st.param.f64 	[param1], 0d4020000000000000;
	.param .b64 retval0;
	call.uni (retval0), 
	__internal_accurate_pow, 
	(
	param0, 
	param1
	);
	ld.param.f64 	%fd228, [retval0];
	} // callseq 51
	neg.f64 	%fd230, %fd228;
	selp.f64 	%fd231, %fd230, %fd228, %p10;
	selp.f64 	%fd232, %fd24, %fd231, %p89;
	selp.f64 	%fd233, %fd232, %fd25, %p86;
	mov.f64 	%fd234, 0d4020000000000000;
	add.rn.f64 	%fd235, %fd84, %fd234;
	selp.f64 	%fd236, %fd235, %fd233, %p87;
	selp.f64 	%fd237, %fd236, %fd232, %p68;
	add.f64 	%fd238, %fd237, %fd237;
	div.rn.f64 	%fd239, %fd238, 0d40E3B00000000000;
	selp.f64 	%fd240, 0d3F0A01A01A01A01A, %fd239, %p85;
	{ // callseq 52, 0
	.param .b64 param0;
	st.param.f64 	[param0], %fd4;
	.param .b64 param1;
	st.param.f64 	[param1], 0d4020000000000000;
	.param .b64 retval0;
	call.uni (retval0), 
	__internal_accurate_pow, 
	(
	param0, 
	param1
	);
	ld.param.f64 	%fd241, [retval0];
	} // callseq 52
	neg.f64 	%fd243, %fd241;
	selp.f64 	%fd244, %fd243, %fd241, %p11;
	selp.f64 	%fd245, %fd26, %fd244, %p84;
	selp.f64 	%fd246, %fd245, %fd27, %p81;
	add.rn.f64 	%fd247, %fd98, %fd234;
	selp.f64 	%fd248, %fd247, %fd246, %p82;
	selp.f64 	%fd249, %fd248, %fd245, %p67;
	add.f64 	%fd250, %fd249, %fd249;
	div.rn.f64 	%fd251, %fd250, 0d40E3B00000000000;
	selp.f64 	%fd252, 0d3F0A01A01A01A01A, %fd251, %p80;
	add.f64 	%fd253, %fd240, %fd252;
	mul.f64 	%fd254, %fd253, %fd7;
	add.f32 	%f50, %f4, %f12;
	cvt.f64.f32 	%fd255, %f50;
	{ // callseq 53, 0
	.param .b64 param0;
	st.param.f64 	[param0], %fd8;
	.param .b64 param1;
	st.param.f64 	[param1], 0d4020000000000000;
	.param .b64 retval0;
	call.uni (retval0), 
	__internal_accurate_pow, 
	(
	param0, 
	param1
	);
	ld.param.f64 	%fd256, [retval0];
	} // callseq 53
	neg.f64 	%fd258, %fd256;
	selp.f64 	%fd259, %fd258, %fd256, %p12;
	selp.f64 	%fd260, %fd28, %fd259, %p79;
	selp.f64 	%fd261, %fd260, %fd29, %p76;
	add.rn.f64 	%fd262, %fd114, %fd234;
	selp.f64 	%fd263, %fd262, %fd261, %p77;
	selp.f64 	%fd264, %fd263, %fd260, %p66;
	add.f64 	%fd265, %fd264, %fd264;
	div.rn.f64 	%fd266, %fd265, 0d40E3B00000000000;
	selp.f64 	%fd267, 0d3F0A01A01A01A01A, %fd266, %p75;
	mul.f64 	%fd268, %fd267, %fd11;
	ld.shared.f32 	%f51, [%r185+8];
	ld.shared.f32 	%f52, [%r185+40];
	add.f32 	%f53, %f51, %f52;
	cvt.f64.f32 	%fd269, %f53;
	add.f64 	%fd270, %fd252, %fd267;
	mul.f64 	%fd271, %fd270, %fd11;
	mul.f64 	%fd272, %fd271, %fd269;
	fma.rn.f64 	%fd273, %fd268, %fd269, %fd272;
	fma.rn.f64 	%fd274, %fd254, %fd255, %fd273;
	cvt.f64.f32 	%fd275, %f49;
	add.f64 	%fd276, %fd274, %fd275;
	cvt.rn.f32.f64 	%f54, %fd276;
	{ // callseq 54, 0
	.param .b64 param0;
	st.param.f64 	[param0], %fd1;
	.param .b64 param1;
	st.param.f64 	[param1], 0d4024000000000000;
	.param .b64 retval0;
	call.uni (retval0), 
	__internal_accurate_pow, 
	(
	param0, 
	param1
	);
	ld.param.f64 	%fd277, [retval0];
	} // callseq 54
	neg.f64 	%fd279, %fd277;
	selp.f64 	%fd280, %fd279, %fd277, %p13;
	selp.f64 	%fd281, %fd30, %fd280, %p89;
	selp.f64 	%fd282, %fd281, %fd31, %p86;
	mov.f64 	%fd283, 0d4024000000000000;
	add.rn.f64 	%fd284, %fd84, %fd283;
	selp.f64 	%fd285, %fd284, %fd282, %p87;
	selp.f64 	%fd286, %fd285, %fd281, %p65;
	add.f64 	%fd287, %fd286, %fd286;
	div.rn.f64 	%fd288, %fd287, 0d414BAF8000000000;
	selp.f64 	%fd289, 0d3EA27E4FB7789F5C, %fd288, %p85;
	{ // callseq 55, 0
	.param .b64 param0;
	st.param.f64 	[param0], %fd4;
	.param .b64 param1;
	st.param.f64 	[param1], 0d4024000000000000;
	.param .b64 retval0;
	call.uni (retval0), 
	__internal_accurate_pow, 
	(
	param0, 
	param1
	);
	ld.param.f64 	%fd290, [retval0];
	} // callseq 55
	neg.f64 	%fd292, %fd290;
	selp.f64 	%fd293, %fd292, %fd290, %p14;
	selp.f64 	%fd294, %fd32, %fd293, %p84;
	selp.f64 	%fd295, %fd294, %fd33, %p81;
	add.rn.f64 	%fd296, %fd98, %fd283;
	selp.f64 	%fd297, %fd296, %fd295, %p82;
	selp.f64 	%fd298, %fd297, %fd294, %p64;
	add.f64 	%fd299, %fd298, %fd298;
	div.rn.f64 	%fd300, %fd299, 0d414BAF8000000000;
	selp.f64 	%fd301, 0d3EA27E4FB7789F5C, %fd300, %p80;
	add.f64 	%fd302, %fd289, %fd301;
	mul.f64 	%fd303, %fd302, %fd7;
	add.f32 	%f55, %f3, %f13;
	cvt.f64.f32 	%fd304, %f55;
	{ // callseq 56, 0
	.param .b64 param0;
	st.param.f64 	[param0], %fd8;
	.param .b64 param1;
	st.param.f64 	[param1], 0d4024000000000000;
	.param .b64 retval0;
	call.uni (retval0), 
	__internal_accurate_pow, 
	(
	param0, 
	param1
	);
	ld.param.f64 	%fd305, [retval0];
	} // callseq 56
	neg.f64 	%fd307, %fd305;
	selp.f64 	%fd308, %fd307, %fd305, %p15;
	selp.f64 	%fd309, %fd34, %fd308, %p79;
	selp.f64 	%fd310, %fd309, %fd35, %p76;
	add.rn.f64 	%fd311, %fd114, %fd283;
	selp.f64 	%fd312, %fd311, %fd310, %p77;
	selp.f64 	%fd313, %fd312, %fd309, %p63;
	add.f64 	%fd314, %fd313, %fd313;
	div.rn.f64 	%fd315, %fd314, 0d414BAF8000000000;
	selp.f64 	%fd316, 0d3EA27E4FB7789F5C, %fd315, %p75;
	mul.f64 	%fd317, %fd316, %fd11;
	ld.shared.f32 	%f56, [%r185+4];
	ld.shared.f32 	%f57, [%r185+44];
	add.f32 	%f58, %f56, %f57;
	cvt.f64.f32 	%fd318, %f58;
	add.f64 	%fd319, %fd301, %fd316;
	mul.f64 	%fd320, %fd319, %fd11;
	mul.f64 	%fd321, %fd320, %fd318;
	fma.rn.f64 	%fd322, %fd317, %fd318, %fd321;
	fma.rn.f64 	%fd323, %fd303, %fd304, %fd322;
	cvt.f64.f32 	%fd324, %f54;
	add.f64 	%fd325, %fd323, %fd324;
	cvt.rn.f32.f64 	%f59, %fd325;
	{ // callseq 57, 0
	.param .b64 param0;
	st.param.f64 	[param0], %fd1;
	.param .b64 param1;
	st.param.f64 	[param1], 0d4028000000000000;
	.param .b64 retval0;
	call.uni (retval0), 
	__internal_accurate_pow, 
	(
	param0, 
	param1
	);
	ld.param.f64 	%fd326, [retval0];
	} // callseq 57
	neg.f64 	%fd328, %fd326;
	selp.f64 	%fd329, %fd328, %fd326, %p16;
	selp.f64 	%fd330, %fd36, %fd329, %p89;
	selp.f64 	%fd331, %fd330, %fd37, %p86;
	mov.f64 	%fd332, 0d4028000000000000;
	add.rn.f64 	%fd333, %fd84, %fd332;
	selp.f64 	%fd334, %fd333, %fd331, %p87;
	selp.f64 	%fd335, %fd334, %fd330, %p62;
	add.f64 	%fd336, %fd335, %fd335;
	div.rn.f64 	%fd337, %fd336, 0d41BC8CFC00000000;
	selp.f64 	%fd338, 0d3E31EED8EFF8D898, %fd337, %p85;
	{ // callseq 58, 0
	.param .b64 param0;
	st.param.f64 	[param0], %fd4;
	.param .b64 param1;
	st.param.f64 	[param1], 0d4028000000000000;
	.param .b64 retval0;
	call.uni (retval0), 
	__internal_accurate_pow, 
	(
	param0, 
	param1
	);
	ld.param.f64 	%fd339, [retval0];
	} // callseq 58
	neg.f64 	%fd341, %fd339;
	selp.f64 	%fd342, %fd341, %fd339, %p17;
	selp.f64 	%fd343, %fd38, %fd342, %p84;
	selp.f64 	%fd344, %fd343, %fd39, %p81;
	add.rn.f64 	%fd345, %fd98, %fd332;
	selp.f64 	%fd346, %fd345, %fd344, %p82;
	selp.f64 	%fd347, %fd346, %fd343, %p61;
	add.f64 	%fd348, %fd347, %fd347;
	div.rn.f64 	%fd349, %fd348, 0d41BC8CFC00000000;
	selp.f64 	%fd350, 0d3E31EED8EFF8D898, %fd349, %p80;
	add.f64 	%fd351, %fd338, %fd350;
	mul.f64 	%fd352, %fd351, %fd7;
	add.f32 	%f60, %f2, %f14;
	cvt.f64.f32 	%fd353, %f60;
	{ // callseq 59, 0
	.param .b64 param0;
	st.param.f64 	[param0], %fd8;
	.param .b64 param1;
	st.param.f64 	[param1], 0d4028000000000000;
	.param .b64 retval0;
	call.uni (retval0), 
	__internal_accurate_pow, 
	(
	param0, 
	param1
	);
	ld.param.f64 	%fd354, [retval0];
	} // callseq 59
	neg.f64 	%fd356, %fd354;
	selp.f64 	%fd357, %fd356, %fd354, %p18;
	selp.f64 	%fd358, %fd40, %fd357, %p79;
	selp.f64 	%fd359, %fd358, %fd41, %p76;
	add.rn.f64 	%fd360, %fd114, %fd332;
	selp.f64 	%fd361, %fd360, %fd359, %p77;
	selp.f64 	%fd362, %fd361, %fd358, %p60;
	add.f64 	%fd363, %fd362, %fd362;
	div.rn.f64 	%fd364, %fd363, 0d41BC8CFC00000000;
	selp.f64 	%fd365, 0d3E31EED8EFF8D898, %fd364, %p75;
	mul.f64 	%fd366, %fd365, %fd11;
	ld.shared.f32 	%f61, [%r185];
	ld.shared.f32 	%f62, [%r185+48];
	add.f32 	%f63, %f61, %f62;
	cvt.f64.f32 	%fd367, %f63;
	add.f64 	%fd368, %fd350, %fd365;
	mul.f64 	%fd369, %fd368, %fd11;
	mul.f64 	%fd370, %fd369, %fd367;
	fma.rn.f64 	%fd371, %fd366, %fd367, %fd370;
	fma.rn.f64 	%fd372, %fd352, %fd353, %fd371;
	cvt.f64.f32 	%fd373, %f59;
	add.f64 	%fd374, %fd372, %fd373;
	cvt.rn.f32.f64 	%f64, %fd374;
	add.f32 	%f65, %f8, %f8;
	cvta.to.global.u64 	%rd27, %rd34;
	mul.wide.s32 	%rd28, %r181, 4;
	add.s64 	%rd29, %rd27, %rd28;
	ld.global.f32 	%f66, [%rd29];
	sub.f32 	%f67, %f65, %f66;
	cvta.to.global.u64 	%rd30, %rd32;
	add.s64 	%rd31, %rd30, %rd28;
	ld.global.nc.f32 	%f68, [%rd31];
	fma.rn.f32 	%f69, %f68, %f64, %f67;
	st.global.f32 	[%rd29], %f69;
	mov.u32 	%r186, %nctaid.x;
	mov.u32 	%r187, %ntid.x;
	mad.lo.s32 	%r190, %r186, %r187, %r190;
	bra.uni 	$L__BB5_2;
$L__BB5_5:
	// begin inline asm
	mov.u64 	%rd7, %clock64;
	// end inline asm
	sub.s64 	%rd8, %rd7, %rd6;
	cvt.rn.f32.s64 	%f18, %rd8;
	cvt.f64.f32 	%fd42, %f18;
	mul.f64 	%fd43, %fd42, 0d408F400000000000;
	div.rn.f64 	%fd44, %fd43, 0d412E848000000000;
	cvt.rn.f32.f64 	%f19, %fd44;
	mul.wide.s32 	%rd9, %r1, 4;
	mov.u64 	%rd10, CrankNicolson_Optimized_time;
	add.s64 	%rd11, %rd10, %rd9;
	st.global.f32 	[%rd11], %f19;
	ret;

}
	// .globl	_Z13ADI_2D_SolverififfPfS_S_
.visible .entry _Z13ADI_2D_SolverififfPfS_S_(
	.param .u32 _Z13ADI_2D_SolverififfPfS_S__param_0,
	.param .f32 _Z13ADI_2D_SolverififfPfS_S__param_1,
	.param .u32 _Z13ADI_2D_SolverififfPfS_S__param_2,
	.param .f32 _Z13ADI_2D_SolverififfPfS_S__param_3,
	.param .f32 _Z13ADI_2D_SolverififfPfS_S__param_4,
	.param .u64 .ptr .align 1 _Z13ADI_2D_SolverififfPfS_S__param_5,
	.param .u64 .ptr .align 1 _Z13ADI_2D_SolverififfPfS_S__param_6,
	.param .u64 .ptr .align 1 _Z13ADI_2D_SolverififfPfS_S__param_7
)
{
	.reg .pred 	%p<111>;
	.reg .b32 	%r<233>;
	.reg .b32 	%f<102>;
	.reg .b64 	%rd<42>;
	.reg .b64 	%fd<468>;
	// demoted variable
	.shared .align 4 .b8 _ZZ13ADI_2D_SolverififfPfS_S_E6s_data[176];
	ld.param.u32 	%r34, [_Z13ADI_2D_SolverififfPfS_S__param_0];
	ld.param.u32 	%r36, [_Z13ADI_2D_SolverififfPfS_S__param_2];
	// begin inline asm
	mov.u64 	%rd5, %clock64;
	// end inline asm
	mov.u32 	%r37, %ntid.x;
	mov.u32 	%r38, %ctaid.x;
	mov.u32 	%r39, %tid.x;
	mad.lo.s32 	%r40, %r37, %r38, %r39;
	mov.u32 	%r41, %ntid.y;
	mov.u32 	%r42, %ctaid.y;
	mov.u32 	%r43, %tid.y;
	mad.lo.s32 	%r44, %r41, %r42, %r43;
	add.s32 	%r46, %r34, -12;
	setp.ge.s32 	%p25, %r40, %r46;
	add.s32 	%r47, %r36, -12;
	setp.ge.s32 	%p26, %r44, %r47;
	or.pred  	%p27, %p25, %p26;
	@%p27 bra 	$L__BB6_6;
	setp.lt.s32 	%p28, %r36, 13;
	@%p28 bra 	$L__BB6_6;
	ld.param.u64 	%rd38, [_Z13ADI_2D_SolverififfPfS_S__param_6];
	ld.param.f32 	%f88, [_Z13ADI_2D_SolverififfPfS_S__param_4];
	ld.param.f32 	%f86, [_Z13ADI_2D_SolverififfPfS_S__param_3];
	ld.param.f32 	%f84, [_Z13ADI_2D_SolverififfPfS_S__param_1];
	ld.param.u32 	%r228, [_Z13ADI_2D_SolverififfPfS_S__param_0];
	mov.u32 	%r48, %ntid.x;
	mov.u32 	%r49, %ctaid.x;
	mov.u32 	%r50, %tid.x;
	mad.lo.s32 	%r51, %r48, %r49, %r50;
	cvta.to.global.u64 	%rd6, %rd38;
	mul.wide.s32 	%rd7, %r51, 4;
	add.s64 	%rd8, %rd6, %rd7;
	mul.wide.s32 	%rd9, %r228, 4;
	add.s64 	%rd10, %rd8, %rd9;
	add.s64 	%rd11, %rd10, %rd9;
	add.s64 	%rd12, %rd11, %rd9;
	add.s64 	%rd13, %rd12, %rd9;
	add.s64 	%rd14, %rd13, %rd9;
	add.s64 	%rd15, %rd14, %rd9;
	add.s64 	%rd16, %rd15, %rd9;
	add.s64 	%rd17, %rd16, %rd9;
	add.s64 	%rd18, %rd17, %rd9;
	add.s64 	%rd19, %rd18, %rd9;
	mul.f32 	%f30, %f88, %f88;
	cvt.f64.f32 	%fd55, %f30;
	mul.f64 	%fd56, %fd55, 0d3FE0000000000000;
	mul.f32 	%f31, %f84, %f84;
	cvt.f64.f32 	%fd57, %f31;
	div.rn.f64 	%fd58, %fd56, %fd57;
	cvt.rn.f32.f64 	%f32, %fd58;
	mul.f32 	%f33, %f86, %f86;
	cvt.f64.f32 	%fd59, %f33;
	div.rn.f64 	%fd60, %fd56, %fd59;
	cvt.rn.f32.f64 	%f34, %fd60;
	add.s64 	%rd20, %rd19, %rd9;
	ld.global.nc.f32 	%f90, [%rd20+24];
	ld.global.nc.f32 	%f91, [%rd19+24];
	ld.global.nc.f32 	%f92, [%rd18+24];
	ld.global.nc.f32 	%f93, [%rd17+24];
	ld.global.nc.f32 	%f94, [%rd16+24];
	ld.global.nc.f32 	%f95, [%rd15+24];
	ld.global.nc.f32 	%f96, [%rd14+24];
	ld.global.nc.f32 	%f97, [%rd13+24];
	ld.global.nc.f32 	%f98, [%rd12+24];
	ld.global.nc.f32 	%f99, [%rd11+24];
	ld.global.nc.f32 	%f100, [%rd10+24];
	ld.global.nc.f32 	%f101, [%rd8+24];
	mul.f32 	%f35, %f86, %f34;
	fma.rn.f32 	%f36, %f84, %f32, %f35;
	mul.f32 	%f37, %f88, 0f3F000000;
	add.f32 	%f38, %f84, %f37;
	add.f32 	%f39, %f86, %f88;
	mul.f32 	%f40, %f39, %f34;
	fma.rn.f32 	%f41, %f38, %f32, %f40;
	add.f32 	%f13, %f36, %f41;
	cvt.f64.f32 	%fd61, %f86;
	{
	.reg .b32 %temp; 
	mov.b64 	{%temp, %r52}, %fd61;
	}
	mov.f64 	%fd62, 0d4000000000000000;
	{
	.reg .b32 %temp; 
	mov.b64 	{%temp, %r53}, %fd62;
	}
	and.b32  	%r54, %r53, 2146435072;
	setp.eq.s32 	%p29, %r54, 1062207488;
	abs.f64 	%fd1, %fd61;
	setp.lt.s32 	%p31, %r52, 0;
	and.pred  	%p1, %p31, %p29;
	selp.b32 	%r55, %r52, 0, %p29;
	setp.lt.s32 	%p32, %r53, 0;
	or.b32  	%r56, %r55, 2146435072;
	selp.b32 	%r57, %r56, %r55, %p32;
	mov.b32 	%r58, 0;
	mov.b64 	%fd2, {%r58, %r57};
	add.f64 	%fd63, %fd61, 0d4000000000000000;
	{
	.reg .b32 %temp; 
	mov.b64 	{%temp, %r59}, %fd63;
	}
	and.b32  	%r1, %r59, 2146435072;
	selp.b32 	%r60, 0, 2146435072, %p32;
	and.b32  	%r61, %r53, 2147483647;
	setp.ne.s32 	%p33, %r61, 1071644672;
	and.pred  	%p34, %p29, %p33;
	or.b32  	%r62, %r60, -2147483648;
	selp.b32 	%r63, %r62, %r60, %p34;
	selp.b32 	%r64, %r63, %r60, %p31;
	mov.b64 	%fd3, {%r58, %r64};
	cvt.f64.f32 	%fd64, %f88;
	{
	.reg .b32 %temp; 
	mov.b64 	{%temp, %r65}, %fd64;
	}
	abs.f64 	%fd4, %fd64;
	setp.lt.s32 	%p36, %r65, 0;
	and.pred  	%p2, %p36, %p29;
	selp.b32 	%r66, %r65, 0, %p29;
	or.b32  	%r67, %r66, 2146435072;
	selp.b32 	%r68, %r67, %r66, %p32;
	mov.b64 	%fd5, {%r58, %r68};
	add.f64 	%fd65, %fd64, 0d4000000000000000;
	{
	.reg .b32 %temp; 
	mov.b64 	{%temp, %r69}, %fd65;
	}
	and.b32  	%r2, %r69, 2146435072;
	selp.b32 	%r70, %r63, %r60, %p36;
	mov.b64 	%fd6, {%r58, %r70};
	add.f32 	%f42, %f34, %f34;
	cvt.f64.f32 	%fd7, %f42;
	cvt.f64.f32 	%fd66, %f84;
	{
	.reg .b32 %temp; 
	mov.b64 	{%temp, %r71}, %fd66;
	}
	abs.f64 	%fd8, %fd66;
	setp.lt.s32 	%p37, %r71, 0;
	and.pred  	%p3, %p37, %p29;
	selp.b32 	%r72, %r71, 0, %p29;
	or.b32  	%r73, %r72, 2146435072;
	selp.b32 	%r74, %r73, %r72, %p32;
	mov.b64 	%fd9, {%r58, %r74};
	add.f64 	%fd67, %fd66, 0d4000000000000000;
	{
	.reg .b32 %temp; 
	mov.b64 	{%temp, %r75}, %fd67;
	}
	and.b32  	%r3, %r75, 2146435072;
	selp.b32 	%r76, %r63, %r60, %p37;
	mov.b64 	%fd10, {%r58, %r76};
	cvt.f64.f32 	%fd11, %f32;
	cvt.f64.f32 	%fd68, %f37;
	{
	.reg .b32 %temp; 
	mov.b64 	{%temp, %r77}, %fd68;
	}
	abs.f64 	%fd12, %fd68;
	setp.lt.s32 	%p38, %r77, 0;
	and.pred  	%p4, %p38, %p29;
	selp.b32 	%r78, %r77, 0, %p29;
	or.b32  	%r79, %r78, 2146435072;
	selp.b32 	%r80, %r79, %r78, %p32;
	mov.b64 	%fd13, {%r58, %r80};
	add.f64 	%fd69, %fd68, 0d4000000000000000;
	{
	.reg .b32 %temp; 
	mov.b64 	{%temp, %r81}, %fd69;
	}
	and.b32  	%r4, %r81, 2146435072;
	selp.b32 	%r82, %r63, %r60, %p38;
	mov.b64 	%fd14, {%r58, %r82};
	mov.f64 	%fd70, 0d4010000000000000;
	{
	.reg .b32 %temp; 
	mov.b64 	{%temp, %r83}, %fd70;
	}
	and.b32  	%r84, %r83, 2146435072;
	setp.eq.s32 	%p39, %r84, 1072693248;
	and.pred  	%p5, %p31, %p39;
	selp.b32 	%r85, %r52, 0, %p39;
	setp.lt.s32 	%p41, %r83, 0;
	or.b32  	%r86, %r85, 2146435072;
	selp.b32 	%r87, %r86, %r85, %p41;
	mov.b64 	%fd15, {%r58, %r87};
	add.f64 	%fd71, %fd61, 0d4010000000000000;
	{
	.reg .b32 %temp; 
	mov.b64 	{%temp, %r88}, %fd71;
	}
	and.b32  	%r5, %r88, 2146435072;
	selp.b32 	%r89, 0, 2146435072, %p41;
	and.b32  	%r90, %r83, 2147483647;
	setp.ne.s32 	%p42, %r90, 1071644672;
	and.pred  	%p43, %p39, %p42;
	or.b32  	%r91, %r89, -2147483648;
	selp.b32 	%r92, %r91, %r89, %p43;
	selp.b32 	%r93, %r92, %r89, %p31;
	mov.b64 	%fd16, {%r58, %r93};
	and.pred  	%p6, %p36, %p39;
	selp.b32 	%r94, %r65, 0, %p39;
	or.b32  	%r95, %r94, 2146435072;
	selp.b32 	%r96, %r95, %r94, %p41;
	mov.b64 	%fd17, {%r58, %r96};
	add.f64 	%fd72, %fd64, 0d4010000000000000;
	{
	.reg .b32 %temp; 
	mov.b64 	{%temp, %r97}, %fd72;
	}
	and.b32  	%r6, %r97, 2146435072;
	selp.b32 	%r98, %r92, %r89, %p36;
	mov.b64 	%fd18, {%r58, %r98};
	and.pred  	%p7, %p37, %p39;
	selp.b32 	%r99, %r71, 0, %p39;
	or.b32  	%r100, %r99, 2146435072;
	selp.b32 	%r101, %r100, %r99, %p41;
	mov.b64 	%fd19, {%r58, %r101};
	add.f64 	%fd73, %fd66, 0d4010000000000000;
	{
	.reg .b32 %temp; 
	mov.b64 	{%temp, %r102}, %fd73;
	}
	and.b32  	%r7, %r102, 2146435072;
	selp.b32 	%r103, %r92, %r89, %p37;
	mov.b64 	%fd20, {%r58, %r103};
	and.pred  	%p8, %p38, %p39;
	selp.b32 	%r104, %r77, 0, %p39;
	or.b32  	%r105, %r104, 2146435072;
	selp.b32 	%r106, %r105, %r104, %p41;
	mov.b64 	%fd21, {%r58, %r106};
	add.f64 	%fd74, %fd68, 0d4010000000000000;
	{
	.reg .b32 %temp; 
	mov.b64 	{%temp, %r107}, %fd74;
	}
	and.b32  	%r8, %r107, 2146435072;
	selp.b32 	%r108, %r92, %r89, %p38;
	mov.b64 	%fd22, {%r58, %r108};
	mov.f64 	%fd75, 0d4018000000000000;
	{
	.reg .b32 %temp; 
	mov.b64 	{%temp, %r109}, %fd75;
	}
	and.b32  	%r110, %r109, 2146435072;
	setp.eq.s32 	%p45, %r110, 1073741824;
	and.pred  	%p9, %p31, %p45;
	selp.b32 	%r111, %r52, 0, %p45;
	setp.lt.s32 	%p47, %r109, 0;
	or.b32  	%r112, %r111, 2146435072;
	selp.b32 	%r113, %r112, %r111, %p47;
	mov.b64 	%fd23, {%r58, %r113};
	add.f64 	%fd76, %fd61, 0d4018000000000000;
	{
	.reg .b32 %temp; 
	mov.b64 	{%temp, %r114}, %fd76;
	}
	and.b32  	%r9, %r114, 2146435072;
	selp.b32 	%r115, 0, 2146435072, %p47;
	and.b32  	%r116, %r109, 2147483647;
	setp.ne.s32 	%p48, %r116, 1071644672;
	and.pred  	%p49, %p45, %p48;
	or.b32  	%r117, %r115, -2147483648;
	selp.b32 	%r118, %r117, %r115, %p49;
	selp.b32 	%r119, %r118, %r115, %p31;
	mov.b64 	%fd24, {%r58, %r119};
	and.pred  	%p10, %p36, %p45;
	selp.b32 	%r120, %r65, 0, %p45;
	or.b32  	%r121, %r120, 2146435072;
	selp.b32 	%r122, %r121, %r120, %p47;
	mov.b64 	%fd25, {%r58, %r122};
	add.f64 	%fd77, %fd64, 0d4018000000000000;
	{
	.reg .b32 %temp; 
	mov.b64 	{%temp, %r123}, %fd77;
	}
	and.b32  	%r10, %r123, 2146435072;
	selp.b32 	%r124, %r118, %r115, %p36;
	mov.b64 	%fd26, {%r58, %r124};
	and.pred  	%p11, %p37, %p45;
	selp.b32 	%r125, %r71, 0, %p45;
	or.b32  	%r126, %r125, 2146435072;
	selp.b32 	%r127, %r126, %r125, %p47;
	mov.b64 	%fd27, {%r58, %r127};
	add.f64 	%fd78, %fd66, 0d4018000000000000;
	{
	.reg .b32 %temp; 
	mov.b64 	{%temp, %r128}, %fd78;
	}
	and.b32  	%r11, %r128, 2146435072;
	selp.b32 	%r129, %r118, %r115, %p37;
	mov.b64 	%fd28, {%r58, %r129};
	and.pred  	%p12, %p38, %p45;
	selp.b32 	%r130, %r77, 0, %p45;
	or.b32  	%r131, %r130, 2146435072;
	selp.b32 	%r132, %r131, %r130, %p47;
	mov.b64 	%fd29, {%r58, %r132};
	add.f64 	%fd79, %fd68, 0d4018000000000000;
	{
	.reg .b32 %temp; 
	mov.b64 	{%temp, %r133}, %fd79;
	}
	and.b32  	%r12, %r133, 2146435072;
	selp.b32 	%r134, %r118, %r115, %p38;
	mov.b64 	%fd30, {%r58, %r134};
	mov.f64 	%fd80, 0d4020000000000000;
	{
	.reg .b32 %temp; 
	mov.b64 	{%temp, %r135}, %fd80;
	}
	and.b32  	%r136, %r135, 2146435072;
	setp.eq.s32 	%p51, %r136, 1071644672;
	and.pred  	%p13, %p31, %p51;
	selp.b32 	%r137, %r52, 0, %p51;
	setp.lt.s32 	%p53, %r135, 0;
	or.b32  	%r138, %r137, 2146435072;
	selp.b32 	%r139, %r138, %r137, %p53;
	mov.b64 	%fd31, {%r58, %r139};
	add.f64 	%fd81, %fd61, 0d4020000000000000;
	{
	.reg .b32 %temp; 
	mov.b64 	{%temp, %r140}, %fd81;
	}
	and.b32  	%r13, %r140, 2146435072;
	selp.b32 	%r141, 0, 2146435072, %p53;
	and.b32  	%r142, %r135, 2147483647;
	setp.ne.s32 	%p54, %r142, 1071644672;
	and.pred  	%p55, %p51, %p54;
	or.b32  	%r143, %r141, -2147483648;
	selp.b32 	%r144, %r143, %r141, %p55;
	selp.b32 	%r145, %r144, %r141, %p31;
	mov.b64 	%fd32, {%r58, %r145};
	and.pred  	%p14, %p36, %p51;
	selp.b32 	%r146, %r65, 0, %p51;
	or.b32  	%r147, %r146, 2146435072;
	selp.b32 	%r148, %r147, %r146, %p53;
	mov.b64 	%fd33, {%r58, %r148};
	add.f64 	%fd82, %fd64, 0d4020000000000000;
	{
	.reg .b32 %temp; 
	mov.b64 	{%temp, %r149}, %fd82;
	}
	and.b32  	%r14, %r149, 2146435072;
	selp.b32 	%r150, %r144, %r141, %p36;
	mov.b64 	%fd34, {%r58, %r150};
	and.pred  	%p15, %p37, %p51;
	selp.b32 	%r151, %r71, 0, %p51;
	or.b32  	%r152, %r151, 2146435072;
	selp.b32 	%r153, %r152, %r151, %p53;
	mov.b64 	%fd35, {%r58, %r153};
	add.f64 	%fd83, %fd66, 0d4020000000000000;
	{
	.reg .b32 %temp; 
	mov.b64 	{%temp, %r154}, %fd83;
	}
	and.b32  	%r15, %r154, 2146435072;
	selp.b32 	%r155, %r144, %r141, %p37;
	mov.b64 	%fd36, {%r58, %r155};
	and.pred  	%p16, %p38, %p51;
	selp.b32 	%r156, %r77, 0, %p51;
	or.b32  	%r157, %r156, 2146435072;
	selp.b32 	%r158, %r157, %r156, %p53;
	mov.b64 	%fd37, {%r58, %r158};
	add.f64 	%fd84, %fd68, 0d4020000000000000;
	{
	.reg .b32 %temp; 
	mov.b64 	{%temp, %r159}, %fd84;
	}
	and.b32  	%r16, %r159, 2146435072;
	selp.b32 	%r160, %r144, %r141, %p38;
	mov.b64 	%fd38, {%r58, %r160};
	mov.f64 	%fd85, 0d4024000000000000;
	{
	.reg .b32 %temp; 
	mov.b64 	{%temp, %r161}, %fd85;
	}
	and.b32  	%r162, %r161, 2146435072;
	setp.eq.s32 	%p57, %r162, 1074790400;
	and.pred  	%p17, %p31, %p57;
	selp.b32 	%r163, %r52, 0, %p57;
	setp.lt.s32 	%p59, %r161, 0;
	or.b32  	%r164, %r163, 2146435072;
	selp.b32 	%r165, %r164, %r163, %p59;
	mov.b64 	%fd39, {%r58, %r165};
	add.f64 	%fd86, %fd61, 0d4024000000000000;
	{
	.reg .b32 %temp; 
	mov.b64 	{%temp, %r166}, %fd86;
	}
	and.b32  	%r17, %r166, 2146435072;
	selp.b32 	%r167, 0, 2146435072, %p59;
	and.b32  	%r168, %r161, 2147483647;
	setp.ne.s32 	%p60, %r168, 1071644672;
	and.pred  	%p61, %p57, %p60;
	or.b32  	%r169, %r167, -2147483648;
	selp.b32 	%r170, %r169, %r167, %p61;
	selp.b32 	%r171, %r170, %r167, %p31;
	mov.b64 	%fd40, {%r58, %r171};
	and.pred  	%p18, %p36, %p57;
	selp.b32 	%r172, %r65, 0, %p57;
	or.b32  	%r173, %r172, 2146435072;
	selp.b32 	%r174, %r173, %r172, %p59;
	mov.b64 	%fd41, {%r58, %r174};
	add.f64 	%fd87, %fd64, 0d4024000000000000;
	{
	.reg .b32 %temp; 
	mov.b64 	{%temp, %r175}, %fd87;
	}
	and.b32  	%r18, %r175, 2146435072;
	selp.b32 	%r176, %r170, %r167, %p36;
	mov.b64 	%fd42, {%r58, %r176};
	and.pred  	%p19, %p37, %p57;
	selp.b32 	%r177, %r71, 0, %p57;
	or.b32  	%r178, %r177, 2146435072;
	selp.b32 	%r179, %r178, %r177, %p59;
	mov.b64 	%fd43, {%r58, %r179};
	add.f64 	%fd88, %fd66, 0d4024000000000000;
	{
	.reg .b32 %temp; 
	mov.b64 	{%temp, %r180}, %fd88;
	}
	and.b32  	%r19, %r180, 2146435072;
	selp.b32 	%r181, %r170, %r167, %p37;
	mov.b64 	%fd44, {%r58, %r181};
	and.pred  	%p20, %p38, %p57;
	selp.b32 	%r182, %r77, 0, %p57;
	or.b32  	%r183, %r182, 2146435072;
	selp.b32 	%r184, %r183, %r182, %p59;
	mov.b64 	%fd45, {%r58, %r184};
	add.f64 	%fd89, %fd68, 0d4024000000000000;
	{
	.reg .b32 %temp; 
	mov.b64 	{%temp, %r185}, %fd89;
	}
	and.b32  	%r20, %r185, 2146435072;
	selp.b32 	%r186, %r170, %r167, %p38;
	mov.b64 	%fd46, {%r58, %r186};
	mov.f64 	%fd90, 0d4028000000000000;
	{
	.reg .b32 %temp; 
	mov.b64 	{%temp, %r187}, %fd90;
	}
	and.b32  	%r188, %r187, 2146435072;
	setp.eq.s32 	%p63, %r188, 1073741824;
	and.pred  	%p21, %p31, %p63;
	selp.b32 	%r189, %r52, 0, %p63;
	setp.lt.s32 	%p65, %r187, 0;
	or.b32  	%r190, %r189, 2146435072;
	selp.b32 	%r191, %r190, %r189, %p65;
	mov.b64 	%fd47, {%r58, %r191};
	add.f64 	%fd91, %fd61, 0d4028000000000000;
	{
	.reg .b32 %temp; 
	mov.b64 	{%temp, %r192}, %fd91;
	}
	and.b32  	%r21, %r192, 2146435072;
	selp.b32 	%r193, 0, 2146435072, %p65;
	and.b32  	%r194, %r187, 2147483647;
	setp.ne.s32 	%p66, %r194, 1071644672;
	and.pred  	%p67, %p63, %p66;
	or.b32  	%r195, %r193, -2147483648;
	selp.b32 	%r196, %r195, %r193, %p67;
	selp.b32 	%r197, %r196, %r193, %p31;
	mov.b64 	%fd48, {%r58, %r197};
	and.pred  	%p22, %p36, %p63;
	selp.b32 	%r198, %r65, 0, %p63;
	or.b32  	%r199, %r198, 2146435072;
	selp.b32 	%r200, %r199, %r198, %p65;
	mov.b64 	%fd49, {%r58, %r200};
	add.f64 	%fd92, %fd64, 0d4028000000000000;
	{
	.reg .b32 %temp; 
	mov.b64 	{%temp, %r201}, %fd92;
	}
	and.b32  	%r22, %r201, 2146435072;
	selp.b32 	%r202, %r196, %r193, %p36;
	mov.b64 	%fd50, {%r58, %r202};
	and.pred  	%p23, %p37, %p63;
	selp.b32 	%r203, %r71, 0, %p63;
	or.b32  	%r204, %r203, 2146435072;
	selp.b32 	%r205, %r204, %r203, %p65;
	mov.b64 	%fd51, {%r58, %r205};
	add.f64 	%fd93, %fd66, 0d4028000000000000;
	{
	.reg .b32 %temp; 
	mov.b64 	{%temp, %r206}, %fd93;
	}
	and.b32  	%r23, %r206, 2146435072;
	selp.b32 	%r207, %r196, %r193, %p37;
	mov.b64 	%fd52, {%r58, %r207};
	and.pred  	%p24, %p38, %p63;
	selp.b32 	%r208, %r77, 0, %p63;
	or.b32  	%r209, %r208, 2146435072;
	selp.b32 	%r210, %r209, %r208, %p65;
	mov.b64 	%fd53, {%r58, %r210};
	add.f64 	%fd94, %fd68, 0d4028000000000000;
	{
	.reg .b32 %temp; 
	mov.b64 	{%temp, %r211}, %fd94;
	}
	and.b32  	%r24, %r211, 2146435072;
	selp.b32 	%r212, %r196, %r193, %p38;
	mov.b64 	%fd54, {%r58, %r212};
	mad.lo.s32 	%r213, %r228, 12, %r51;
	add.s32 	%r232, %r213, 6;
	neg.s32 	%r231, %r36;
	mad.lo.s32 	%r214, %r228, 6, %r51;
	add.s32 	%r230, %r214, 6;
$L__BB6_3:
	mov.f32 	%f16, %f100;
	mov.f32 	%f100, %f99;
	mov.f32 	%f99, %f98;
	mov.f32 	%f98, %f97;
	mov.f32 	%f97, %f96;
	mov.f32 	%f96, %f95;
	mov.f32 	%f95, %f94;
	mov.f32 	%f94, %f93;
	mov.f32 	%f93, %f92;
	mov.f32 	%f92, %f91;
	mov.f32 	%f91, %f90;
	ld.param.u64 	%rd39, [_Z13ADI_2D_SolverififfPfS_S__param_6];
	mov.u32 	%r215, %tid.x;
	setp.gt.u32 	%p69, %r215, 5;
	mul.wide.s32 	%rd21, %r232, 4;
	cvta.to.global.u64 	%rd22, %rd39;
	add.s64 	%rd23, %rd22, %rd21;
	ld.global.nc.f32 	%f90, [%rd23];
	bar.sync 	0;
	@%p69 bra 	$L__BB6_5;
	ld.param.u64 	%rd40, [_Z13ADI_2D_SolverififfPfS_S__param_6];
	cvta.to.global.u64 	%rd24, %rd40;
	mul.wide.s32 	%rd25, %r230, 4;
	add.s64 	%rd26, %rd24, %rd25;
	ld.global.nc.f32 	%f43, [%rd26+-24];
	mov.u32 	%r216, %tid.x;
	shl.b32 	%r217, %r216, 2;
	mov.u32 	%r218, _ZZ13ADI_2D_SolverififfPfS_S_E6s_data;
	add.s32 	%r219, %r218, %r217;
	st.shared.f32 	[%r219], %f43;
	ld.global.nc.f32 	%f44, [%rd26+128];
	st.shared.f32 	[%r219+152], %f44;
$L__BB6_5:
	ld.param.u64 	%rd41, [_Z13ADI_2D_SolverififfPfS_S__param_7];
	ld.param.u64 	%rd37, [_Z13ADI_2D_SolverififfPfS_S__param_5];
	ld.param.f32 	%f89, [_Z13ADI_2D_SolverififfPfS_S__param_4];
	ld.param.f32 	%f87, [_Z13ADI_2D_SolverififfPfS_S__param_3];
	ld.param.f32 	%f85, [_Z13ADI_2D_SolverififfPfS_S__param_1];
	ld.param.u32 	%r229, [_Z13ADI_2D_SolverififfPfS_S__param_0];
	mul.wide.s32 	%rd27, %r230, 4;
	cvta.to.global.u64 	%rd28, %rd41;
	add.s64 	%rd29, %rd28, %rd27;
	setp.eq.s32 	%p70, %r24, 2146435072;
	setp.eq.s32 	%p71, %r23, 2146435072;
	setp.eq.s32 	%p72, %r22, 2146435072;
	setp.eq.s32 	%p73, %r21, 2146435072;
	setp.eq.s32 	%p74, %r20, 2146435072;
	setp.eq.s32 	%p75, %r19, 2146435072;
	setp.eq.s32 	%p76, %r18, 2146435072;
	setp.eq.s32 	%p77, %r17, 2146435072;
	setp.eq.s32 	%p78, %r16, 2146435072;
	setp.eq.s32 	%p79, %r15, 2146435072;
	setp.eq.s32 	%p80, %r14, 2146435072;
	setp.eq.s32 	%p81, %r13, 2146435072;
	setp.eq.s32 	%p82, %r12, 2146435072;
	setp.eq.s32 	%p83, %r11, 2146435072;
	setp.eq.s32 	%p84, %r10, 2146435072;
	setp.eq.s32 	%p85, %r9, 2146435072;
	setp.eq.s32 	%p86, %r8, 2146435072;
	setp.eq.s32 	%p87, %r7, 2146435072;
	setp.eq.s32 	%p88, %r6, 2146435072;
	setp.eq.s32 	%p89, %r5, 2146435072;
	mul.f32 	%f45, %f89, 0f3F000000;
	setp.eq.f32 	%p90, %f45, 0f3F800000;
	setp.neu.f64 	%p91, %fd12, 0d7FF0000000000000;
	setp.nan.f32 	%p92, %f45, %f45;
	setp.eq.s32 	%p93, %r4, 2146435072;
	setp.eq.f32 	%p94, %f45, 0f00000000;
	setp.eq.f32 	%p95, %f85, 0f3F800000;
	setp.neu.f64 	%p96, %fd8, 0d7FF0000000000000;
	setp.nan.f32 	%p97, %f85, %f85;
	setp.eq.s32 	%p98, %r3, 2146435072;
	setp.eq.f32 	%p99, %f85, 0f00000000;
	setp.eq.f32 	%p100, %f89, 0f3F800000;
	setp.neu.f64 	%p101, %fd4, 0d7FF0000000000000;
	setp.nan.f32 	%p102, %f89, %f89;
	setp.eq.s32 	%p103, %r2, 2146435072;
	setp.eq.f32 	%p104, %f89, 0f00000000;
	setp.eq.f32 	%p105, %f87, 0f3F800000;
	setp.neu.f64 	%p106, %fd1, 0d7FF0000000000000;
	setp.nan.f32 	%p107, %f87, %f87;
	setp.eq.s32 	%p108, %r1, 2146435072;
	setp.eq.f32 	%p109, %f87, 0f00000000;
	mov.u32 	%r220, %tid.x;
	shl.b32 	%r221, %r220, 2;
	mov.u32 	%r222, _ZZ13ADI_2D_SolverififfPfS_S_E6s_data;
	add.s32 	%r223, %r222, %r221;
	st.shared.f32 	[%r223+24], %f96;
	bar.sync 	0;
	mul.f32 	%f46, %f13, %f96;
	{ // callseq 60, 0
	.param .b64 param0;
	st.param.f64 	[param0], %fd1;
	.param .b64 param1;
	st.param.f64 	[param1], 0d4000000000000000;
	.param .b64 retval0;
	call.uni (retval0), 
	__internal_accurate_pow, 
	(
	param0, 
	param1
	);
	ld.param.f64 	%fd95, [retval0];
	} // callseq 60
	neg.f64 	%fd97, %fd95;
	selp.f64 	%fd98, %fd97, %fd95, %p1;
	selp.f64 	%fd99, %fd2, %fd98, %p109;
	selp.f64 	%fd100, %fd99, %fd3, %p106;
	cvt.f64.f32 	%fd101, %f87;
	mov.f64 	%fd102, 0d4000000000000000;
	add.rn.f64 	%fd103, %fd101, %fd102;
	selp.f64 	%fd104, %fd103, %fd100, %p107;
	selp.f64 	%fd105, %fd104, %fd99, %p108;
	add.f64 	%fd106, %fd105, %fd105;
	mul.f64 	%fd107, %fd106, 0d3FE0000000000000;
	selp.f64 	%fd108, 0d3FF0000000000000, %fd107, %p105;
	{ // callseq 61, 0
	.param .b64 param0;
	st.param.f64 	[param0], %fd4;
	.param .b64 param1;
	st.param.f64 	[param1], 0d4000000000000000;
	.param .b64 retval0;
	call.uni (retval0), 
	__internal_accurate_pow, 
	(
	param0, 
	param1
	);
	ld.param.f64 	%fd109, [retval0];
	} // callseq 61
	neg.f64 	%fd111, %fd109;
	selp.f64 	%fd112, %fd111, %fd109, %p2;
	selp.f64 	%fd113, %fd5, %fd112, %p104;
	selp.f64 	%fd114, %fd113, %fd6, %p101;
	cvt.f64.f32 	%fd115, %f89;
	add.rn.f64 	%fd116, %fd115, %fd102;
	selp.f64 	%fd117, %fd116, %fd114, %p102;
	selp.f64 	%fd118, %fd117, %fd113, %p103;
	add.f64 	%fd119, %fd118, %fd118;
	mul.f64 	%fd120, %fd119, 0d3FE0000000000000;
	selp.f64 	%fd121, 0d3FF0000000000000, %fd120, %p100;
	add.f64 	%fd122, %fd108, %fd121;
	mul.f64 	%fd123, %fd122, %fd7;
	add.f32 	%f47, %f95, %f97;
	cvt.f64.f32 	%fd124, %f47;
	{ // callseq 62, 0
	.param .b64 param0;
	st.param.f64 	[param0], %fd8;
	.param .b64 param1;
	st.param.f64 	[param1], 0d4000000000000000;
	.param .b64 retval0;
	call.uni (retval0), 
	__internal_accurate_pow, 
	(
	param0, 
	param1
	);
	ld.param.f64 	%fd125, [retval0];
	} // callseq 62
	neg.f64 	%fd127, %fd125;
	selp.f64 	%fd128, %fd127, %fd125, %p3;
	selp.f64 	%fd129, %fd9, %fd128, %p99;
	selp.f64 	%fd130, %fd129, %fd10, %p96;
	cvt.f64.f32 	%fd131, %f85;
	add.rn.f64 	%fd132, %fd131, %fd102;
	selp.f64 	%fd133, %fd132, %fd130, %p97;
	selp.f64 	%fd134, %fd133, %fd129, %p98;
	add.f64 	%fd135, %fd134, %fd134;
	mul.f64 	%fd136, %fd135, 0d3FE0000000000000;
	selp.f64 	%fd137, 0d3FF0000000000000, %fd136, %p95;
	mul.f64 	%fd138, %fd137, %fd11;
	ld.shared.f32 	%f48, [%r223+20];
	ld.shared.f32 	%f49, [%r223+28];
	add.f32 	%f50, %f48, %f49;
	cvt.f64.f32 	%fd139, %f50;
	{ // callseq 63, 0
	.param .b64 param0;
	st.param.f64 	[param0], %fd12;
	.param .b64 param1;
	st.param.f64 	[param1], 0d4000000000000000;
	.param .b64 retval0;
	call.uni (retval0), 
	__internal_accurate_pow, 
	(
	param0, 
	param1
	);
	ld.param.f64 	%fd140, [retval0];
	} // callseq 63
	neg.f64 	%fd142, %fd140;
	selp.f64 	%fd143, %fd142, %fd140, %p4;
	selp.f64 	%fd144, %fd13, %fd143, %p94;
	selp.f64 	%fd145, %fd144, %fd14, %p91;
	cvt.f64.f32 	%fd146, %f45;
	add.rn.f64 	%fd147, %fd146, %fd102;
	selp.f64 	%fd148, %fd147, %fd145, %p92;
	selp.f64 	%fd149, %fd148, %fd144, %p93;
	add.f64 	%fd150, %fd149, %fd149;
	mul.f64 	%fd151, %fd150, 0d3FE0000000000000;
	selp.f64 	%fd152, 0d3FF0000000000000, %fd151, %p90;
	add.f64 	%fd153, %fd137, %fd152;
	mul.f64 	%fd154, %fd153, %fd11;
	mul.f64 	%fd155, %fd154, %fd139;
	fma.rn.f64 	%fd156, %fd138, %fd139, %fd155;
	fma.rn.f64 	%fd157, %fd123, %fd124, %fd156;
	cvt.f64.f32 	%fd158, %f46;
	add.f64 	%fd159, %fd157, %fd158;
	cvt.rn.f32.f64 	%f51, %fd159;
	{ // callseq 64, 0
	.param .b64 param0;
	st.param.f64 	[param0], %fd1;
	.param .b64 param1;
	st.param.f64 	[param1], 0d4010000000000000;
	.param .b64 retval0;
	call.uni (retval0), 
	__internal_accurate_pow, 
	(
	param0, 
	param1
	);
	ld.param.f64 	%fd160, [retval0];
	} // callseq 64
	neg.f64 	%fd162, %fd160;
	selp.f64 	%fd163, %fd162, %fd160, %p5;
	selp.f64 	%fd164, %fd15, %fd163, %p109;
	selp.f64 	%fd165, %fd164, %fd16, %p106;
	mov.f64 	%fd166, 0d4010000000000000;
	add.rn.f64 	%fd167, %fd101, %fd166;
	selp.f64 	%fd168, %fd167, %fd165, %p107;
	selp.f64 	%fd169, %fd168, %fd164, %p89;
	add.f64 	%fd170, %fd169, %fd169;
	div.rn.f64 	%fd171, %fd170, 0d4038000000000000;
	selp.f64 	%fd172, 0d3FB5555555555555, %fd171, %p105;
	{ // callseq 65, 0
	.param .b64 param0;
	st.param.f64 	[param0], %fd4;
	.param .b64 param1;
	st.param.f64 	[param1], 0d4010000000000000;
	.param .b64 retval0;
	call.uni (retval0), 
	__internal_accurate_pow, 
	(
	param0, 
	param1
	);
	ld.param.f64 	%fd173, [retval0];
	} // callseq 65
	neg.f64 	%fd175, %fd173;
	selp.f64 	%fd176, %fd175, %fd173, %p6;
	selp.f64 	%fd177, %fd17, %fd176, %p104;
	selp.f64 	%fd178, %fd177, %fd18, %p101;
	add.rn.f64 	%fd179, %fd115, %fd166;
	selp.f64 	%fd180, %fd179, %fd178, %p102;
	selp.f64 	%fd181, %fd180, %fd177, %p88;
	add.f64 	%fd182, %fd181, %fd181;
	div.rn.f64 	%fd183, %fd182, 0d4038000000000000;
	selp.f64 	%fd184, 0d3FB5555555555555, %fd183, %p100;
	add.f64 	%fd185, %fd172, %fd184;
	mul.f64 	%fd186, %fd185, %fd7;
	add.f32 	%f52, %f94, %f98;
	cvt.f64.f32 	%fd187, %f52;
	{ // callseq 66, 0
	.param .b64 param0;
	st.param.f64 	[param0], %fd8;
	.param .b64 param1;
	st.param.f64 	[param1], 0d4010000000000000;
	.param .b64 retval0;
	call.uni (retval0), 
	__internal_accurate_pow, 
	(
	param0, 
	param1
	);
	ld.param.f64 	%fd188, [retval0];
	} // callseq 66
	neg.f64 	%fd190, %fd188;
	selp.f64 	%fd191, %fd190, %fd188, %p7;
	selp.f64 	%fd192, %fd19, %fd191, %p99;
	selp.f64 	%fd193, %fd192, %fd20, %p96;
	add.rn.f64 	%fd194, %fd131, %fd166;
	selp.f64 	%fd195, %fd194, %fd193, %p97;
	selp.f64 	%fd196, %fd195, %fd192, %p87;
	add.f64 	%fd197, %fd196, %fd196;
	div.rn.f64 	%fd198, %fd197, 0d4038000000000000;
	selp.f64 	%fd199, 0d3FB5555555555555, %fd198, %p95;
	mul.f64 	%fd200, %fd199, %fd11;
	ld.shared.f32 	%f53, [%r223+16];
	ld.shared.f32 	%f54, [%r223+32];
	add.f32 	%f55, %f53, %f54;
	cvt.f64.f32 	%fd201, %f55;
	{ // callseq 67, 0
	.param .b64 param0;
	st.param.f64 	[param0], %fd12;
	.param .b64 param1;
	st.param.f64 	[param1], 0d4010000000000000;
	.param .b64 retval0;
	call.uni (retval0), 
	__internal_accurate_pow, 
	(
	param0, 
	param1
	);
	ld.param.f64 	%fd202, [retval0];
	} // callseq 67
	neg.f64 	%fd204, %fd202;
	selp.f64 	%fd205, %fd204, %fd202, %p8;
	selp.f64 	%fd206, %fd21, %fd205, %p94;
	selp.f64 	%fd207, %fd206, %fd22, %p91;
	add.rn.f64 	%fd208, %fd146, %fd166;
	selp.f64 	%fd209, %fd208, %fd207, %p92;
	selp.f64 	%fd210, %fd209, %fd206, %p86;
	add.f64 	%fd211, %fd210, %fd210;
	div.rn.f64 	%fd212, %fd211, 0d4038000000000000;
	selp.f64 	%fd213, 0d3FB5555555555555, %fd212, %p90;
	add.f64 	%fd214, %fd199, %fd213;
	mul.f64 	%fd215, %fd214, %fd11;
	mul.f64 	%fd216, %fd215, %fd201;
	fma.rn.f64 	%fd217, %fd200, %fd201, %fd216;
	fma.rn.f64 	%fd218, %fd186, %fd187, %fd217;
	cvt.f64.f32 	%fd219, %f51;
	add.f64 	%fd220, %fd218, %fd219;
	cvt.rn.f32.f64 	%f56, %fd220;
	{ // callseq 68, 0
	.param .b64 param0;
	st.param.f64 	[param0], %fd1;
	.param .b64 param1;
	st.param.f64 	[param1], 0d4018000000000000;
	.param .b64 retval0;
	call.uni (retval0), 
	__internal_accurate_pow, 
	(
	param0, 
	param1
	);
	ld.param.f64 	%fd221, [retval0];
	} // callseq 68
	neg.f64 	%fd223, %fd221;
	selp.f64 	%fd224, %fd223, %fd221, %p9;
	selp.f64 	%fd225, %fd23, %fd224, %p109;
	selp.f64 	%fd226, %fd225, %fd24, %p106;
	mov.f64 	%fd227, 0d4018000000000000;
	add.rn.f64 	%fd228, %fd101, %fd227;
	selp.f64 	%fd229, %fd228, %fd226, %p107;
	selp.f64 	%fd230, %fd229, %fd225, %p85;
	add.f64 	%fd231, %fd230, %fd230;
	div.rn.f64 	%fd232, %fd231, 0d4086800000000000;
	selp.f64 	%fd233, 0d3F66C16C16C16C17, %fd232, %p105;
	{ // callseq 69, 0
	.param .b64 param0;
	st.param.f64 	[param0], %fd4;
	.param .b64 param1;
	st.param.f64 	[param1], 0d4018000000000000;
	.param .b64 retval0;
	call.uni (retval0), 
	__internal_accurate_pow, 
	(
	param0, 
	param1
	);
	ld.param.f64 	%fd234, [retval0];
	} // callseq 69
	neg.f64 	%fd236, %fd234;
	selp.f64 	%fd237, %fd236, %fd234, %p10;
	selp.f64 	%fd238, %fd25, %fd237, %p104;
	selp.f64 	%fd239, %fd238, %fd26, %p101;
	add.rn.f64 	%fd240, %fd115, %fd227;
	selp.f64 	%fd241, %fd240, %fd239, %p102;
	selp.f64 	%fd242, %fd241, %fd238, %p84;
	add.f64 	%fd243, %fd242, %fd242;
	div.rn.f64 	%fd244, %fd243, 0d4086800000000000;
	selp.f64 	%fd245, 0d3F66C16C16C16C17, %fd244, %p100;
	add.f64 	%fd246, %fd233, %fd245;
	mul.f64 	%fd247, %fd246, %fd7;
	add.f32 	%f57, %f93, %f99;
	cvt.f64.f32 	%fd248, %f57;
	{ // callseq 70, 0
	.param .b64 param0;
	st.param.f64 	[param0], %fd8;
	.param .b64 param1;
	st.param.f64 	[param1], 0d4018000000000000;
	.param .b64 retval0;
	call.uni (retval0), 
	__internal_accurate_pow, 
	(
	param0, 
	param1
	);
	ld.param.f64 	%fd249, [retval0];
	} // callseq 70
	neg.f64 	%fd251, %fd249;
	selp.f64 	%fd252, %fd251, %fd249, %p11;
	selp.f64 	%fd253, %fd27, %fd252, %p99;
	selp.f64 	%fd254, %fd253, %fd28, %p96;
	add.rn.f64 	%fd255, %fd131, %fd227;
	selp.f64 	%fd256, %fd255, %fd254, %p97;
	selp.f64 	%fd257, %fd256, %fd253, %p83;
	add.f64 	%fd258, %fd257, %fd257;
	div.rn.f64 	%fd259, %fd258, 0d4086800000000000;
	selp.f64 	%fd260, 0d3F66C16C16C16C17, %fd259, %p95;
	mul.f64 	%fd261, %fd260, %fd11;
	ld.shared.f32 	%f58, [%r223+12];
	ld.shared.f32 	%f59, [%r223+36];
	add.f32 	%f60, %f58, %f59;
	cvt.f64.f32 	%fd262, %f60;
	{ // callseq 71, 0
	.param .b64 param0;
	st.param.f64 	[param0], %fd12;
	.param .b64 param1;
	st.param.f64 	[param1], 0d4018000000000000;
	.param .b64 retval0;
	call.uni (retval0), 
	__internal_accurate_pow, 
	(
	param0, 
	param1
	);
	ld.param.f64 	%fd263, [retval0];
	} // callseq 71
	neg.f64 	%fd265, %fd263;
	selp.f64 	%fd266, %fd265, %fd263, %p12;
	selp.f64 	%fd267, %fd29, %fd266, %p94;
	selp.f64 	%fd268, %fd267, %fd30, %p91;
	add.rn.f64 	%fd269, %fd146, %fd227;
	selp.f64 	%fd270, %fd269, %fd268, %p92;
	selp.f64 	%fd271, %fd270, %fd267, %p82;
	add.f64 	%fd272, %fd271, %fd271;
	div.rn.f64 	%fd273, %fd272, 0d4086800000000000;
	selp.f64 	%fd274, 0d3F66C16C16C16C17, %fd273, %p90;
	add.f64 	%fd275, %fd260, %fd274;
	mul.f64 	%fd276, %fd275, %fd11;
	mul.f64 	%fd277, %fd276, %fd262;
	fma.rn.f64 	%fd278, %fd261, %fd262, %fd277;
	fma.rn.f64 	%fd279, %fd247, %fd248, %fd278;
	cvt.f64.f32 	%fd280, %f56;
	add.f64 	%fd281, %fd279, %fd280;
	cvt.rn.f32.f64 	%f61, %fd281;
	{ // callseq 72, 0
	.param .b64 param0;
	st.param.f64 	[param0], %fd1;
	.param .b64 param1;
	st.param.f64 	[param1], 0d4020000000000000;
	.param .b64 retval0;
	call.uni (retval0), 
	__internal_accurate_pow, 
	(
	param0, 
	param1
	);
	ld.param.f64 	%fd282, [retval0];
	} // callseq 72
	neg.f64 	%fd284, %fd282;
	selp.f64 	%fd285, %fd284, %fd282, %p13;
	selp.f64 	%fd286, %fd31, %fd285, %p109;
	selp.f64 	%fd287, %fd286, %fd32, %p106;
	mov.f64 	%fd288, 0d4020000000000000;
	add.rn.f64 	%fd289, %fd101, %fd288;
	selp.f64 	%fd290, %fd289, %fd287, %p107;
	selp.f64 	%fd291, %fd290, %fd286, %p81;
	add.f64 	%fd292, %fd291, %fd291;
	div.rn.f64 	%fd293, %fd292, 0d40E3B00000000000;
	selp.f64 	%fd294, 0d3F0A01A01A01A01A, %fd293, %p105;
	{ // callseq 73, 0
	.param .b64 param0;
	st.param.f64 	[param0], %fd4;
	.param .b64 param1;
	st.param.f64 	[param1], 0d4020000000000000;
	.param .b64 retval0;
	call.uni (retval0), 
	__internal_accurate_pow, 
	(
	param0, 
	param1
	);
	ld.param.f64 	%fd295, [retval0];
	} // callseq 73
	neg.f64 	%fd297, %fd295;
	selp.f64 	%fd298, %fd297, %fd295, %p14;
	selp.f64 	%fd299, %fd33, %fd298, %p104;
	selp.f64 	%fd300, %fd299, %fd34, %p101;
	add.rn.f64 	%fd301, %fd115, %fd288;
	selp.f64 	%fd302, %fd301, %fd300, %p102;
	selp.f64 	%fd303, %fd302, %fd299, %p80;
	add.f64 	%fd304, %fd303, %fd303;
	div.rn.f64 	%fd305, %fd304, 0d40E3B00000000000;
	selp.f64 	%fd306, 0d3F0A01A01A01A01A, %fd305, %p100;
	add.f64 	%fd307, %fd294, %fd306;
	mul.f64 	%fd308, %fd307, %fd7;
	add.f32 	%f62, %f92, %f100;
	cvt.f64.f32 	%fd309, %f62;
	{ // callseq 74, 0
	.param .b64 param0;
	st.param.f64 	[param0], %fd8;
	.param .b64 param1;
	st.param.f64 	[param1], 0d4020000000000000;
	.param .b64 retval0;
	call.uni (retval0), 
	__internal_accurate_pow, 
	(
	param0, 
	param1
	);
	ld.param.f64 	%fd310, [retval0];
	} // callseq 74
	neg.f64 	%fd312, %fd310;
	selp.f64 	%fd313, %fd312, %fd310, %p15;
	selp.f64 	%fd314, %fd35, %fd313, %p99;
	selp.f64 	%fd315, %fd314, %fd36, %p96;
	add.rn.f64 	%fd316, %fd131, %fd288;
	selp.f64 	%fd317, %fd316, %fd315, %p97;
	selp.f64 	%fd318, %fd317, %fd314, %p79;
	add.f64 	%fd319, %fd318, %fd318;
	div.rn.f64 	%fd320, %fd319, 0d40E3B00000000000;
	selp.f64 	%fd321, 0d3F0A01A01A01A01A, %fd320, %p95;
	mul.f64 	%fd322, %fd321, %fd11;
	ld.shared.f32 	%f63, [%r223+8];
	ld.shared.f32 	%f64, [%r223+40];
	add.f32 	%f65, %f63, %f64;
	cvt.f64.f32 	%fd323, %f65;
	{ // callseq 75, 0
	.param .b64 param0;
	st.param.f64 	[param0], %fd12;
	.param .b64 param1;
	st.param.f64 	[param1], 0d4020000000000000;
	.param .b64 retval0;
	call.uni (retval0), 
	__internal_accurate_pow, 
	(
	param0, 
	param1
	);
	ld.param.f64 	%fd324, [retval0];
	} // callseq 75
	neg.f64 	%fd326, %fd324;
	selp.f64 	%fd327, %fd326, %fd324, %p16;
	selp.f64 	%fd328, %fd37, %fd327, %p94;
	selp.f64 	%fd329, %fd328, %fd38, %p91;
	add.rn.f64 	%fd330, %fd146, %fd288;
	selp.f64 	%fd331, %fd330, %fd329, %p92;
	selp.f64 	%fd332, %fd331, %fd328, %p78;
	add.f64 	%fd333, %fd332, %fd332;
	div.rn.f64 	%fd334, %fd333, 0d40E3B00000000000;
	selp.f64 	%fd335, 0d3F0A01A01A01A01A, %fd334, %p90;
	add.f64 	%fd336, %fd321, %fd335;
	mul.f64 	%fd337, %fd336, %fd11;
	mul.f64 	%fd338, %fd337, %fd323;
	fma.rn.f64 	%fd339, %fd322, %fd323, %fd338;
	fma.rn.f64 	%fd340, %fd308, %fd309, %fd339;
	cvt.f64.f32 	%fd341, %f61;
	add.f64 	%fd342, %fd340, %fd341;
	cvt.rn.f32.f64 	%f66, %fd342;
	{ // callseq 76, 0
	.param .b64 param0;
	st.param.f64 	[param0], %fd1;
	.param .b64 param1;
	st.param.f64 	[param1], 0d4024000000000000;
	.param .b64 retval0;
	call.uni (retval0), 
	__internal_accurate_pow, 
	(
	param0, 
	param1
	);
	ld.param.f64 	%fd343, [retval0];
	} // callseq 76
	neg.f64 	%fd345, %fd343;
	selp.f64 	%fd346, %fd345, %fd343, %p17;
	selp.f64 	%fd347, %fd39, %fd346, %p109;
	selp.f64 	%fd348, %fd347, %fd40, %p106;
	mov.f64 	%fd349, 0d4024000000000000;
	add.rn.f64 	%fd350, %fd101, %fd349;
	selp.f64 	%fd351, %fd350, %fd348, %p107;
	selp.f64 	%fd352, %fd351, %fd347, %p77;
	add.f64 	%fd353, %fd352, %fd352;
	div.rn.f64 	%fd354, %fd353, 0d414BAF8000000000;
	selp.f64 	%fd355, 0d3EA27E4FB7789F5C, %fd354, %p105;
	{ // callseq 77, 0
	.param .b64 param0;
	st.param.f64 	[param0], %fd4;
	.param .b64 param1;
	st.param.f64 	[param1], 0d4024000000000000;
	.param .b64 retval0;
	call.uni (retval0), 
	__internal_accurate_pow, 
	(
	param0, 
	param1
	);
	ld.param.f64 	%fd356, [retval0];
	} // callseq 77
	neg.f64 	%fd358, %fd356;
	selp.f64 	%fd359, %fd358, %fd356, %p18;
	selp.f64 	%fd360, %fd41, %fd359, %p104;
	selp.f64 	%fd361, %fd360, %fd42, %p101;
	add.rn.f64 	%fd362, %fd115, %fd349;
	selp.f64 	%fd363, %fd362, %fd361, %p102;
	selp.f64 	%fd364, %fd363, %fd360, %p76;
	add.f64 	%fd365, %fd364, %fd364;
	div.rn.f64 	%fd366, %fd365, 0d414BAF8000000000;
	selp.f64 	%fd367, 0d3EA27E4FB7789F5C, %fd366, %p100;
	add.f64 	%fd368, %fd355, %fd367;
	mul.f64 	%fd369, %fd368, %fd7;
	add.f32 	%f67, %f91, %f16;
	cvt.f64.f32 	%fd370, %f67;
	{ // callseq 78, 0
	.param .b64 param0;
	st.param.f64 	[param0], %fd8;
	.param .b64 param1;
	st.param.f64 	[param1], 0d4024000000000000;
	.param .b64 retval0;
	call.uni (retval0), 
	__internal_accurate_pow, 
	(
	param0, 
	param1
	);
	ld.param.f64 	%fd371, [retval0];
	} // callseq 78
	neg.f64 	%fd373, %fd371;
	selp.f64 	%fd374, %fd373, %fd371, %p19;
	selp.f64 	%fd375, %fd43, %fd374, %p99;
	selp.f64 	%fd376, %fd375, %fd44, %p96;
	add.rn.f64 	%fd377, %fd131, %fd349;
	selp.f64 	%fd378, %fd377, %fd376, %p97;
	selp.f64 	%fd379, %fd378, %fd375, %p75;
	add.f64 	%fd380, %fd379, %fd379;
	div.rn.f64 	%fd381, %fd380, 0d414BAF8000000000;
	selp.f64 	%fd382, 0d3EA27E4FB7789F5C, %fd381, %p95;
	mul.f64 	%fd383, %fd382, %fd11;
	ld.shared.f32 	%f68, [%r223+4];
	ld.shared.f32 	%f69, [%r223+44];
	add.f32 	%f70, %f68, %f69;
	cvt.f64.f32 	%fd384, %f70;
	{ // callseq 79, 0
	.param .b64 param0;
	st.param.f64 	[param0], %fd12;
	.param .b64 param1;
	st.param.f64 	[param1], 0d4024000000000000;
	.param .b64 retval0;
	call.uni (retval0), 
	__internal_accurate_pow, 
	(
	param0, 
	param1
	);
	ld.param.f64 	%fd385, [retval0];
	} // callseq 79
	neg.f64 	%fd387, %fd385;
	selp.f64 	%fd388, %fd387, %fd385, %p20;
	selp.f64 	%fd389, %fd45, %fd388, %p94;
	selp.f64 	%fd390, %fd389, %fd46, %p91;
	add.rn.f64 	%fd391, %fd146, %fd349;
	selp.f64 	%fd392, %fd391, %fd390, %p92;
	selp.f64 	%fd393, %fd392, %fd389, %p74;
	add.f64 	%fd394, %fd393, %fd393;
	div.rn.f64 	%fd395, %fd394, 0d414BAF8000000000;
	selp.f64 	%fd396, 0d3EA27E4FB7789F5C, %fd395, %p90;
	add.f64 	%fd397, %fd382, %fd396;
	mul.f64 	%fd398, %fd397, %fd11;
	mul.f64 	%fd399, %fd398, %fd384;
	fma.rn.f64 	%fd400, %fd383, %fd384, %fd399;
	fma.rn.f64 	%fd401, %fd369, %fd370, %fd400;
	cvt.f64.f32 	%fd402, %f66;
	add.f64 	%fd403, %fd401, %fd402;
	cvt.rn.f32.f64 	%f71, %fd403;
	{ // callseq 80, 0
	.param .b64 param0;
	st.param.f64 	[param0], %fd1;
	.param .b64 param1;
	st.param.f64 	[param1], 0d4028000000000000;
	.param .b64 retval0;
	call.uni (retval0), 
	__internal_accurate_pow, 
	(
	param0, 
	param1
	);
	ld.param.f64 	%fd404, [retval0];
	} // callseq 80
	neg.f64 	%fd406, %fd404;
	selp.f64 	%fd407, %fd406, %fd404, %p21;
	selp.f64 	%fd408, %fd47, %fd407, %p109;
	selp.f64 	%fd409, %fd408, %fd48, %p106;
	mov.f64 	%fd410, 0d4028000000000000;
	add.rn.f64 	%fd411, %fd101, %fd410;
	selp.f64 	%fd412, %fd411, %fd409, %p107;
	selp.f64 	%fd413, %fd412, %fd408, %p73;
	add.f64 	%fd414, %fd413, %fd413;
	div.rn.f64 	%fd415, %fd414, 0d41BC8CFC00000000;
	selp.f64 	%fd416, 0d3E31EED8EFF8D898, %fd415, %p105;
	{ // callseq 81, 0
	.param .b64 param0;
	st.param.f64 	[param0], %fd4;
	.param .b64 param1;
	st.param.f64 	[param1], 0d4028000000000000;
	.param .b64 retval0;
	call.uni (retval0), 
	__internal_accurate_pow, 
	(
	param0, 
	param1
	);
	ld.param.f64 	%fd417, [retval0];
	} // callseq 81
	neg.f64 	%fd419, %fd417;
	selp.f64 	%fd420, %fd419, %fd417, %p22;
	selp.f64 	%fd421, %fd49, %fd420, %p104;
	selp.f64 	%fd422, %fd421, %fd50, %p101;
	add.rn.f64 	%fd423, %fd115, %fd410;
	selp.f64 	%fd424, %fd423, %fd422, %p102;
	selp.f64 	%fd425, %fd424, %fd421, %p72;
	add.f64 	%fd426, %fd425, %fd425;
	div.rn.f64 	%fd427, %fd426, 0d41BC8CFC00000000;
	selp.f64 	%fd428, 0d3E31EED8EFF8D898, %fd427, %p100;
	add.f64 	%fd429, %fd416, %fd428;
	mul.f64 	%fd430, %fd429, %fd7;
	add.f32 	%f72, %f101, %f90;
	cvt.f64.f32 	%fd431, %f72;
	{ // callseq 82, 0
	.param .b64 param0;
	st.param.f64 	[param0], %fd8;
	.param .b64 param1;
	st.param.f64 	[param1], 0d4028000000000000;
	.param .b64 retval0;
	call.uni (retval0), 
	__internal_accurate_pow, 
	(
	param0, 
	param1
	);
	ld.param.f64 	%fd432, [retval0];
	} // callseq 82
	neg.f64 	%fd434, %fd432;
	selp.f64 	%fd435, %fd434, %fd432, %p23;
	selp.f64 	%fd436, %fd51, %fd435, %p99;
	selp.f64 	%fd437, %fd436, %fd52, %p96;
	add.rn.f64 	%fd438, %fd131, %fd410;
	selp.f64 	%fd439, %fd438, %fd437, %p97;
	selp.f64 	%fd440, %fd439, %fd436, %p71;
	add.f64 	%fd441, %fd440, %fd440;
	div.rn.f64 	%fd442, %fd441, 0d41BC8CFC00000000;
	selp.f64 	%fd443, 0d3E31EED8EFF8D898, %fd442, %p95;
	mul.f64 	%fd444, %fd443, %fd11;
	ld.shared.f32 	%f73, [%r223];
	ld.shared.f32 	%f74, [%r223+48];
	add.f32 	%f75, %f73, %f74;
	cvt.f64.f32 	%fd445, %f75;
	{ // callseq 83, 0
	.param .b64 param0;
	st.param.f64 	[param0], %fd12;
	.param .b64 param1;
	st.param.f64 	[param1], 0d4028000000000000;
	.param .b64 retval0;
	call.uni (retval0), 
	__internal_accurate_pow, 
	(
	param0, 
	param1
	);
	ld.param.f64 	%fd446, [retval0];
	} // callseq 83
	neg.f64 	%fd448, %fd446;
	selp.f64 	%fd449, %fd448, %fd446, %p24;
	selp.f64 	%fd450, %fd53, %fd449, %p94;
	selp.f64 	%fd451, %fd450, %fd54, %p91;
	add.rn.f64 	%fd452, %fd146, %fd410;
	selp.f64 	%fd453, %fd452, %fd451, %p92;
	selp.f64 	%fd454, %fd453, %fd450, %p70;
	add.f64 	%fd455, %fd454, %fd454;
	div.rn.f64 	%fd456, %fd455, 0d41BC8CFC00000000;
	selp.f64 	%fd457, 0d3E31EED8EFF8D898, %fd456, %p90;
	add.f64 	%fd458, %fd443, %fd457;
	mul.f64 	%fd459, %fd458, %fd11;
	mul.f64 	%fd460, %fd459, %fd445;
	fma.rn.f64 	%fd461, %fd444, %fd445, %fd460;
	fma.rn.f64 	%fd462, %fd430, %fd431, %fd461;
	cvt.f64.f32 	%fd463, %f71;
	add.f64 	%fd464, %fd462, %fd463;
	cvt.rn.f32.f64 	%f76, %fd464;
	add.f32 	%f77, %f96, %f96;
	ld.global.f32 	%f78, [%rd29];
	sub.f32 	%f79, %f77, %f78;
	cvta.to.global.u64 	%rd30, %rd37;
	add.s64 	%rd31, %rd30, %rd27;
	ld.global.nc.f32 	%f80, [%rd31];
	fma.rn.f32 	%f81, %f80, %f76, %f79;
	st.global.f32 	[%rd29], %f81;
	add.s32 	%r232, %r232, %r229;
	add.s32 	%r231, %r231, 1;
	add.s32 	%r230, %r230, %r229;
	setp.ne.s32 	%p110, %r231, -12;
	mov.f32 	%f101, %f16;
	@%p110 bra 	$L__BB6_3;
$L__BB6_6:
	// begin inline asm
	mov.u64 	%rd32, %clock64;
	// end inline asm
	sub.s64 	%rd33, %rd32, %rd5;
	cvt.rn.f32.s64 	%f82, %rd33;
	cvt.f64.f32 	%fd465, %f82;
	mul.f64 	%fd466, %fd465, 0d408F400000000000;
	div.rn.f64 	%fd467, %fd466, 0d412E848000000000;
	cvt.rn.f32.f64 	%f83, %fd467;
	mov.u32 	%r224, %ntid.x;
	mov.u32 	%r225, %ctaid.x;
	mov.u32 	%r226, %tid.x;
	mad.lo.s32 	%r227, %r224, %r225, %r226;
	mul.wide.s32 	%rd34, %r227, 4;
	mov.u64 	%rd35, ADI_time;
	add.s64 	%rd36, %rd35, %rd34;
	st.global.f32 	[%rd36], %f83;
	ret;

}
	// .globl	_Z23ADI_2D_Solver_OptimizedififfPfS_S_
.visible .entry _Z23ADI_2D_Solver_OptimizedififfPfS_S_(
	.param .u32 _Z23ADI_2D_Solver_OptimizedififfPfS_S__param_0,
	.param .f32 _Z23ADI_2D_Solver_OptimizedififfPfS_S__param_1,
	.param .u32 _Z23ADI_2D_Solver_OptimizedififfPfS_S__param_2,
	.param .f32 _Z23ADI_2D_Solver_OptimizedififfPfS_S__param_3,
	.param .f32 _Z23ADI_2D_Solver_OptimizedififfPfS_S__param_4,
	.param .u64 .ptr .align 1 _Z23ADI_2D_Solver_OptimizedififfPfS_S__param_5,
	.param .u64 .ptr .align 1 _Z23ADI_2D_Solver_OptimizedififfPfS_S__param_6,
	.param .u64 .ptr .align 1 _Z23ADI_2D_Solver_OptimizedififfPfS_S__param_7
)
{
	.reg .pred 	%p<107>;
	.reg .b32 	%r<228>;
	.reg .b32 	%f<78>;
	.reg .b64 	%rd<35>;
	.reg .b64 	%fd<468>;
	// demoted variable
	.shared .align 4 .b8 _ZZ23ADI_2D_Solver_OptimizedififfPfS_S_E6s_data[176];
	// begin inline asm
	mov.u64 	%rd6, %clock64;
	// end inline asm
	mov.u32 	%r30, %ctaid.x;
	mov.u32 	%r31, %ntid.x;
	mov.u32 	%r32, %tid.x;
	mad.lo.s32 	%r1, %r30, %r31, %r32;
	mov.u32 	%r33, %ctaid.y;
	mov.u32 	%r34, %ntid.y;
	mov.u32 	%r35, %tid.y;
	mad.lo.s32 	%r36, %r33, %r34, %r35;
	setp.gt.u32 	%p25, %r36, 243;
	@%p25 bra 	$L__BB7_5;
	ld.param.f32 	%f76, [_Z23ADI_2D_Solver_OptimizedififfPfS_S__param_4];
	ld.param.f32 	%f74, [_Z23ADI_2D_Solver_OptimizedififfPfS_S__param_3];
	ld.param.f32 	%f72, [_Z23ADI_2D_Solver_OptimizedififfPfS_S__param_1];
	mov.u32 	%r37, %ctaid.x;
	mov.u32 	%r38, %ntid.x;
	mov.u32 	%r39, %tid.x;
	mad.lo.s32 	%r227, %r37, %r38, %r39;
	mul.f32 	%f20, %f76, %f76;
	cvt.f64.f32 	%fd58, %f20;
	mul.f64 	%fd59, %fd58, 0d3FE0000000000000;
	mul.f32 	%f21, %f74, %f74;
	cvt.f64.f32 	%fd60, %f21;
	div.rn.f64 	%fd61, %fd59, %fd60;
	cvt.rn.f32.f64 	%f22, %fd61;
	mul.f32 	%f23, %f72, %f72;
	cvt.f64.f32 	%fd62, %f23;
	div.rn.f64 	%fd63, %fd59, %fd62;
	cvt.rn.f32.f64 	%f24, %fd63;
	mul.f32 	%f25, %f76, 0f3F000000;
	mul.f32 	%f26, %f74, %f22;
	fma.rn.f32 	%f27, %f72, %f24, %f26;
	add.f32 	%f28, %f72, %f25;
	add.f32 	%f29, %f74, %f76;
	mul.f32 	%f30, %f29, %f22;
	fma.rn.f32 	%f31, %f28, %f24, %f30;
	add.f32 	%f1, %f27, %f31;
	cvt.f64.f32 	%fd64, %f74;
	{
	.reg .b32 %temp; 
	mov.b64 	{%temp, %r40}, %fd64;
	}
	mov.f64 	%fd65, 0d4000000000000000;
	{
	.reg .b32 %temp; 
	mov.b64 	{%temp, %r41}, %fd65;
	}
	and.b32  	%r42, %r41, 2146435072;
	setp.eq.s32 	%p26, %r42, 1062207488;
	abs.f64 	%fd1, %fd64;
	setp.lt.s32 	%p28, %r40, 0;
	and.pred  	%p1, %p28, %p26;
	selp.b32 	%r43, %r40, 0, %p26;
	setp.lt.s32 	%p29, %r41, 0;
	or.b32  	%r44, %r43, 2146435072;
	selp.b32 	%r45, %r44, %r43, %p29;
	mov.b32 	%r46, 0;
	mov.b64 	%fd2, {%r46, %r45};
	add.f64 	%fd66, %fd64, 0d4000000000000000;
	{
	.reg .b32 %temp; 
	mov.b64 	{%temp, %r47}, %fd66;
	}
	and.b32  	%r3, %r47, 2146435072;
	selp.b32 	%r48, 0, 2146435072, %p29;
	and.b32  	%r49, %r41, 2147483647;
	setp.ne.s32 	%p30, %r49, 1071644672;
	and.pred  	%p31, %p26, %p30;
	or.b32  	%r50, %r48, -2147483648;
	selp.b32 	%r51, %r50, %r48, %p31;
	selp.b32 	%r52, %r51, %r48, %p28;
	mov.b64 	%fd3, {%r46, %r52};
	cvt.f64.f32 	%fd67, %f76;
	{
	.reg .b32 %temp; 
	mov.b64 	{%temp, %r53}, %fd67;
	}
	abs.f64 	%fd4, %fd67;
	setp.lt.s32 	%p33, %r53, 0;
	and.pred  	%p2, %p33, %p26;
	selp.b32 	%r54, %r53, 0, %p26;
	or.b32  	%r55, %r54, 2146435072;
	selp.b32 	%r56, %r55, %r54, %p29;
	mov.b64 	%fd5, {%r46, %r56};
	add.f64 	%fd68, %fd67, 0d4000000000000000;
	{
	.reg .b32 %temp; 
	mov.b64 	{%temp, %r57}, %fd68;
	}
	and.b32  	%r4, %r57, 2146435072;
	selp.b32 	%r58, %r51, %r48, %p33;
	mov.b64 	%fd6, {%r46, %r58};
	add.f32 	%f32, %f22, %f22;
	cvt.f64.f32 	%fd7, %f32;
	cvt.f64.f32 	%fd69, %f72;
	{
	.reg .b32 %temp; 
	mov.b64 	{%temp, %r59}, %fd69;
	}
	abs.f64 	%fd8, %fd69;
	setp.lt.s32 	%p34, %r59, 0;
	and.pred  	%p3, %p34, %p26;
	selp.b32 	%r60, %r59, 0, %p26;
	or.b32  	%r61, %r60, 2146435072;
	selp.b32 	%r62, %r61, %r60, %p29;
	mov.b64 	%fd9, {%r46, %r62};
	add.f64 	%fd70, %fd69, 0d4000000000000000;
	{
	.reg .b32 %temp; 
	mov.b64 	{%temp, %r63}, %fd70;
	}
	and.b32  	%r5, %r63, 2146435072;
	selp.b32 	%r64, %r51, %r48, %p34;
	mov.b64 	%fd10, {%r46, %r64};
	cvt.f64.f32 	%fd11, %f24;
	cvt.f64.f32 	%fd71, %f25;
	{
	.reg .b32 %temp; 
	mov.b64 	{%temp, %r65}, %fd71;
	}
	abs.f64 	%fd12, %fd71;
	setp.lt.s32 	%p35, %r65, 0;
	and.pred  	%p4, %p35, %p26;
	selp.b32 	%r66, %r65, 0, %p26;
	or.b32  	%r67, %r66, 2146435072;
	selp.b32 	%r68, %r67, %r66, %p29;
	mov.b64 	%fd13, {%r46, %r68};
	add.f64 	%fd72, %fd71, 0d4000000000000000;
	{
	.reg .b32 %temp; 
	mov.b64 	{%temp, %r69}, %fd72;
	}
	and.b32  	%r6, %r69, 2146435072;
	selp.b32 	%r70, %r51, %r48, %p35;
	mov.b64 	%fd14, {%r46, %r70};
	mov.f64 	%fd73, 0d4010000000000000;
	{
	.reg .b32 %temp; 
	mov.b64 	{%temp, %r71}, %fd73;
	}
	and.b32  	%r72, %r71, 2146435072;
	setp.eq.s32 	%p36, %r72, 1072693248;
	and.pred  	%p5, %p28, %p36;
	selp.b32 	%r73, %r40, 0, %p36;
	setp.lt.s32 	%p38, %r71, 0;
	or.b32  	%r74, %r73, 2146435072;
	selp.b32 	%r75, %r74, %r73, %p38;
	mov.b64 	%fd15, {%r46, %r75};
	add.f64 	%fd74, %fd64, 0d4010000000000000;
	{
	.reg .b32 %temp; 
	mov.b64 	{%temp, %r76}, %fd74;
	}
	and.b32  	%r7, %r76, 2146435072;
	selp.b32 	%r77, 0, 2146435072, %p38;
	and.b32  	%r78, %r71, 2147483647;
	setp.ne.s32 	%p39, %r78, 1071644672;
	and.pred  	%p40, %p36, %p39;
	or.b32  	%r79, %r77, -2147483648;
	selp.b32 	%r80, %r79, %r77, %p40;
	selp.b32 	%r81, %r80, %r77, %p28;
	mov.b64 	%fd16, {%r46, %r81};
	and.pred  	%p6, %p33, %p36;
	selp.b32 	%r82, %r53, 0, %p36;
	or.b32  	%r83, %r82, 2146435072;
	selp.b32 	%r84, %r83, %r82, %p38;
	mov.b64 	%fd17, {%r46, %r84};
	add.f64 	%fd75, %fd67, 0d4010000000000000;
	{
	.reg .b32 %temp; 
	mov.b64 	{%temp, %r85}, %fd75;
	}
	and.b32  	%r8, %r85, 2146435072;
	selp.b32 	%r86, %r80, %r77, %p33;
	mov.b64 	%fd18, {%r46, %r86};
	and.pred  	%p7, %p34, %p36;
	selp.b32 	%r87, %r59, 0, %p36;
	or.b32  	%r88, %r87, 2146435072;
	selp.b32 	%r89, %r88, %r87, %p38;
	mov.b64 	%fd19, {%r46, %r89};
	add.f64 	%fd76, %fd69, 0d4010000000000000;
	{
	.reg .b32 %temp; 
	mov.b64 	{%temp, %r90}, %fd76;
	}
	and.b32  	%r9, %r90, 2146435072;
	selp.b32 	%r91, %r80, %r77, %p34;
	mov.b64 	%fd20, {%r46, %r91};
	and.pred  	%p8, %p35, %p36;
	selp.b32 	%r92, %r65, 0, %p36;
	or.b32  	%r93, %r92, 2146435072;
	selp.b32 	%r94, %r93, %r92, %p38;
	mov.b64 	%fd21, {%r46, %r94};
	add.f64 	%fd77, %fd71, 0d4010000000000000;
	{
	.reg .b32 %temp; 
	mov.b64 	{%temp, %r95}, %fd77;
	}
	and.b32  	%r10, %r95, 2146435072;
	selp.b32 	%r96, %r80, %r77, %p35;
	mov.b64 	%fd22, {%r46, %r96};
	mov.f64 	%fd78, 0d4018000000000000;
	{
	.reg .b32 %temp; 
	mov.b64 	{%temp, %r97}, %fd78;
	}
	and.b32  	%r98, %r97, 2146435072;
	setp.eq.s32 	%p42, %r98, 1073741824;
	and.pred  	%p9, %p28, %p42;
	selp.b32 	%r99, %r40, 0, %p42;
	setp.lt.s32 	%p44, %r97, 0;
	or.b32  	%r100, %r99, 2146435072;
	selp.b32 	%r101, %r100, %r99, %p44;
	mov.b64 	%fd23, {%r46, %r101};
	add.f64 	%fd79, %fd64, 0d4018000000000000;
	{
	.reg .b32 %temp; 
	mov.b64 	{%temp, %r102}, %fd79;
	}
	and.b32  	%r11, %r102, 2146435072;
	selp.b32 	%r103, 0, 2146435072, %p44;
	and.b32  	%r104, %r97, 2147483647;
	setp.ne.s32 	%p45, %r104, 1071644672;
	and.pred  	%p46, %p42, %p45;
	or.b32  	%r105, %r103, -2147483648;
	selp.b32 	%r106, %r105, %r103, %p46;
	selp.b32 	%r107, %r106, %r103, %p28;
	mov.b64 	%fd24, {%r46, %r107};
	and.pred  	%p10, %p33, %p42;
	selp.b32 	%r108, %r53, 0, %p42;
	or.b32  	%r109, %r108, 2146435072;
	selp.b32 	%r110, %r109, %r108, %p44;
	mov.b64 	%fd25, {%r46, %r110};
	add.f64 	%fd80, %fd67, 0d4018000000000000;
	{
	.reg .b32 %temp; 
	mov.b64 	{%temp, %r111}, %fd80;
	}
	and.b32  	%r12, %r111, 2146435072;
	selp.b32 	%r112, %r106, %r103, %p33;
	mov.b64 	%fd26, {%r46, %r112};
	and.pred  	%p11, %p34, %p42;
	selp.b32 	%r113, %r59, 0, %p42;
	or.b32  	%r114, %r113, 2146435072;
	selp.b32 	%r115, %r114, %r113, %p44;
	mov.b64 	%fd27, {%r46, %r115};
	add.f64 	%fd81, %fd69, 0d4018000000000000;
	{
	.reg .b32 %temp; 
	mov.b64 	{%temp, %r116}, %fd81;
	}
	and.b32  	%r13, %r116, 2146435072;
	selp.b32 	%r117, %r106, %r103, %p34;
	mov.b64 	%fd28, {%r46, %r117};
	and.pred  	%p12, %p35, %p42;
	selp.b32 	%r118, %r65, 0, %p42;
	or.b32  	%r119, %r118, 2146435072;
	selp.b32 	%r120, %r119, %r118, %p44;
	mov.b64 	%fd29, {%r46, %r120};
	add.f64 	%fd82, %fd71, 0d4018000000000000;
	{
	.reg .b32 %temp; 
	mov.b64 	{%temp, %r121}, %fd82;
	}
	and.b32  	%r14, %r121, 2146435072;
	selp.b32 	%r122, %r106, %r103, %p35;
	mov.b64 	%fd30, {%r46, %r122};
	mov.f64 	%fd83, 0d4020000000000000;
	{
	.reg .b32 %temp; 
	mov.b64 	{%temp, %r123}, %fd83;
	}
	and.b32  	%r124, %r123, 2146435072;
	setp.eq.s32 	%p48, %r124, 1071644672;
	and.pred  	%p13, %p28, %p48;
	selp.b32 	%r125, %r40, 0, %p48;
	setp.lt.s32 	%p50, %r123, 0;
	or.b32  	%r126, %r125, 2146435072;
	selp.b32 	%r127, %r126, %r125, %p50;
	mov.b64 	%fd31, {%r46, %r127};
	add.f64 	%fd84, %fd64, 0d4020000000000000;
	{
	.reg .b32 %temp; 
	mov.b64 	{%temp, %r128}, %fd84;
	}
	and.b32  	%r15, %r128, 2146435072;
	selp.b32 	%r129, 0, 2146435072, %p50;
	and.b32  	%r130, %r123, 2147483647;
	setp.ne.s32 	%p51, %r130, 1071644672;
	and.pred  	%p52, %p48, %p51;
	or.b32  	%r131, %r129, -2147483648;
	selp.b32 	%r132, %r131, %r129, %p52;
	selp.b32 	%r133, %r132, %r129, %p28;
	mov.b64 	%fd32, {%r46, %r133};
	and.pred  	%p14, %p33, %p48;
	selp.b32 	%r134, %r53, 0, %p48;
	or.b32  	%r135, %r134, 2146435072;
	selp.b32 	%r136, %r135, %r134, %p50;
	mov.b64 	%fd33, {%r46, %r136};
	add.f64 	%fd85, %fd67, 0d4020000000000000;
	{
	.reg .b32 %temp; 
	mov.b64 	{%temp, %r137}, %fd85;
	}
	and.b32  	%r16, %r137, 2146435072;
	selp.b32 	%r138, %r132, %r129, %p33;
	mov.b64 	%fd34, {%r46, %r138};
	and.pred  	%p15, %p34, %p48;
	selp.b32 	%r139, %r59, 0, %p48;
	or.b32  	%r140, %r139, 2146435072;
	selp.b32 	%r141, %r140, %r139, %p50;
	mov.b64 	%fd35, {%r46, %r141};
	add.f64 	%fd86, %fd69, 0d4020000000000000;
	{
	.reg .b32 %temp; 
	mov.b64 	{%temp, %r142}, %fd86;
	}
	and.b32  	%r17, %r142, 2146435072;
	selp.b32 	%r143, %r132, %r129, %p34;
	mov.b64 	%fd36, {%r46, %r143};
	and.pred  	%p16, %p35, %p48;
	selp.b32 	%r144, %r65, 0, %p48;
	or.b32  	%r145, %r144, 2146435072;
	selp.b32 	%r146, %r145, %r144, %p50;
	mov.b64 	%fd37, {%r46, %r146};
	add.f64 	%fd87, %fd71, 0d4020000000000000;
	{
	.reg .b32 %temp; 
	mov.b64 	{%temp, %r147}, %fd87;
	}
	and.b32  	%r18, %r147, 2146435072;
	selp.b32 	%r148, %r132, %r129, %p35;
	mov.b64 	%fd38, {%r46, %r148};
	mov.f64 	%fd88, 0d4024000000000000;
	{
	.reg .b32 %temp; 
	mov.b64 	{%temp, %r149}, %fd88;
	}
	and.b32  	%r150, %r149, 2146435072;
	setp.eq.s32 	%p54, %r150, 1074790400;
	and.pred  	%p17, %p28, %p54;
	selp.b32 	%r151, %r40, 0, %p54;
	setp.lt.s32 	%p56, %r149, 0;
	or.b32  	%r152, %r151, 2146435072;
	selp.b32 	%r153, %r152, %r151, %p56;
	mov.b64 	%fd39, {%r46, %r153};
	add.f64 	%fd89, %fd64, 0d4024000000000000;
	{
	.reg .b32 %temp; 
	mov.b64 	{%temp, %r154}, %fd89;
	}
	and.b32  	%r19, %r154, 2146435072;
	selp.b32 	%r155, 0, 2146435072, %p56;
	and.b32  	%r156, %r149, 2147483647;
	setp.ne.s32 	%p57, %r156, 1071644672;
	and.pred  	%p58, %p54, %p57;
	or.b32  	%r157, %r155, -2147483648;
	selp.b32 	%r158, %r157, %r155, %p58;
	selp.b32 	%r159, %r158, %r155, %p28;
	mov.b64 	%fd40, {%r46, %r159};
	and.pred  	%p18, %p33, %p54;
	selp.b32 	%r160, %r53, 0, %p54;
	or.b32  	%r161, %r160, 2146435072;
	selp.b32 	%r162, %r161, %r160, %p56;
	mov.b64 	%fd41, {%r46, %r162};
	add.f64 	%fd90, %fd67, 0d4024000000000000;
	{
	.reg .b32 %temp; 
	mov.b64 	{%temp, %r163}, %fd90;
	}
	and.b32  	%r20, %r163, 2146435072;
	selp.b32 	%r164, %r158, %r155, %p33;
	mov.b64 	%fd42, {%r46, %r164};
	and.pred  	%p19, %p34, %p54;
	selp.b32 	%r165, %r59, 0, %p54;
	or.b32  	%r166, %r165, 2146435072;
	selp.b32 	%r167, %r166, %r165, %p56;
	mov.b64 	%fd43, {%r46, %r167};
	add.f64 	%fd91, %fd69, 0d4024000000000000;
	{
	.reg .b32 %temp; 
	mov.b64 	{%temp, %r168}, %fd91;
	}
	and.b32  	%r21, %r168, 2146435072;
	selp.b32 	%r169, %r158, %r155, %p34;
	mov.b64 	%fd44, {%r46, %r169};
	and.pred  	%p20, %p35, %p54;
	selp.b32 	%r170, %r65, 0, %p54;
	or.b32  	%r171, %r170, 2146435072;
	selp.b32 	%r172, %r171, %r170, %p56;
	mov.b64 	%fd45, {%r46, %r172};
	add.f64 	%fd92, %fd71, 0d4024000000000000;
	{
	.reg .b32 %temp; 
	mov.b64 	{%temp, %r173}, %fd92;
	}
	and.b32  	%r22, %r173, 2146435072;
	selp.b32 	%r174, %r158, %r155, %p35;
	mov.b64 	%fd46, {%r46, %r174};
	mov.f64 	%fd93, 0d4028000000000000;
	{
	.reg .b32 %temp; 
	mov.b64 	{%temp, %r175}, %fd93;
	}
	and.b32  	%r176, %r175, 2146435072;
	setp.eq.s32 	%p60, %r176, 1073741824;
	and.pred  	%p21, %p28, %p60;
	selp.b32 	%r177, %r40, 0, %p60;
	setp.lt.s32 	%p62, %r175, 0;
	or.b32  	%r178, %r177, 2146435072;
	selp.b32 	%r179, %r178, %r177, %p62;
	mov.b64 	%fd47, {%r46, %r179};
	add.f64 	%fd94, %fd64, 0d4028000000000000;
	{
	.reg .b32 %temp; 
	mov.b64 	{%temp, %r180}, %fd94;
	}
	and.b32  	%r23, %r180, 2146435072;
	selp.b32 	%r181, 0, 2146435072, %p62;
	and.b32  	%r182, %r175, 2147483647;
	setp.ne.s32 	%p63, %r182, 1071644672;
	and.pred  	%p64, %p60, %p63;
	or.b32  	%r183, %r181, -2147483648;
	selp.b32 	%r184, %r183, %r181, %p64;
	selp.b32 	%r185, %r184, %r181, %p28;
	mov.b64 	%fd48, {%r46, %r185};
	and.pred  	%p22, %p33, %p60;
	selp.b32 	%r186, %r53, 0, %p60;
	or.b32  	%r187, %r186, 2146435072;
	selp.b32 	%r188, %r187, %r186, %p62;
	mov.b64 	%fd49, {%r46, %r188};
	add.f64 	%fd95, %fd67, 0d4028000000000000;
	{
	.reg .b32 %temp; 
	mov.b64 	{%temp, %r189}, %fd95;
	}
	and.b32  	%r24, %r189, 2146435072;
	selp.b32 	%r190, %r184, %r181, %p33;
	mov.b64 	%fd50, {%r46, %r190};
	and.pred  	%p23, %p34, %p60;
	selp.b32 	%r191, %r59, 0, %p60;
	or.b32  	%r192, %r191, 2146435072;
	selp.b32 	%r193, %r192, %r191, %p62;
	mov.b64 	%fd51, {%r46, %r193};
	add.f64 	%fd96, %fd69, 0d4028000000000000;
	{
	.reg .b32 %temp; 
	mov.b64 	{%temp, %r194}, %fd96;
	}
	and.b32  	%r25, %r194, 2146435072;
	selp.b32 	%r195, %r184, %r181, %p34;
	mov.b64 	%fd52, {%r46, %r195};
	and.pred  	%p24, %p35, %p60;
	selp.b32 	%r196, %r65, 0, %p60;
	or.b32  	%r197, %r196, 2146435072;
	selp.b32 	%r198, %r197, %r196, %p62;
	mov.b64 	%fd53, {%r46, %r198};
	add.f64 	%fd97, %fd71, 0d4028000000000000;
	{
	.reg .b32 %temp; 
	mov.b64 	{%temp, %r199}, %fd97;
	}
	and.b32  	%r26, %r199, 2146435072;
	selp.b32 	%r200, %r184, %r181, %p35;
	mov.b64 	%fd54, {%r46, %r200};
$L__BB7_2:
	ld.param.u64 	%rd33, [_Z23ADI_2D_Solver_OptimizedififfPfS_S__param_6];
	ld.param.u32 	%r225, [_Z23ADI_2D_Solver_OptimizedififfPfS_S__param_0];
	mov.u32 	%r201, %tid.x;
	setp.gt.u32 	%p66, %r201, 5;
	mov.u32 	%r202, %ctaid.y;
	mov.u32 	%r203, %ntid.y;
	mov.u32 	%r204, %tid.y;
	mad.lo.s32 	%r205, %r202, %r203, %r204;
	mad.lo.s32 	%r206, %r205, %r225, %r227;
	mad.lo.s32 	%r207, %r225, -6, %r206;
	add.s32 	%r208, %r207, 6;
	cvta.to.global.u64 	%rd12, %rd33;
	mul.wide.s32 	%rd13, %r208, 4;
	add.s64 	%rd14, %rd12, %rd13;
	ld.global.nc.f32 	%f2, [%rd14];
	mul.wide.s32 	%rd15, %r225, 4;
	add.s64 	%rd16, %rd14, %rd15;
	ld.global.nc.f32 	%f3, [%rd16];
	add.s64 	%rd17, %rd16, %rd15;
	ld.global.nc.f32 	%f4, [%rd17];
	add.s64 	%rd18, %rd17, %rd15;
	ld.global.nc.f32 	%f5, [%rd18];
	add.s64 	%rd19, %rd18, %rd15;
	ld.global.nc.f32 	%f6, [%rd19];
	add.s64 	%rd20, %rd19, %rd15;
	ld.global.nc.f32 	%f7, [%rd20];
	add.s64 	%rd2, %rd20, %rd15;
	ld.global.nc.f32 	%f8, [%rd2];
	add.s64 	%rd21, %rd2, %rd15;
	ld.global.nc.f32 	%f9, [%rd21];
	add.s64 	%rd22, %rd21, %rd15;
	ld.global.nc.f32 	%f10, [%rd22];
	add.s64 	%rd23, %rd22, %rd15;
	ld.global.nc.f32 	%f11, [%rd23];
	add.s64 	%rd24, %rd23, %rd15;
	ld.global.nc.f32 	%f12, [%rd24];
	add.s64 	%rd25, %rd24, %rd15;
	ld.global.nc.f32 	%f13, [%rd25];
	add.s64 	%rd26, %rd25, %rd15;
	ld.global.nc.f32 	%f14, [%rd26];
	bar.sync 	0;
	@%p66 bra 	$L__BB7_4;
	ld.global.nc.f32 	%f33, [%rd2+-24];
	mov.u32 	%r209, %tid.x;
	shl.b32 	%r210, %r209, 2;
	mov.u32 	%r211, _ZZ23ADI_2D_Solver_OptimizedififfPfS_S_E6s_data;
	add.s32 	%r212, %r211, %r210;
	st.shared.f32 	[%r212], %f33;
	ld.global.nc.f32 	%f34, [%rd2+128];
	st.shared.f32 	[%r212+152], %f34;
$L__BB7_4:
	ld.param.u64 	%rd34, [_Z23ADI_2D_Solver_OptimizedififfPfS_S__param_7];
	ld.param.u64 	%rd32, [_Z23ADI_2D_Solver_OptimizedififfPfS_S__param_5];
	ld.param.f32 	%f77, [_Z23ADI_2D_Solver_OptimizedififfPfS_S__param_4];
	ld.param.f32 	%f75, [_Z23ADI_2D_Solver_OptimizedififfPfS_S__param_3];
	ld.param.f32 	%f73, [_Z23ADI_2D_Solver_OptimizedififfPfS_S__param_1];
	ld.param.u32 	%r226, [_Z23ADI_2D_Solver_OptimizedififfPfS_S__param_0];
	mov.u32 	%r213, %ctaid.y;
	mov.u32 	%r214, %ntid.y;
	mov.u32 	%r215, %tid.y;
	mad.lo.s32 	%r216, %r213, %r214, %r215;
	mad.lo.s32 	%r217, %r216, %r226, %r227;
	add.s32 	%r218, %r217, 6;
	setp.eq.s32 	%p67, %r26, 2146435072;
	setp.eq.s32 	%p68, %r25, 2146435072;
	setp.eq.s32 	%p69, %r24, 2146435072;
	setp.eq.s32 	%p70, %r23, 2146435072;
	setp.eq.s32 	%p71, %r22, 2146435072;
	setp.eq.s32 	%p72, %r21, 2146435072;
	setp.eq.s32 	%p73, %r20, 2146435072;
	setp.eq.s32 	%p74, %r19, 2146435072;
	setp.eq.s32 	%p75, %r18, 2146435072;
	setp.eq.s32 	%p76, %r17, 2146435072;
	setp.eq.s32 	%p77, %r16, 2146435072;
	setp.eq.s32 	%p78, %r15, 2146435072;
	setp.eq.s32 	%p79, %r14, 2146435072;
	setp.eq.s32 	%p80, %r13, 2146435072;
	setp.eq.s32 	%p81, %r12, 2146435072;
	setp.eq.s32 	%p82, %r11, 2146435072;
	setp.eq.s32 	%p83, %r10, 2146435072;
	setp.eq.s32 	%p84, %r9, 2146435072;
	setp.eq.s32 	%p85, %r8, 2146435072;
	setp.eq.s32 	%p86, %r7, 2146435072;
	mul.f32 	%f35, %f77, 0f3F000000;
	setp.eq.f32 	%p87, %f35, 0f3F800000;
	setp.neu.f64 	%p88, %fd12, 0d7FF0000000000000;
	setp.nan.f32 	%p89, %f35, %f35;
	setp.eq.s32 	%p90, %r6, 2146435072;
	setp.eq.f32 	%p91, %f35, 0f00000000;
	setp.eq.f32 	%p92, %f73, 0f3F800000;
	setp.neu.f64 	%p93, %fd8, 0d7FF0000000000000;
	setp.nan.f32 	%p94, %f73, %f73;
	setp.eq.s32 	%p95, %r5, 2146435072;
	setp.eq.f32 	%p96, %f73, 0f00000000;
	setp.eq.f32 	%p97, %f77, 0f3F800000;
	setp.neu.f64 	%p98, %fd4, 0d7FF0000000000000;
	setp.nan.f32 	%p99, %f77, %f77;
	setp.eq.s32 	%p100, %r4, 2146435072;
	setp.eq.f32 	%p101, %f77, 0f00000000;
	setp.eq.f32 	%p102, %f75, 0f3F800000;
	setp.neu.f64 	%p103, %fd1, 0d7FF0000000000000;
	setp.nan.f32 	%p104, %f75, %f75;
	setp.eq.s32 	%p105, %r3, 2146435072;
	setp.eq.f32 	%p106, %f75, 0f00000000;
	mov.u32 	%r219, %tid.x;
	shl.b32 	%r220, %r219, 2;
	mov.u32 	%r221, _ZZ23ADI_2D_Solver_OptimizedififfPfS_S_E6s_data;
	add.s32 	%r222, %r221, %r220;
	st.shared.f32 	[%r222+24], %f8;
	bar.sync 	0;
	mul.f32 	%f36, %f1, %f8;
	{ // callseq 84, 0
	.param .b64 param0;
	st.param.f64 	[param0], %fd1;
	.param .b64 param1;
	st.param.f64 	[param1], 0d4000000000000000;
	.param .b64 retval0;
	call.uni (retval0), 
	__internal_accurate_pow, 
	(
	param0, 
	param1
	);
	ld.param.f64 	%fd98, [retval0];
	} // callseq 84
	neg.f64 	%fd100, %fd98;
	selp.f64 	%fd101, %fd100, %fd98, %p1;
	selp.f64 	%fd102, %fd2, %fd101, %p106;
	selp.f64 	%fd103, %fd102, %fd3, %p103;
	cvt.f64.f32 	%fd104, %f75;
	mov.f64 	%fd105, 0d4000000000000000;
	add.rn.f64 	%fd106, %fd104, %fd105;
	selp.f64 	%fd107, %fd106, %fd103, %p104;
	selp.f64 	%fd108, %fd107, %fd102, %p105;
	add.f64 	%fd109, %fd108, %fd108;
	mul.f64 	%fd110, %fd109, 0d3FE0000000000000;
	selp.f64 	%fd111, 0d3FF0000000000000, %fd110, %p102;
	{ // callseq 85, 0
	.param .b64 param0;
	st.param.f64 	[param0], %fd4;
	.param .b64 param1;
	st.param.f64 	[param1], 0d4000000000000000;
	.param .b64 retval0;
	call.uni (retval0), 
	__internal_accurate_pow, 
	(
	param0, 
	param1
	);
	ld.param.f64 	%fd112, [retval0];
	} // callseq 85
	neg.f64 	%fd114, %fd112;
	selp.f64 	%fd115, %fd114, %fd112, %p2;
	selp.f64 	%fd116, %fd5, %fd115, %p101;
	selp.f64 	%fd117, %fd116, %fd6, %p98;
	cvt.f64.f32 	%fd118, %f77;
	add.rn.f64 	%fd119, %fd118, %fd105;
	selp.f64 	%fd120, %fd119, %fd117, %p99;
	selp.f64 	%fd121, %fd120, %fd116, %p100;
	add.f64 	%fd122, %fd121, %fd121;
	mul.f64 	%fd123, %fd122, 0d3FE0000000000000;
	selp.f64 	%fd124, 0d3FF0000000000000, %fd123, %p97;
	add.f64 	%fd125, %fd111, %fd124;
	mul.f64 	%fd126, %fd125, %fd7;
	add.f32 	%f37, %f7, %f9;
	cvt.f64.f32 	%fd127, %f37;
	{ // callseq 86, 0
	.param .b64 param0;
	st.param.f64 	[param0], %fd8;
	.param .b64 param1;
	st.param.f64 	[param1], 0d4000000000000000;
	.param .b64 retval0;
	call.uni (retval0), 
	__internal_accurate_pow, 
	(
	param0, 
	param1
	);
	ld.param.f64 	%fd128, [retval0];
	} // callseq 86
	neg.f64 	%fd130, %fd128;
	selp.f64 	%fd131, %fd130, %fd128, %p3;
	selp.f64 	%fd132, %fd9, %fd131, %p96;
	selp.f64 	%fd133, %fd132, %fd10, %p93;
	cvt.f64.f32 	%fd134, %f73;
	add.rn.f64 	%fd135, %fd134, %fd105;
	selp.f64 	%fd136, %fd135, %fd133, %p94;
	selp.f64 	%fd137, %fd136, %fd132, %p95;
	add.f64 	%fd138, %fd137, %fd137;
	mul.f64 	%fd139, %fd138, 0d3FE0000000000000;
	selp.f64 	%fd140, 0d3FF0000000000000, %fd139, %p92;
	mul.f64 	%fd141, %fd140, %fd11;
	ld.shared.f32 	%f38, [%r222+20];
	ld.shared.f32 	%f39, [%r222+28];
	add.f32 	%f40, %f38, %f39;
	cvt.f64.f32 	%fd142, %f40;
	{ // callseq 87, 0
	.param .b64 param0;
	st.param.f64 	[param0], %fd12;
	.param .b64 param1;
	st.param.f64 	[param1], 0d4000000000000000;
	.param .b64 retval0;
	call.uni (retval0), 
	__internal_accurate_pow, 
	(
	param0, 
	param1
	);
	ld.param.f64 	%fd143, [retval0];
	} // callseq 87
	neg.f64 	%fd145, %fd143;
	selp.f64 	%fd146, %fd145, %fd143, %p4;
	selp.f64 	%fd147, %fd13, %fd146, %p91;
	selp.f64 	%fd148, %fd147, %fd14, %p88;
	cvt.f64.f32 	%fd149, %f35;
	add.rn.f64 	%fd150, %fd149, %fd105;
	selp.f64 	%fd151, %fd150, %fd148, %p89;
	selp.f64 	%fd152, %fd151, %fd147, %p90;
	add.f64 	%fd153, %fd152, %fd152;
	mul.f64 	%fd154, %fd153, 0d3FE0000000000000;
	selp.f64 	%fd155, 0d3FF0000000000000, %fd154, %p87;
	add.f64 	%fd156, %fd140, %fd155;
	mul.f64 	%fd157, %fd156, %fd11;
	mul.f64 	%fd158, %fd157, %fd142;
	fma.rn.f64 	%fd159, %fd141, %fd142, %fd158;
	fma.rn.f64 	%fd160, %fd126, %fd127, %fd159;
	cvt.f64.f32 	%fd161, %f36;
	add.f64 	%fd162, %fd160, %fd161;
	cvt.rn.f32.f64 	%f41, %fd162;
	{ // callseq 88, 0
	.param .b64 param0;
	st.param.f64 	[param0], %fd1;
	.param .b64 param1;
	st.param.f64 	[param1], 0d4010000000000000;
	.param .b64 retval0;
	call.uni (retval0), 
	__internal_accurate_pow, 
	(
	param0, 
	param1
	);
	ld.param.f64 	%fd163, [retval0];
	} // callseq 88
	neg.f64 	%fd165, %fd163;
	selp.f64 	%fd166, %fd165, %fd163, %p5;
	selp.f64 	%fd167, %fd15, %fd166, %p106;
	selp.f64 	%fd168, %fd167, %fd16, %p103;
	mov.f64 	%fd169, 0d4010000000000000;
	add.rn.f64 	%fd170, %fd104, %fd169;
	selp.f64 	%fd171, %fd170, %fd168, %p104;
	selp.f64 	%fd172, %fd171, %fd167, %p86;
	add.f64 	%fd173, %fd172, %fd172;
	div.rn.f64 	%fd174, %fd173, 0d4038000000000000;
	selp.f64 	%fd175, 0d3FB5555555555555, %fd174, %p102;
	{ // callseq 89, 0
	.param .b64 param0;
	st.param.f64 	[param0], %fd4;
	.param .b64 param1;
	st.param.f64 	[param1], 0d4010000000000000;
	.param .b64 retval0;
	call.uni (retval0), 
	__internal_accurate_pow, 
	(
	param0, 
	param1
	);
	ld.param.f64 	%fd176, [retval0];
	} // callseq 89
	neg.f64 	%fd178, %fd176;
	selp.f64 	%fd179, %fd178, %fd176, %p6;
	selp.f64 	%fd180, %fd17, %fd179, %p101;
	selp.f64 	%fd181, %fd180, %fd18, %p98;
	add.rn.f64 	%fd182, %fd118, %fd169;
	selp.f64 	%fd183, %fd182, %fd181, %p99;
	selp.f64 	%fd184, %fd183, %fd180, %p85;
	add.f64 	%fd185, %fd184, %fd184;
	div.rn.f64 	%fd186, %fd185, 0d4038000000000000;
	selp.f64 	%fd187, 0d3FB5555555555555, %fd186, %p97;
	add.f64 	%fd188, %fd175, %fd187;
	mul.f64 	%fd189, %fd188, %fd7;
	add.f32 	%f42, %f6, %f10;
	cvt.f64.f32 	%fd190, %f42;
	{ // callseq 90, 0
	.param .b64 param0;
	st.param.f64 	[param0], %fd8;
	.param .b64 param1;
	st.param.f64 	[param1], 0d4010000000000000;
	.param .b64 retval0;
	call.uni (retval0), 
	__internal_accurate_pow, 
	(
	param0, 
	param1
	);
	ld.param.f64 	%fd191, [retval0];
	} // callseq 90
	neg.f64 	%fd193, %fd191;
	selp.f64 	%fd194, %fd193, %fd191, %p7;
	selp.f64 	%fd195, %fd19, %fd194, %p96;
	selp.f64 	%fd196, %fd195, %fd20, %p93;
	add.rn.f64 	%fd197, %fd134, %fd169;
	selp.f64 	%fd198, %fd197, %fd196, %p94;
	selp.f64 	%fd199, %fd198, %fd195, %p84;
	add.f64 	%fd200, %fd199, %fd199;
	div.rn.f64 	%fd201, %fd200, 0d4038000000000000;
	selp.f64 	%fd202, 0d3FB5555555555555, %fd201, %p92;
	mul.f64 	%fd203, %fd202, %fd11;
	ld.shared.f32 	%f43, [%r222+16];
	ld.shared.f32 	%f44, [%r222+32];
	add.f32 	%f45, %f43, %f44;
	cvt.f64.f32 	%fd204, %f45;
	{ // callseq 91, 0
	.param .b64 param0;
	st.param.f64 	[param0], %fd12;
	.param .b64 param1;
	st.param.f64 	[param1], 0d4010000000000000;
	.param .b64 retval0;
	call.uni (retval0), 
	__internal_accurate_pow, 
	(
	param0, 
	param1
	);
	ld.param.f64 	%fd205, [retval0];
	} // callseq 91
	neg.f64 	%fd207, %fd205;
	selp.f64 	%fd208, %fd207, %fd205, %p8;
	selp.f64 	%fd209, %fd21, %fd208, %p91;
	selp.f64 	%fd210, %fd209, %fd22, %p88;
	add.rn.f64 	%fd211, %fd149, %fd169;
	selp.f64 	%fd212, %fd211, %fd210, %p89;
	selp.f64 	%fd213, %fd212, %fd209, %p83;
	add.f64 	%fd214, %fd213, %fd213;
	div.rn.f64 	%fd215, %fd214, 0d4038000000000000;
	selp.f64 	%fd216, 0d3FB5555555555555, %fd215, %p87;
	add.f64 	%fd217, %fd202, %fd216;
	mul.f64 	%fd218, %fd217, %fd11;
	mul.f64 	%fd219, %fd218, %fd204;
	fma.rn.f64 	%fd220, %fd203, %fd204, %fd219;
	fma.rn.f64 	%fd221, %fd189, %fd190, %fd220;
	cvt.f64.f32 	%fd222, %f41;
	add.f64 	%fd223, %fd221, %fd222;
	cvt.rn.f32.f64 	%f46, %fd223;
	{ // callseq 92, 0
	.param .b64 param0;
	st.param.f64 	[param0], %fd1;
	.param .b64 param1;
	st.param.f64 	[param1], 0d4018000000000000;
	.param .b64 retval0;
	call.uni (retval0), 
	__internal_accurate_pow, 
	(
	param0, 
	param1
	);
	ld.param.f64 	%fd224, [retval0];
	} // callseq 92
	neg.f64 	%fd226, %fd224;
	selp.f64 	%fd227, %fd226, %fd224, %p9;
	selp.f64 	%fd228, %fd23, %fd227, %p106;
	selp.f64 	%fd229, %fd228, %fd24, %p103;
	mov.f64 	%fd230, 0d4018000000000000;
	add.rn.f64 	%fd231, %fd104, %fd230;
	selp.f64 	%fd232, %fd231, %fd229, %p104;
	selp.f64 	%fd233, %fd232, %fd228, %p82;
	add.f64 	%fd234, %fd233, %fd233;
	div.rn.f64 	%fd235, %fd234, 0d4086800000000000;
	selp.f64 	%fd236, 0d3F66C16C16C16C17, %fd235, %p102;
	{ // callseq 93, 0
	.param .b64 param0;
	st.param.f64 	[param0], %fd4;
	.param .b64 param1;
	st.param.f64 	[param1], 0d4018000000000000;
	.param .b64 retval0;
	call.uni (retval0), 
	__internal_accurate_pow, 
	(
	param0, 
	param1
	);
	ld.param.f64 	%fd237, [retval0];
	} // callseq 93
	neg.f64 	%fd239, %fd237;
	selp.f64 	%fd240, %fd239, %fd237, %p10;
	selp.f64 	%fd241, %fd25, %fd240, %p101;
	selp.f64 	%fd242, %fd241, %fd26, %p98;
	add.rn.f64 	%fd243, %fd118, %fd230;
	selp.f64 	%fd244, %fd243, %fd242, %p99;
	selp.f64 	%fd245, %fd244, %fd241, %p81;
	add.f64 	%fd246, %fd245, %fd245;
	div.rn.f64 	%fd247, %fd246, 0d4086800000000000;
	selp.f64 	%fd248, 0d3F66C16C16C16C17, %fd247, %p97;
	add.f64 	%fd249, %fd236, %fd248;
	mul.f64 	%fd250, %fd249, %fd7;
	add.f32 	%f47, %f5, %f11;
	cvt.f64.f32 	%fd251, %f47;
	{ // callseq 94, 0
	.param .b64 param0;
	st.param.f64 	[param0], %fd8;
	.param .b64 param1;
	st.param.f64 	[param1], 0d4018000000000000;
	.param .b64 retval0;
	call.uni (retval0), 
	__internal_accurate_pow, 
	(
	param0, 
	param1
	);
	ld.param.f64 	%fd252, [retval0];
	} // callseq 94
	neg.f64 	%fd254, %fd252;
	selp.f64 	%fd255, %fd254, %fd252, %p11;
	selp.f64 	%fd256, %fd27, %fd255, %p96;
	selp.f64 	%fd257, %fd256, %fd28, %p93;
	add.rn.f64 	%fd258, %fd134, %fd230;
	selp.f64 	%fd259, %fd258, %fd257, %p94;
	selp.f64 	%fd260, %fd259, %fd256, %p80;
	add.f64 	%fd261, %fd260, %fd260;
	div.rn.f64 	%fd262, %fd261, 0d4086800000000000;
	selp.f64 	%fd263, 0d3F66C16C16C16C17, %fd262, %p92;
	mul.f64 	%fd264, %fd263, %fd11;
	ld.shared.f32 	%f48, [%r222+12];
	ld.shared.f32 	%f49, [%r222+36];
	add.f32 	%f50, %f48, %f49;
	cvt.f64.f32 	%fd265, %f50;
	{ // callseq 95, 0
	.param .b64 param0;
	st.param.f64 	[param0], %fd12;
	.param .b64 param1;
	st.param.f64 	[param1], 0d4018000000000000;
	.param .b64 retval0;
	call.uni (retval0), 
	__internal_accurate_pow, 
	(
	param0, 
	param1
	);
	ld.param.f64 	%fd266, [retval0];
	} // callseq 95
	neg.f64 	%fd268, %fd266;
	selp.f64 	%fd269, %fd268, %fd266, %p12;
	selp.f64 	%fd270, %fd29, %fd269, %p91;
	selp.f64 	%fd271, %fd270, %fd30, %p88;
	add.rn.f64 	%fd272, %fd149, %fd230;
	selp.f64 	%fd273, %fd272, %fd271, %p89;
	selp.f64 	%fd274, %fd273, %fd270, %p79;
	add.f64 	%fd275, %fd274, %fd274;
	div.rn.f64 	%fd276, %fd275, 0d4086800000000000;
	selp.f64 	%fd277, 0d3F66C16C16C16C17, %fd276, %p87;
	add.f64 	%fd278, %fd263, %fd277;
	mul.f64 	%fd279, %fd278, %fd11;
	mul.f64 	%fd280, %fd279, %fd265;
	fma.rn.f64 	%fd281, %fd264, %fd265, %fd280;
	fma.rn.f64 	%fd282, %fd250, %fd251, %fd281;
	cvt.f64.f32 	%fd283, %f46;
	add.f64 	%fd284, %fd282, %fd283;
	cvt.rn.f32.f64 	%f51, %fd284;
	{ // callseq 96, 0
	.param .b64 param0;
	st.param.f64 	[param0], %fd1;
	.param .b64 param1;
	st.param.f64 	[param1], 0d4020000000000000;
	.param .b64 retval0;
	call.uni (retval0), 
	__internal_accurate_pow, 
	(
	param0, 
	param1
	);
	ld.param.f64 	%fd285, [retval0];
	} // callseq 96
	neg.f64 	%fd287, %fd285;
	selp.f64 	%fd288, %fd287, %fd285, %p13;
	selp.f64 	%fd289, %fd31, %fd288, %p106;
	selp.f64 	%fd290, %fd289, %fd32, %p103;
	mov.f64 	%fd291, 0d4020000000000000;
	add.rn.f64 	%fd292, %fd104, %fd291;
	selp.f64 	%fd293, %fd292, %fd290, %p104;
	selp.f64 	%fd294, %fd293, %fd289, %p78;
	add.f64 	%fd295, %fd294, %fd294;
	div.rn.f64 	%fd296, %fd295, 0d40E3B00000000000;
	selp.f64 	%fd297, 0d3F0A01A01A01A01A, %fd296, %p102;
	{ // callseq 97, 0
	.param .b64 param0;
	st.param.f64 	[param0], %fd4;
	.param .b64 param1;
	st.param.f64 	[param1], 0d4020000000000000;
	.param .b64 retval0;
	call.uni (retval0), 
	__internal_accurate_pow, 
	(
	param0, 
	param1
	);
	ld.param.f64 	%fd298, [retval0];
	} // callseq 97
	neg.f64 	%fd300, %fd298;
	selp.f64 	%fd301, %fd300, %fd298, %p14;
	selp.f64 	%fd302, %fd33, %fd301, %p101;
	selp.f64 	%fd303, %fd302, %fd34, %p98;
	add.rn.f64 	%fd304, %fd118, %fd291;
	selp.f64 	%fd305, %fd304, %fd303, %p99;
	selp.f64 	%fd306, %fd305, %fd302, %p77;
	add.f64 	%fd307, %fd306, %fd306;
	div.rn.f64 	%fd308, %fd307, 0d40E3B00000000000;
	selp.f64 	%fd309, 0d3F0A01A01A01A01A, %fd308, %p97;
	add.f64 	%fd310, %fd297, %fd309;
	mul.f64 	%fd311, %fd310, %fd7;
	add.f32 	%f52, %f4, %f12;
	cvt.f64.f32 	%fd312, %f52;
	{ // callseq 98, 0
	.param .b64 param0;
	st.param.f64 	[param0], %fd8;
	.param .b64 param1;
	st.param.f64 	[param1], 0d4020000000000000;
	.param .b64 retval0;
	call.uni (retval0), 
	__internal_accurate_pow, 
	(
	param0, 
	param1
	);
	ld.param.f64 	%fd313, [retval0];
	} // callseq 98
	neg.f64 	%fd315, %fd313;
	selp.f64 	%fd316, %fd315, %fd313, %p15;
	selp.f64 	%fd317, %fd35, %fd316, %p96;
	selp.f64 	%fd318, %fd317, %fd36, %p93;
	add.rn.f64 	%fd319, %fd134, %fd291;
	selp.f64 	%fd320, %fd319, %fd318, %p94;
	selp.f64 	%fd321, %fd320, %fd317, %p76;
	add.f64 	%fd322, %fd321, %fd321;
	div.rn.f64 	%fd323, %fd322, 0d40E3B00000000000;
	selp.f64 	%fd324, 0d3F0A01A01A01A01A, %fd323, %p92;
	mul.f64 	%fd325, %fd324, %fd11;
	ld.shared.f32 	%f53, [%r222+8];
	ld.shared.f32 	%f54, [%r222+40];
	add.f32 	%f55, %f53, %f54;
	cvt.f64.f32 	%fd326, %f55;
	{ // callseq 99, 0
	.param .b64 param0;
	st.param.f64 	[param0], %fd12;
	.param .b64 param1;
	st.param.f64 	[param1], 0d4020000000000000;
	.param .b64 retval0;
	call.uni (retval0), 
	__internal_accurate_pow, 
	(
	param0, 
	param1
	);
	ld.param.f64 	%fd327, [retval0];
	} // callseq 99
	neg.f64 	%fd329, %fd327;
	selp.f64 	%fd330, %fd329, %fd327, %p16;
	selp.f64 	%fd331, %fd37, %fd330, %p91;
	selp.f64 	%fd332, %fd331, %fd38, %p88;
	add.rn.f64 	%fd333, %fd149, %fd291;
	selp.f64 	%fd334, %fd333, %fd332, %p89;
	selp.f64 	%fd335, %fd334, %fd331, %p75;
	add.f64 	%fd336, %fd335, %fd335;
	div.rn.f64 	%fd337, %fd336, 0d40E3B00000000000;
	selp.f64 	%fd338, 0d3F0A01A01A01A01A, %fd337, %p87;
	add.f64 	%fd339, %fd324, %fd338;
	mul.f64 	%fd340, %fd339, %fd11;
	mul.f64 	%fd341, %fd340, %fd326;
	fma.rn.f64 	%fd342, %fd325, %fd326, %fd341;
	fma.rn.f64 	%fd343, %fd311, %fd312, %fd342;
	cvt.f64.f32 	%fd344, %f51;
	add.f64 	%fd345, %fd343, %fd344;
	cvt.rn.f32.f64 	%f56, %fd345;
	{ // callseq 100, 0
	.param .b64 param0;
	st.param.f64 	[param0], %fd1;
	.param .b64 param1;
	st.param.f64 	[param1], 0d4024000000000000;
	.param .b64 retval0;
	call.uni (retval0), 
	__internal_accurate_pow, 
	(
	param0, 
	param1
	);
	ld.param.f64 	%fd346, [retval0];
	} // callseq 100
	neg.f64 	%fd348, %fd346;
	selp.f64 	%fd349, %fd348, %fd346, %p17;
	selp.f64 	%fd350, %fd39, %fd349, %p106;
	selp.f64 	%fd351, %fd350, %fd40, %p103;
	mov.f64 	%fd352, 0d4024000000000000;
	add.rn.f64 	%fd353, %fd104, %fd352;
	selp.f64 	%fd354, %fd353, %fd351, %p104;
	selp.f64 	%fd355, %fd354, %fd350, %p74;
	add.f64 	%fd356, %fd355, %fd355;
	div.rn.f64 	%fd357, %fd356, 0d414BAF8000000000;
	selp.f64 	%fd358, 0d3EA27E4FB7789F5C, %fd357, %p102;
	{ // callseq 101, 0
	.param .b64 param0;
	st.param.f64 	[param0], %fd4;
	.param .b64 param1;
	st.param.f64 	[param1], 0d4024000000000000;
	.param .b64 retval0;
	call.uni (retval0), 
	__internal_accurate_pow, 
	(
	param0, 
	param1
	);
	ld.param.f64 	%fd359, [retval0];
	} // callseq 101
	neg.f64 	%fd361, %fd359;
	selp.f64 	%fd362, %fd361, %fd359, %p18;
	selp.f64 	%fd363, %fd41, %fd362, %p101;
	selp.f64 	%fd364, %fd363, %fd42, %p98;
	add.rn.f64 	%fd365, %fd118, %fd352;
	selp.f64 	%fd366, %fd365, %fd364, %p99;
	selp.f64 	%fd367, %fd366, %fd363, %p73;
	add.f64 	%fd368, %fd367, %fd367;
	div.rn.f64 	%fd369, %fd368, 0d414BAF8000000000;
	selp.f64 	%fd370, 0d3EA27E4FB7789F5C, %fd369, %p97;
	add.f64 	%fd371, %fd358, %fd370;
	mul.f64 	%fd372, %fd371, %fd7;
	add.f32 	%f57, %f3, %f13;
	cvt.f64.f32 	%fd373, %f57;
	{ // callseq 102, 0
	.param .b64 param0;
	st.param.f64 	[param0], %fd8;
	.param .b64 param1;
	st.param.f64 	[param1], 0d4024000000000000;
	.param .b64 retval0;
	call.uni (retval0), 
	__internal_accurate_pow, 
	(
	param0, 
	param1
	);
	ld.param.f64 	%fd374, [retval0];
	} // callseq 102
	neg.f64 	%fd376, %fd374;
	selp.f64 	%fd377, %fd376, %fd374, %p19;
	selp.f64 	%fd378, %fd43, %fd377, %p96;
	selp.f64 	%fd379, %fd378, %fd44, %p93;
	add.rn.f64 	%fd380, %fd134, %fd352;
	selp.f64 	%fd381, %fd380, %fd379, %p94;
	selp.f64 	%fd382, %fd381, %fd378, %p72;
	add.f64 	%fd383, %fd382, %fd382;
	div.rn.f64 	%fd384, %fd383, 0d414BAF8000000000;
	selp.f64 	%fd385, 0d3EA27E4FB7789F5C, %fd384, %p92;
	mul.f64 	%fd386, %fd385, %fd11;
	ld.shared.f32 	%f58, [%r222+4];
	ld.shared.f32 	%f59, [%r222+44];
	add.f32 	%f60, %f58, %f59;
	cvt.f64.f32 	%fd387, %f60;
	{ // callseq 103, 0
	.param .b64 param0;
	st.param.f64 	[param0], %fd12;
	.param .b64 param1;
	st.param.f64 	[param1], 0d4024000000000000;
	.param .b64 retval0;
	call.uni (retval0), 
	__internal_accurate_pow, 
	(
	param0, 
	param1
	);
	ld.param.f64 	%fd388, [retval0];
	} // callseq 103
	neg.f64 	%fd390, %fd388;
	selp.f64 	%fd391, %fd390, %fd388, %p20;
	selp.f64 	%fd392, %fd45, %fd391, %p91;
	selp.f64 	%fd393, %fd392, %fd46, %p88;
	add.rn.f64 	%fd394, %fd149, %fd352;
	selp.f64 	%fd395, %fd394, %fd393, %p89;
	selp.f64 	%fd396, %fd395, %fd392, %p71;
	add.f64 	%fd397, %fd396, %fd396;
	div.rn.f64 	%fd398, %fd397, 0d414BAF8000000000;
	selp.f64 	%fd399, 0d3EA27E4FB7789F5C, %fd398, %p87;
	add.f64 	%fd400, %fd385, %fd399;
	mul.f64 	%fd401, %fd400, %fd11;
	mul.f64 	%fd402, %fd401, %fd387;
	fma.rn.f64 	%fd403, %fd386, %fd387, %fd402;
	fma.rn.f64 	%fd404, %fd372, %fd373, %fd403;
	cvt.f64.f32 	%fd405, %f56;
	add.f64 	%fd406, %fd404, %fd405;
	cvt.rn.f32.f64 	%f61, %fd406;
	{ // callseq 104, 0
	.param .b64 param0;
	st.param.f64 	[param0], %fd1;
	.param .b64 param1;
	st.param.f64 	[param1], 0d4028000000000000;
	.param .b64 retval0;
	call.uni (retval0), 
	__internal_accurate_pow, 
	(
	param0, 
	param1
	);
	ld.param.f64 	%fd407, [retval0];
	} // callseq 104
	neg.f64 	%fd409, %fd407;
	selp.f64 	%fd410, %fd409, %fd407, %p21;
	selp.f64 	%fd411, %fd47, %fd410, %p106;
	selp.f64 	%fd412, %fd411, %fd48, %p103;
	mov.f64 	%fd413, 0d4028000000000000;
	add.rn.f64 	%fd414, %fd104, %fd413;
	selp.f64 	%fd415, %fd414, %fd412, %p104;
	selp.f64 	%fd416, %fd415, %fd411, %p70;
	add.f64 	%fd417, %fd416, %fd416;
	div.rn.f64 	%fd418, %fd417, 0d41BC8CFC00000000;
	selp.f64 	%fd419, 0d3E31EED8EFF8D898, %fd418, %p102;
	{ // callseq 105, 0
	.param .b64 param0;
	st.param.f64 	[param0], %fd4;
	.param .b64 param1;
	st.param.f64 	[param1], 0d4028000000000000;
	.param .b64 retval0;
	call.uni (retval0), 
	__internal_accurate_pow, 
	(
	param0, 
	param1
	);
	ld.param.f64 	%fd420, [retval0];
	} // callseq 105
	neg.f64 	%fd422, %fd420;
	selp.f64 	%fd423, %fd422, %fd420, %p22;
	selp.f64 	%fd424, %fd49, %fd423, %p101;
	selp.f64 	%fd425, %fd424, %fd50, %p98;
	add.rn.f64 	%fd426, %fd118, %fd413;
	selp.f64 	%fd427, %fd426, %fd425, %p99;
	selp.f64 	%fd428, %fd427, %fd424, %p69;
	add.f64 	%fd429, %fd428, %fd428;
	div.rn.f64 	%fd430, %fd429, 0d41BC8CFC00000000;
	selp.f64 	%fd431, 0d3E31EED8EFF8D898, %fd430, %p97;
	add.f64 	%fd432, %fd419, %fd431;
	mul.f64 	%fd433, %fd432, %fd7;
	add.f32 	%f62, %f2, %f14;
	cvt.f64.f32 	%fd434, %f62;
	{ // callseq 106, 0
	.param .b64 param0;
	st.param.f64 	[param0], %fd8;
	.param .b64 param1;
	st.param.f64 	[param1], 0d4028000000000000;
	.param .b64 retval0;
	call.uni (retval0), 
	__internal_accurate_pow, 
	(
	param0, 
	param1
	);
	ld.param.f64 	%fd435, [retval0];
	} // callseq 106
	neg.f64 	%fd437, %fd435;
	selp.f64 	%fd438, %fd437, %fd435, %p23;
	selp.f64 	%fd439, %fd51, %fd438, %p96;
	selp.f64 	%fd440, %fd439, %fd52, %p93;
	add.rn.f64 	%fd441, %fd134, %fd413;
	selp.f64 	%fd442, %fd441, %fd440, %p94;
	selp.f64 	%fd443, %fd442, %fd439, %p68;
	add.f64 	%fd444, %fd443, %fd443;
	div.rn.f64 	%fd445, %fd444, 0d41BC8CFC00000000;
	selp.f64 	%fd446, 0d3E31EED8EFF8D898, %fd445, %p92;
	mul.f64 	%fd447, %fd446, %fd11;
	ld.shared.f32 	%f63, [%r222];
	ld.shared.f32 	%f64, [%r222+48];
	add.f32 	%f65, %f63, %f64;
	cvt.f64.f32 	%fd448, %f65;
	{ // callseq 107, 0
	.param .b64 param0;
	st.param.f64 	[param0], %fd12;
	.param .b64 param1;
	st.param.f64 	[param1], 0d4028000000000000;
	.param .b64 retval0;
	call.uni (retval0), 
	__internal_accurate_pow, 
	(
	param0, 
	param1
	);
	ld.param.f64 	%fd449, [retval0];
	} // callseq 107
	neg.f64 	%fd451, %fd449;
	selp.f64 	%fd452, %fd451, %fd449, %p24;
	selp.f64 	%fd453, %fd53, %fd452, %p91;
	selp.f64 	%fd454, %fd453, %fd54, %p88;
	add.rn.f64 	%fd455, %fd149, %fd413;
	selp.f64 	%fd456, %fd455, %fd454, %p89;
	selp.f64 	%fd457, %fd456, %fd453, %p67;
	add.f64 	%fd458, %fd457, %fd457;
	div.rn.f64 	%fd459, %fd458, 0d41BC8CFC00000000;
	selp.f64 	%fd460, 0d3E31EED8EFF8D898, %fd459, %p87;
	add.f64 	%fd461, %fd446, %fd460;
	mul.f64 	%fd462, %fd461, %fd11;
	mul.f64 	%fd463, %fd462, %fd448;
	fma.rn.f64 	%fd464, %fd447, %fd448, %fd463;
	fma.rn.f64 	%fd465, %fd433, %fd434, %fd464;
	cvt.f64.f32 	%fd466, %f61;
	add.f64 	%fd467, %fd465, %fd466;
	cvt.rn.f32.f64 	%f66, %fd467;
	add.f32 	%f67, %f8, %f8;
	cvta.to.global.u64 	%rd27, %rd34;
	mul.wide.s32 	%rd28, %r218, 4;
	add.s64 	%rd29, %rd27, %rd28;
	ld.global.f32 	%f68, [%rd29];
	sub.f32 	%f69, %f67, %f68;
	cvta.to.global.u64 	%rd30, %rd32;
	add.s64 	%rd31, %rd30, %rd28;
	ld.global.nc.f32 	%f70, [%rd31];
	fma.rn.f32 	%f71, %f70, %f66, %f69;
	st.global.f32 	[%rd29], %f71;
	mov.u32 	%r223, %nctaid.x;
	mov.u32 	%r224, %ntid.x;
	mad.lo.s32 	%r227, %r223, %r224, %r227;
	bra.uni 	$L__BB7_2;
$L__BB7_5:
	// begin inline asm
	mov.u64 	%rd7, %clock64;
	// end inline asm
	sub.s64 	%rd8, %rd7, %rd6;
	cvt.rn.f32.s64 	%f18, %rd8;
	cvt.f64.f32 	%fd55, %f18;
	mul.f64 	%fd56, %fd55, 0d408F400000000000;
	div.rn.f64 	%fd57, %fd56, 0d412E848000000000;
	cvt.rn.f32.f64 	%f19, %fd57;
	mul.wide.s32 	%rd9, %r1, 4;
	mov.u64 	%rd10, ADI_Optimized_time;
	add.s64 	%rd11, %rd10, %rd9;
	st.global.f32 	[%rd11], %f19;
	ret;

}
	// .globl	_Z15Sigma_2D_SolverififfPfS_S_
.visible .entry _Z15Sigma_2D_SolverififfPfS_S_(
	.param .u32 _Z15Sigma_2D_SolverififfPfS_S__param_0,
	.param .f32 _Z15Sigma_2D_SolverififfPfS_S__param_1,
	.param .u32 _Z15Sigma_2D_SolverififfPfS_S__param_2,
	.param .f32 _Z15Sigma_2D_SolverififfPfS_S__param_3,
	.param .f32 _Z15Sigma_2D_SolverififfPfS_S__param_4,
	.param .u64 .ptr .align 1 _Z15Sigma_2D_SolverififfPfS_S__param_5,
	.param .u64 .ptr .align 1 _Z15Sigma_2D_SolverififfPfS_S__param_6,
	.param .u64 .ptr .align 1 _Z15Sigma_2D_SolverififfPfS_S__param_7
)
{
	.reg .pred 	%p<94>;
	.reg .b32 	%r<196>;
	.reg .b32 	%f<102>;
	.reg .b64 	%rd<42>;
	.reg .b64 	%fd<379>;
	// demoted variable
	.shared .align 4 .b8 _ZZ15Sigma_2D_SolverififfPfS_S_E6s_data[176];
	ld.param.u32 	%r28, [_Z15Sigma_2D_SolverififfPfS_S__param_0];
	ld.param.u32 	%r30, [_Z15Sigma_2D_SolverififfPfS_S__param_2];
	// begin inline asm
	mov.u64 	%rd5, %clock64;
	// end inline asm
	mov.u32 	%r31, %ntid.x;
	mov.u32 	%r32, %ctaid.x;
	mov.u32 	%r33, %tid.x;
	mad.lo.s32 	%r34, %r31, %r32, %r33;
	mov.u32 	%r35, %ntid.y;
	mov.u32 	%r36, %ctaid.y;
	mov.u32 	%r37, %tid.y;
	mad.lo.s32 	%r38, %r35, %r36, %r37;
	add.s32 	%r40, %r28, -12;
	setp.ge.s32 	%p19, %r34, %r40;
	add.s32 	%r41, %r30, -12;
	setp.ge.s32 	%p20, %r38, %r41;
	or.pred  	%p21, %p19, %p20;
	@%p21 bra 	$L__BB8_6;
	setp.lt.s32 	%p22, %r30, 19;
	@%p22 bra 	$L__BB8_6;
	ld.param.u64 	%rd38, [_Z15Sigma_2D_SolverififfPfS_S__param_6];
	ld.param.f32 	%f88, [_Z15Sigma_2D_SolverififfPfS_S__param_4];
	ld.param.f32 	%f86, [_Z15Sigma_2D_SolverififfPfS_S__param_3];
	ld.param.f32 	%f84, [_Z15Sigma_2D_SolverififfPfS_S__param_1];
	ld.param.u32 	%r191, [_Z15Sigma_2D_SolverififfPfS_S__param_0];
	mov.u32 	%r42, %ntid.x;
	mov.u32 	%r43, %ctaid.x;
	mov.u32 	%r44, %tid.x;
	mad.lo.s32 	%r45, %r42, %r43, %r44;
	cvta.to.global.u64 	%rd6, %rd38;
	mul.wide.s32 	%rd7, %r45, 4;
	add.s64 	%rd8, %rd6, %rd7;
	mul.wide.s32 	%rd9, %r191, 4;
	add.s64 	%rd10, %rd8, %rd9;
	add.s64 	%rd11, %rd10, %rd9;
	add.s64 	%rd12, %rd11, %rd9;
	add.s64 	%rd13, %rd12, %rd9;
	add.s64 	%rd14, %rd13, %rd9;
	add.s64 	%rd15, %rd14, %rd9;
	add.s64 	%rd16, %rd15, %rd9;
	add.s64 	%rd17, %rd16, %rd9;
	add.s64 	%rd18, %rd17, %rd9;
	add.s64 	%rd19, %rd18, %rd9;
	mul.f32 	%f30, %f88, %f88;
	cvt.f64.f32 	%fd43, %f30;
	mul.f64 	%fd44, %fd43, 0d3FD0000000000000;
	mul.f32 	%f31, %f84, %f84;
	cvt.f64.f32 	%fd45, %f31;
	div.rn.f64 	%fd46, %fd44, %fd45;
	cvt.rn.f32.f64 	%f32, %fd46;
	mul.f64 	%fd47, %fd43, 0d3FE8000000000000;
	div.rn.f64 	%fd48, %fd47, %fd45;
	cvt.rn.f32.f64 	%f33, %fd48;
	mul.f32 	%f34, %f86, %f86;
	cvt.f64.f32 	%fd49, %f34;
	div.rn.f64 	%fd50, %fd44, %fd49;
	cvt.rn.f32.f64 	%f35, %fd50;
	div.rn.f64 	%fd51, %fd47, %fd49;
	cvt.rn.f32.f64 	%f36, %fd51;
	add.s64 	%rd20, %rd19, %rd9;
	ld.global.nc.f32 	%f90, [%rd20+24];
	ld.global.nc.f32 	%f91, [%rd19+24];
	ld.global.nc.f32 	%f92, [%rd18+24];
	ld.global.nc.f32 	%f93, [%rd17+24];
	ld.global.nc.f32 	%f94, [%rd16+24];
	ld.global.nc.f32 	%f95, [%rd15+24];
	ld.global.nc.f32 	%f96, [%rd14+24];
	ld.global.nc.f32 	%f97, [%rd13+24];
	ld.global.nc.f32 	%f98, [%rd12+24];
	ld.global.nc.f32 	%f99, [%rd11+24];
	ld.global.nc.f32 	%f100, [%rd10+24];
	ld.global.nc.f32 	%f101, [%rd8+24];
	add.f32 	%f37, %f84, %f88;
	mul.f32 	%f38, %f84, %f33;
	fma.rn.f32 	%f39, %f37, %f32, %f38;
	add.f32 	%f40, %f86, %f88;
	mul.f32 	%f41, %f86, %f36;
	fma.rn.f32 	%f42, %f40, %f35, %f41;
	add.f32 	%f13, %f39, %f42;
	cvt.f64.f32 	%fd52, %f86;
	{
	.reg .b32 %temp; 
	mov.b64 	{%temp, %r46}, %fd52;
	}
	mov.f64 	%fd53, 0d4000000000000000;
	{
	.reg .b32 %temp; 
	mov.b64 	{%temp, %r47}, %fd53;
	}
	and.b32  	%r48, %r47, 2146435072;
	setp.eq.s32 	%p23, %r48, 1062207488;
	abs.f64 	%fd1, %fd52;
	setp.lt.s32 	%p25, %r46, 0;
	and.pred  	%p1, %p25, %p23;
	selp.b32 	%r49, %r46, 0, %p23;
	setp.lt.s32 	%p26, %r47, 0;
	or.b32  	%r50, %r49, 2146435072;
	selp.b32 	%r51, %r50, %r49, %p26;
	mov.b32 	%r52, 0;
	mov.b64 	%fd2, {%r52, %r51};
	add.f64 	%fd54, %fd52, 0d4000000000000000;
	{
	.reg .b32 %temp; 
	mov.b64 	{%temp, %r53}, %fd54;
	}
	and.b32  	%r1, %r53, 2146435072;
	selp.b32 	%r54, 0, 2146435072, %p26;
	and.b32  	%r55, %r47, 2147483647;
	setp.ne.s32 	%p27, %r55, 1071644672;
	and.pred  	%p28, %p23, %p27;
	or.b32  	%r56, %r54, -2147483648;
	selp.b32 	%r57, %r56, %r54, %p28;
	selp.b32 	%r58, %r57, %r54, %p25;
	mov.b64 	%fd3, {%r52, %r58};
	add.f32 	%f43, %f35, %f36;
	cvt.f64.f32 	%fd4, %f43;
	cvt.f64.f32 	%fd55, %f84;
	{
	.reg .b32 %temp; 
	mov.b64 	{%temp, %r59}, %fd55;
	}
	abs.f64 	%fd5, %fd55;
	setp.lt.s32 	%p30, %r59, 0;
	and.pred  	%p2, %p30, %p23;
	selp.b32 	%r60, %r59, 0, %p23;
	or.b32  	%r61, %r60, 2146435072;
	selp.b32 	%r62, %r61, %r60, %p26;
	mov.b64 	%fd6, {%r52, %r62};
	add.f64 	%fd56, %fd55, 0d4000000000000000;
	{
	.reg .b32 %temp; 
	mov.b64 	{%temp, %r63}, %fd56;
	}
	and.b32  	%r2, %r63, 2146435072;
	selp.b32 	%r64, %r57, %r54, %p30;
	mov.b64 	%fd7, {%r52, %r64};
	cvt.f64.f32 	%fd57, %f88;
	{
	.reg .b32 %temp; 
	mov.b64 	{%temp, %r65}, %fd57;
	}
	abs.f64 	%fd8, %fd57;
	setp.lt.s32 	%p31, %r65, 0;
	and.pred  	%p3, %p31, %p23;
	selp.b32 	%r66, %r65, 0, %p23;
	or.b32  	%r67, %r66, 2146435072;
	selp.b32 	%r68, %r67, %r66, %p26;
	mov.b64 	%fd9, {%r52, %r68};
	add.f64 	%fd58, %fd57, 0d4000000000000000;
	{
	.reg .b32 %temp; 
	mov.b64 	{%temp, %r69}, %fd58;
	}
	and.b32  	%r3, %r69, 2146435072;
	selp.b32 	%r70, %r57, %r54, %p31;
	mov.b64 	%fd10, {%r52, %r70};
	cvt.f64.f32 	%fd11, %f32;
	cvt.f64.f32 	%fd12, %f33;
	mov.f64 	%fd59, 0d4010000000000000;
	{
	.reg .b32 %temp; 
	mov.b64 	{%temp, %r71}, %fd59;
	}
	and.b32  	%r72, %r71, 2146435072;
	setp.eq.s32 	%p32, %r72, 1072693248;
	and.pred  	%p4, %p25, %p32;
	selp.b32 	%r73, %r46, 0, %p32;
	setp.lt.s32 	%p34, %r71, 0;
	or.b32  	%r74, %r73, 2146435072;
	selp.b32 	%r75, %r74, %r73, %p34;
	mov.b64 	%fd13, {%r52, %r75};
	add.f64 	%fd60, %fd52, 0d4010000000000000;
	{
	.reg .b32 %temp; 
	mov.b64 	{%temp, %r76}, %fd60;
	}
	and.b32  	%r4, %r76, 2146435072;
	selp.b32 	%r77, 0, 2146435072, %p34;
	and.b32  	%r78, %r71, 2147483647;
	setp.ne.s32 	%p35, %r78, 1071644672;
	and.pred  	%p36, %p32, %p35;
	or.b32  	%r79, %r77, -2147483648;
	selp.b32 	%r80, %r79, %r77, %p36;
	selp.b32 	%r81, %r80, %r77, %p25;
	mov.b64 	%fd14, {%r52, %r81};
	and.pred  	%p5, %p30, %p32;
	selp.b32 	%r82, %r59, 0, %p32;
	or.b32  	%r83, %r82, 2146435072;
	selp.b32 	%r84, %r83, %r82, %p34;
	mov.b64 	%fd15, {%r52, %r84};
	add.f64 	%fd61, %fd55, 0d4010000000000000;
	{
	.reg .b32 %temp; 
	mov.b64 	{%temp, %r85}, %fd61;
	}
	and.b32  	%r5, %r85, 2146435072;
	selp.b32 	%r86, %r80, %r77, %p30;
	mov.b64 	%fd16, {%r52, %r86};
	and.pred  	%p6, %p31, %p32;
	selp.b32 	%r87, %r65, 0, %p32;
	or.b32  	%r88, %r87, 2146435072;
	selp.b32 	%r89, %r88, %r87, %p34;
	mov.b64 	%fd17, {%r52, %r89};
	add.f64 	%fd62, %fd57, 0d4010000000000000;
	{
	.reg .b32 %temp; 
	mov.b64 	{%temp, %r90}, %fd62;
	}
	and.b32  	%r6, %r90, 2146435072;
	selp.b32 	%r91, %r80, %r77, %p31;
	mov.b64 	%fd18, {%r52, %r91};
	mov.f64 	%fd63, 0d4018000000000000;
	{
	.reg .b32 %temp; 
	mov.b64 	{%temp, %r92}, %fd63;
	}
	and.b32  	%r93, %r92, 2146435072;
	setp.eq.s32 	%p38, %r93, 1073741824;
	and.pred  	%p7, %p25, %p38;
	selp.b32 	%r94, %r46, 0, %p38;
	setp.lt.s32 	%p40, %r92, 0;
	or.b32  	%r95, %r94, 2146435072;
	selp.b32 	%r96, %r95, %r94, %p40;
	mov.b64 	%fd19, {%r52, %r96};
	add.f64 	%fd64, %fd52, 0d4018000000000000;
	{
	.reg .b32 %temp; 
	mov.b64 	{%temp, %r97}, %fd64;
	}
	and.b32  	%r7, %r97, 2146435072;
	selp.b32 	%r98, 0, 2146435072, %p40;
	and.b32  	%r99, %r92, 2147483647;
	setp.ne.s32 	%p41, %r99, 1071644672;
	and.pred  	%p42, %p38, %p41;
	or.b32  	%r100, %r98, -2147483648;
	selp.b32 	%r101, %r100, %r98, %p42;
	selp.b32 	%r102, %r101, %r98, %p25;
	mov.b64 	%fd20, {%r52, %r102};
	and.pred  	%p8, %p30, %p38;
	selp.b32 	%r103, %r59, 0, %p38;
	or.b32  	%r104, %r103, 2146435072;
	selp.b32 	%r105, %r104, %r103, %p40;
	mov.b64 	%fd21, {%r52, %r105};
	add.f64 	%fd65, %fd55, 0d4018000000000000;
	{
	.reg .b32 %temp; 
	mov.b64 	{%temp, %r106}, %fd65;
	}
	and.b32  	%r8, %r106, 2146435072;
	selp.b32 	%r107, %r101, %r98, %p30;
	mov.b64 	%fd22, {%r52, %r107};
	and.pred  	%p9, %p31, %p38;
	selp.b32 	%r108, %r65, 0, %p38;
	or.b32  	%r109, %r108, 2146435072;
	selp.b32 	%r110, %r109, %r108, %p40;
	mov.b64 	%fd23, {%r52, %r110};
	add.f64 	%fd66, %fd57, 0d4018000000000000;
	{
	.reg .b32 %temp; 
	mov.b64 	{%temp, %r111}, %fd66;
	}
	and.b32  	%r9, %r111, 2146435072;
	selp.b32 	%r112, %r101, %r98, %p31;
	mov.b64 	%fd24, {%r52, %r112};
	mov.f64 	%fd67, 0d4020000000000000;
	{
	.reg .b32 %temp; 
	mov.b64 	{%temp, %r113}, %fd67;
	}
	and.b32  	%r114, %r113, 2146435072;
	setp.eq.s32 	%p44, %r114, 1071644672;
	and.pred  	%p10, %p25, %p44;
	selp.b32 	%r115, %r46, 0, %p44;
	setp.lt.s32 	%p46, %r113, 0;
	or.b32  	%r116, %r115, 2146435072;
	selp.b32 	%r117, %r116, %r115, %p46;
	mov.b64 	%fd25, {%r52, %r117};
	add.f64 	%fd68, %fd52, 0d4020000000000000;
	{
	.reg .b32 %temp; 
	mov.b64 	{%temp, %r118}, %fd68;
	}
	and.b32  	%r10, %r118, 2146435072;
	selp.b32 	%r119, 0, 2146435072, %p46;
	and.b32  	%r120, %r113, 2147483647;
	setp.ne.s32 	%p47, %r120, 1071644672;
	and.pred  	%p48, %p44, %p47;
	or.b32  	%r121, %r119, -2147483648;
	selp.b32 	%r122, %r121, %r119, %p48;
	selp.b32 	%r123, %r122, %r119, %p25;
	mov.b64 	%fd26, {%r52, %r123};
	and.pred  	%p11, %p30, %p44;
	selp.b32 	%r124, %r59, 0, %p44;
	or.b32  	%r125, %r124, 2146435072;
	selp.b32 	%r126, %r125, %r124, %p46;
	mov.b64 	%fd27, {%r52, %r126};
	add.f64 	%fd69, %fd55, 0d4020000000000000;
	{
	.reg .b32 %temp; 
	mov.b64 	{%temp, %r127}, %fd69;
	}
	and.b32  	%r11, %r127, 2146435072;
	selp.b32 	%r128, %r122, %r119, %p30;
	mov.b64 	%fd28, {%r52, %r128};
	and.pred  	%p12, %p31, %p44;
	selp.b32 	%r129, %r65, 0, %p44;
	or.b32  	%r130, %r129, 2146435072;
	selp.b32 	%r131, %r130, %r129, %p46;
	mov.b64 	%fd29, {%r52, %r131};
	add.f64 	%fd70, %fd57, 0d4020000000000000;
	{
	.reg .b32 %temp; 
	mov.b64 	{%temp, %r132}, %fd70;
	}
	and.b32  	%r12, %r132, 2146435072;
	selp.b32 	%r133, %r122, %r119, %p31;
	mov.b64 	%fd30, {%r52, %r133};
	mov.f64 	%fd71, 0d4024000000000000;
	{
	.reg .b32 %temp; 
	mov.b64 	{%temp, %r134}, %fd71;
	}
	and.b32  	%r135, %r134, 2146435072;
	setp.eq.s32 	%p50, %r135, 1074790400;
	and.pred  	%p13, %p25, %p50;
	selp.b32 	%r136, %r46, 0, %p50;
	setp.lt.s32 	%p52, %r134, 0;
	or.b32  	%r137, %r136, 2146435072;
	selp.b32 	%r138, %r137, %r136, %p52;
	mov.b64 	%fd31, {%r52, %r138};
	add.f64 	%fd72, %fd52, 0d4024000000000000;
	{
	.reg .b32 %temp; 
	mov.b64 	{%temp, %r139}, %fd72;
	}
	and.b32  	%r13, %r139, 2146435072;
	selp.b32 	%r140, 0, 2146435072, %p52;
	and.b32  	%r141, %r134, 2147483647;
	setp.ne.s32 	%p53, %r141, 1071644672;
	and.pred  	%p54, %p50, %p53;
	or.b32  	%r142, %r140, -2147483648;
	selp.b32 	%r143, %r142, %r140, %p54;
	selp.b32 	%r144, %r143, %r140, %p25;
	mov.b64 	%fd32, {%r52, %r144};
	and.pred  	%p14, %p30, %p50;
	selp.b32 	%r145, %r59, 0, %p50;
	or.b32  	%r146, %r145, 2146435072;
	selp.b32 	%r147, %r146, %r145, %p52;
	mov.b64 	%fd33, {%r52, %r147};
	add.f64 	%fd73, %fd55, 0d4024000000000000;
	{
	.reg .b32 %temp; 
	mov.b64 	{%temp, %r148}, %fd73;
	}
	and.b32  	%r14, %r148, 2146435072;
	selp.b32 	%r149, %r143, %r140, %p30;
	mov.b64 	%fd34, {%r52, %r149};
	and.pred  	%p15, %p31, %p50;
	selp.b32 	%r150, %r65, 0, %p50;
	or.b32  	%r151, %r150, 2146435072;
	selp.b32 	%r152, %r151, %r150, %p52;
	mov.b64 	%fd35, {%r52, %r152};
	add.f64 	%fd74, %fd57, 0d4024000000000000;
	{
	.reg .b32 %temp; 
	mov.b64 	{%temp, %r153}, %fd74;
	}
	and.b32  	%r15, %r153, 2146435072;
	selp.b32 	%r154, %r143, %r140, %p31;
	mov.b64 	%fd36, {%r52, %r154};
	mov.f64 	%fd75, 0d4028000000000000;
	{
	.reg .b32 %temp; 
	mov.b64 	{%temp, %r155}, %fd75;
	}
	and.b32  	%r156, %r155, 2146435072;
	setp.eq.s32 	%p56, %r156, 1073741824;
	and.pred  	%p16, %p25, %p56;
	selp.b32 	%r157, %r46, 0, %p56;
	setp.lt.s32 	%p58, %r155, 0;
	or.b32  	%r158, %r157, 2146435072;
	selp.b32 	%r159, %r158, %r157, %p58;
	mov.b64 	%fd37, {%r52, %r159};
	add.f64 	%fd76, %fd52, 0d4028000000000000;
	{
	.reg .b32 %temp; 
	mov.b64 	{%temp, %r160}, %fd76;
	}
	and.b32  	%r16, %r160, 2146435072;
	selp.b32 	%r161, 0, 2146435072, %p58;
	and.b32  	%r162, %r155, 2147483647;
	setp.ne.s32 	%p59, %r162, 1071644672;
	and.pred  	%p60, %p56, %p59;
	or.b32  	%r163, %r161, -2147483648;
	selp.b32 	%r164, %r163, %r161, %p60;
	selp.b32 	%r165, %r164, %r161, %p25;
	mov.b64 	%fd38, {%r52, %r165};
	and.pred  	%p17, %p30, %p56;
	selp.b32 	%r166, %r59, 0, %p56;
	or.b32  	%r167, %r166, 2146435072;
	selp.b32 	%r168, %r167, %r166, %p58;
	mov.b64 	%fd39, {%r52, %r168};
	add.f64 	%fd77, %fd55, 0d4028000000000000;
	{
	.reg .b32 %temp; 
	mov.b64 	{%temp, %r169}, %fd77;
	}
	and.b32  	%r17, %r169, 2146435072;
	selp.b32 	%r170, %r164, %r161, %p30;
	mov.b64 	%fd40, {%r52, %r170};
	and.pred  	%p18, %p31, %p56;
	selp.b32 	%r171, %r65, 0, %p56;
	or.b32  	%r172, %r171, 2146435072;
	selp.b32 	%r173, %r172, %r171, %p58;
	mov.b64 	%fd41, {%r52, %r173};
	add.f64 	%fd78, %fd57, 0d4028000000000000;
	{
	.reg .b32 %temp; 
	mov.b64 	{%temp, %r174}, %fd78;
	}
	and.b32  	%r18, %r174, 2146435072;
	selp.b32 	%r175, %r164, %r161, %p31;
	mov.b64 	%fd42, {%r52, %r175};
	mad.lo.s32 	%r176, %r191, 12, %r45;
	add.s32 	%r195, %r176, 6;
	neg.s32 	%r194, %r30;
	mad.lo.s32 	%r177, %r191, 6, %r45;
	add.s32 	%r193, %r177, 6;
$L__BB8_3:
	mov.f32 	%f16, %f100;
	mov.f32 	%f100, %f99;
	mov.f32 	%f99, %f98;
	mov.f32 	%f98, %f97;
	mov.f32 	%f97, %f96;
	mov.f32 	%f96, %f95;
	mov.f32 	%f95, %f94;
	mov.f32 	%f94, %f93;
	mov.f32 	%f93, %f92;
	mov.f32 	%f92, %f91;
	mov.f32 	%f91, %f90;
	ld.param.u64 	%rd39, [_Z15Sigma_2D_SolverififfPfS_S__param_6];
	mov.u32 	%r178, %tid.x;
	setp.gt.u32 	%p62, %r178, 5;
	mul.wide.s32 	%rd21, %r195, 4;
	cvta.to.global.u64 	%rd22, %rd39;
	add.s64 	%rd23, %rd22, %rd21;
	ld.global.nc.f32 	%f90, [%rd23];
	bar.sync 	0;
	@%p62 bra 	$L__BB8_5;
	ld.param.u64 	%rd40, [_Z15Sigma_2D_SolverififfPfS_S__param_6];
	cvta.to.global.u64 	%rd24, %rd40;
	mul.wide.s32 	%rd25, %r193, 4;
	add.s64 	%rd26, %rd24, %rd25;
	ld.global.nc.f32 	%f44, [%rd26+-24];
	mov.u32 	%r179, %tid.x;
	shl.b32 	%r180, %r179, 2;
	mov.u32 	%r181, _ZZ15Sigma_2D_SolverififfPfS_S_E6s_data;
	add.s32 	%r182, %r181, %r180;
	st.shared.f32 	[%r182], %f44;
	ld.global.nc.f32 	%f45, [%rd26+128];
	st.shared.f32 	[%r182+152], %f45;
$L__BB8_5:
	ld.param.u64 	%rd41, [_Z15Sigma_2D_SolverififfPfS_S__param_7];
	ld.param.u64 	%rd37, [_Z15Sigma_2D_SolverififfPfS_S__param_5];
	ld.param.f32 	%f89, [_Z15Sigma_2D_SolverififfPfS_S__param_4];
	ld.param.f32 	%f87, [_Z15Sigma_2D_SolverififfPfS_S__param_3];
	ld.param.f32 	%f85, [_Z15Sigma_2D_SolverififfPfS_S__param_1];
	ld.param.u32 	%r192, [_Z15Sigma_2D_SolverififfPfS_S__param_0];
	mul.wide.s32 	%rd27, %r193, 4;
	cvta.to.global.u64 	%rd28, %rd41;
	add.s64 	%rd29, %rd28, %rd27;
	setp.eq.s32 	%p63, %r18, 2146435072;
	setp.eq.s32 	%p64, %r17, 2146435072;
	setp.eq.s32 	%p65, %r16, 2146435072;
	setp.eq.s32 	%p66, %r15, 2146435072;
	setp.eq.s32 	%p67, %r14, 2146435072;
	setp.eq.s32 	%p68, %r13, 2146435072;
	setp.eq.s32 	%p69, %r12, 2146435072;
	setp.eq.s32 	%p70, %r11, 2146435072;
	setp.eq.s32 	%p71, %r10, 2146435072;
	setp.eq.s32 	%p72, %r9, 2146435072;
	setp.eq.s32 	%p73, %r8, 2146435072;
	setp.eq.s32 	%p74, %r7, 2146435072;
	setp.eq.s32 	%p75, %r6, 2146435072;
	setp.eq.s32 	%p76, %r5, 2146435072;
	setp.eq.s32 	%p77, %r4, 2146435072;
	setp.eq.f32 	%p78, %f89, 0f3F800000;
	setp.neu.f64 	%p79, %fd8, 0d7FF0000000000000;
	setp.nan.f32 	%p80, %f89, %f89;
	setp.eq.s32 	%p81, %r3, 2146435072;
	setp.eq.f32 	%p82, %f89, 0f00000000;
	setp.eq.f32 	%p83, %f85, 0f3F800000;
	setp.neu.f64 	%p84, %fd5, 0d7FF0000000000000;
	setp.nan.f32 	%p85, %f85, %f85;
	setp.eq.s32 	%p86, %r2, 2146435072;
	setp.eq.f32 	%p87, %f85, 0f00000000;
	setp.eq.f32 	%p88, %f87, 0f3F800000;
	setp.neu.f64 	%p89, %fd1, 0d7FF0000000000000;
	setp.nan.f32 	%p90, %f87, %f87;
	setp.eq.s32 	%p91, %r1, 2146435072;
	setp.eq.f32 	%p92, %f87, 0f00000000;
	mov.u32 	%r183, %tid.x;
	shl.b32 	%r184, %r183, 2;
	mov.u32 	%r185, _ZZ15Sigma_2D_SolverififfPfS_S_E6s_data;
	add.s32 	%r186, %r185, %r184;
	st.shared.f32 	[%r186+24], %f96;
	bar.sync 	0;
	mul.f32 	%f46, %f13, %f96;
	{ // callseq 108, 0
	.param .b64 param0;
	st.param.f64 	[param0], %fd1;
	.param .b64 param1;
	st.param.f64 	[param1], 0d4000000000000000;
	.param .b64 retval0;
	call.uni (retval0), 
	__internal_accurate_pow, 
	(
	param0, 
	param1
	);
	ld.param.f64 	%fd79, [retval0];
	} // callseq 108
	neg.f64 	%fd81, %fd79;
	selp.f64 	%fd82, %fd81, %fd79, %p1;
	selp.f64 	%fd83, %fd2, %fd82, %p92;
	selp.f64 	%fd84, %fd83, %fd3, %p89;
	cvt.f64.f32 	%fd85, %f87;
	mov.f64 	%fd86, 0d4000000000000000;
	add.rn.f64 	%fd87, %fd85, %fd86;
	selp.f64 	%fd88, %fd87, %fd84, %p90;
	selp.f64 	%fd89, %fd88, %fd83, %p91;
	add.f64 	%fd90, %fd89, %fd89;
	mul.f64 	%fd91, %fd90, 0d3FE0000000000000;
	selp.f64 	%fd92, 0d3FF0000000000000, %fd91, %p88;
	add.f64 	%fd93, %fd92, %fd92;
	mul.f64 	%fd94, %fd93, %fd4;
	add.f32 	%f47, %f95, %f97;
	cvt.f64.f32 	%fd95, %f47;
	{ // callseq 109, 0
	.param .b64 param0;
	st.param.f64 	[param0], %fd5;
	.param .b64 param1;
	st.param.f64 	[param1], 0d4000000000000000;
	.param .b64 retval0;
	call.uni (retval0), 
	__internal_accurate_pow, 
	(
	param0, 
	param1
	);
	ld.param.f64 	%fd96, [retval0];
	} // callseq 109
	neg.f64 	%fd98, %fd96;
	selp.f64 	%fd99, %fd98, %fd96, %p2;
	selp.f64 	%fd100, %fd6, %fd99, %p87;
	selp.f64 	%fd101, %fd100, %fd7, %p84;
	cvt.f64.f32 	%fd102, %f85;
	add.rn.f64 	%fd103, %fd102, %fd86;
	selp.f64 	%fd104, %fd103, %fd101, %p85;
	selp.f64 	%fd105, %fd104, %fd100, %p86;
	add.f64 	%fd106, %fd105, %fd105;
	mul.f64 	%fd107, %fd106, 0d3FE0000000000000;
	selp.f64 	%fd108, 0d3FF0000000000000, %fd107, %p83;
	{ // callseq 110, 0
	.param .b64 param0;
	st.param.f64 	[param0], %fd8;
	.param .b64 param1;
	st.param.f64 	[param1], 0d4000000000000000;
	.param .b64 retval0;
	call.uni (retval0), 
	__internal_accurate_pow, 
	(
	param0, 
	param1
	);
	ld.param.f64 	%fd109, [retval0];
	} // callseq 110
	neg.f64 	%fd111, %fd109;
	selp.f64 	%fd112, %fd111, %fd109, %p3;
	selp.f64 	%fd113, %fd9, %fd112, %p82;
	selp.f64 	%fd114, %fd113, %fd10, %p79;
	cvt.f64.f32 	%fd115, %f89;
	add.rn.f64 	%fd116, %fd115, %fd86;
	selp.f64 	%fd117, %fd116, %fd114, %p80;
	selp.f64 	%fd118, %fd117, %fd113, %p81;
	add.f64 	%fd119, %fd118, %fd118;
	mul.f64 	%fd120, %fd119, 0d3FE0000000000000;
	selp.f64 	%fd121, 0d3FF0000000000000, %fd120, %p78;
	add.f64 	%fd122, %fd108, %fd121;
	mul.f64 	%fd123, %fd122, %fd11;
	ld.shared.f32 	%f48, [%r186+20];
	ld.shared.f32 	%f49, [%r186+28];
	add.f32 	%f50, %f48, %f49;
	cvt.f64.f32 	%fd124, %f50;
	mul.f64 	%fd125, %fd108, %fd12;
	mul.f64 	%fd126, %fd125, %fd124;
	fma.rn.f64 	%fd127, %fd123, %fd124, %fd126;
	fma.rn.f64 	%fd128, %fd94, %fd95, %fd127;
	cvt.f64.f32 	%fd129, %f46;
	add.f64 	%fd130, %fd128, %fd129;
	cvt.rn.f32.f64 	%f51, %fd130;
	{ // callseq 111, 0
	.param .b64 param0;
	st.param.f64 	[param0], %fd1;
	.param .b64 param1;
	st.param.f64 	[param1], 0d4010000000000000;
	.param .b64 retval0;
	call.uni (retval0), 
	__internal_accurate_pow, 
	(
	param0, 
	param1
	);
	ld.param.f64 	%fd131, [retval0];
	} // callseq 111
	neg.f64 	%fd133, %fd131;
	selp.f64 	%fd134, %fd133, %fd131, %p4;
	selp.f64 	%fd135, %fd13, %fd134, %p92;
	selp.f64 	%fd136, %fd135, %fd14, %p89;
	mov.f64 	%fd137, 0d4010000000000000;
	add.rn.f64 	%fd138, %fd85, %fd137;
	selp.f64 	%fd139, %fd138, %fd136, %p90;
	selp.f64 	%fd140, %fd139, %fd135, %p77;
	add.f64 	%fd141, %fd140, %fd140;
	div.rn.f64 	%fd142, %fd141, 0d4038000000000000;
	selp.f64 	%fd143, 0d3FB5555555555555, %fd142, %p88;
	add.f64 	%fd144, %fd143, %fd143;
	mul.f64 	%fd145, %fd144, %fd4;
	add.f32 	%f52, %f94, %f98;
	cvt.f64.f32 	%fd146, %f52;
	{ // callseq 112, 0
	.param .b64 param0;
	st.param.f64 	[param0], %fd5;
	.param .b64 param1;
	st.param.f64 	[param1], 0d4010000000000000;
	.param .b64 retval0;
	call.uni (retval0), 
	__internal_accurate_pow, 
	(
	param0, 
	param1
	);
	ld.param.f64 	%fd147, [retval0];
	} // callseq 112
	neg.f64 	%fd149, %fd147;
	selp.f64 	%fd150, %fd149, %fd147, %p5;
	selp.f64 	%fd151, %fd15, %fd150, %p87;
	selp.f64 	%fd152, %fd151, %fd16, %p84;
	add.rn.f64 	%fd153, %fd102, %fd137;
	selp.f64 	%fd154, %fd153, %fd152, %p85;
	selp.f64 	%fd155, %fd154, %fd151, %p76;
	add.f64 	%fd156, %fd155, %fd155;
	div.rn.f64 	%fd157, %fd156, 0d4038000000000000;
	selp.f64 	%fd158, 0d3FB5555555555555, %fd157, %p83;
	{ // callseq 113, 0
	.param .b64 param0;
	st.param.f64 	[param0], %fd8;
	.param .b64 param1;
	st.param.f64 	[param1], 0d4010000000000000;
	.param .b64 retval0;
	call.uni (retval0), 
	__internal_accurate_pow, 
	(
	param0, 
	param1
	);
	ld.param.f64 	%fd159, [retval0];
	} // callseq 113
	neg.f64 	%fd161, %fd159;
	selp.f64 	%fd162, %fd161, %fd159, %p6;
	selp.f64 	%fd163, %fd17, %fd162, %p82;
	selp.f64 	%fd164, %fd163, %fd18, %p79;
	add.rn.f64 	%fd165, %fd115, %fd137;
	selp.f64 	%fd166, %fd165, %fd164, %p80;
	selp.f64 	%fd167, %fd166, %fd163, %p75;
	add.f64 	%fd168, %fd167, %fd167;
	div.rn.f64 	%fd169, %fd168, 0d4038000000000000;
	selp.f64 	%fd170, 0d3FB5555555555555, %fd169, %p78;
	add.f64 	%fd171, %fd158, %fd170;
	mul.f64 	%fd172, %fd171, %fd11;
	ld.shared.f32 	%f53, [%r186+16];
	ld.shared.f32 	%f54, [%r186+32];
	add.f32 	%f55, %f53, %f54;
	cvt.f64.f32 	%fd173, %f55;
	mul.f64 	%fd174, %fd158, %fd12;
	mul.f64 	%fd175, %fd174, %fd173;
	fma.rn.f64 	%fd176, %fd172, %fd173, %fd175;
	fma.rn.f64 	%fd177, %fd145, %fd146, %fd176;
	cvt.f64.f32 	%fd178, %f51;
	add.f64 	%fd179, %fd177, %fd178;
	cvt.rn.f32.f64 	%f56, %fd179;
	{ // callseq 114, 0
	.param .b64 param0;
	st.param.f64 	[param0], %fd1;
	.param .b64 param1;
	st.param.f64 	[param1], 0d4018000000000000;
	.param .b64 retval0;
	call.uni (retval0), 
	__internal_accurate_pow, 
	(
	param0, 
	param1
	);
	ld.param.f64 	%fd180, [retval0];
	} // callseq 114
	neg.f64 	%fd182, %fd180;
	selp.f64 	%fd183, %fd182, %fd180, %p7;
	selp.f64 	%fd184, %fd19, %fd183, %p92;
	selp.f64 	%fd185, %fd184, %fd20, %p89;
	mov.f64 	%fd186, 0d4018000000000000;
	add.rn.f64 	%fd187, %fd85, %fd186;
	selp.f64 	%fd188, %fd187, %fd185, %p90;
	selp.f64 	%fd189, %fd188, %fd184, %p74;
	add.f64 	%fd190, %fd189, %fd189;
	div.rn.f64 	%fd191, %fd190, 0d4086800000000000;
	selp.f64 	%fd192, 0d3F66C16C16C16C17, %fd191, %p88;
	add.f64 	%fd193, %fd192, %fd192;
	mul.f64 	%fd194, %fd193, %fd4;
	add.f32 	%f57, %f93, %f99;
	cvt.f64.f32 	%fd195, %f57;
	{ // callseq 115, 0
	.param .b64 param0;
	st.param.f64 	[param0], %fd5;
	.param .b64 param1;
	st.param.f64 	[param1], 0d4018000000000000;
	.param .b64 retval0;
	call.uni (retval0), 
	__internal_accurate_pow, 
	(
	param0, 
	param1
	);
	ld.param.f64 	%fd196, [retval0];
	} // callseq 115
	neg.f64 	%fd198, %fd196;
	selp.f64 	%fd199, %fd198, %fd196, %p8;
	selp.f64 	%fd200, %fd21, %fd199, %p87;
	selp.f64 	%fd201, %fd200, %fd22, %p84;
	add.rn.f64 	%fd202, %fd102, %fd186;
	selp.f64 	%fd203, %fd202, %fd201, %p85;
	selp.f64 	%fd204, %fd203, %fd200, %p73;
	add.f64 	%fd205, %fd204, %fd204;
	div.rn.f64 	%fd206, %fd205, 0d4086800000000000;
	selp.f64 	%fd207, 0d3F66C16C16C16C17, %fd206, %p83;
	{ // callseq 116, 0
	.param .b64 param0;
	st.param.f64 	[param0], %fd8;
	.param .b64 param1;
	st.param.f64 	[param1], 0d4018000000000000;
	.param .b64 retval0;
	call.uni (retval0), 
	__internal_accurate_pow, 
	(
	param0, 
	param1
	);
	ld.param.f64 	%fd208, [retval0];
	} // callseq 116
	neg.f64 	%fd210, %fd208;
	selp.f64 	%fd211, %fd210, %fd208, %p9;
	selp.f64 	%fd212, %fd23, %fd211, %p82;
	selp.f64 	%fd213, %fd212, %fd24, %p79;
	add.rn.f64 	%fd214, %fd115, %fd186;
	selp.f64 	%fd215, %fd214, %fd213, %p80;
	selp.f64 	%fd216, %fd215, %fd212, %p72;
	add.f64 	%fd217, %fd216, %fd216;
	div.rn.f64 	%fd218, %fd217, 0d4086800000000000;
	selp.f64 	%fd219, 0d3F66C16C16C16C17, %fd218, %p78;
	add.f64 	%fd220, %fd207, %fd219;
	mul.f64 	%fd221, %fd220, %fd11;
	ld.shared.f32 	%f58, [%r186+12];
	ld.shared.f32 	%f59, [%r186+36];
	add.f32 	%f60, %f58, %f59;
	cvt.f64.f32 	%fd222, %f60;
	mul.f64 	%fd223, %fd207, %fd12;
	mul.f64 	%fd224, %fd223, %fd222;
	fma.rn.f64 	%fd225, %fd221, %fd222, %fd224;
	fma.rn.f64 	%fd226, %fd194, %fd195, %fd225;
	cvt.f64.f32 	%fd227, %f56;
	add.f64 	%fd228, %fd226, %fd227;
	cvt.rn.f32.f64 	%f61, %fd228;
	{ // callseq 117, 0
	.param .b64 param0;
	st.param.f64 	[param0], %fd1;
	.param .b64 param1;
	st.param.f64 	[param1], 0d4020000000000000;
	.param .b64 retval0;
	call.uni (retval0), 
	__internal_accurate_pow, 
	(
	param0, 
	param1
	);
	ld.param.f64 	%fd229, [retval0];
	} // callseq 117
	neg.f64 	%fd231, %fd229;
	selp.f64 	%fd232, %fd231, %fd229, %p10;
	selp.f64 	%fd233, %fd25, %fd232, %p92;
	selp.f64 	%fd234, %fd233, %fd26, %p89;
	mov.f64 	%fd235, 0d4020000000000000;
	add.rn.f64 	%fd236, %fd85, %fd235;
	selp.f64 	%fd237, %fd236, %fd234, %p90;
	selp.f64 	%fd238, %fd237, %fd233, %p71;
	add.f64 	%fd239, %fd238, %fd238;
	div.rn.f64 	%fd240, %fd239, 0d40E3B00000000000;
	selp.f64 	%fd241, 0d3F0A01A01A01A01A, %fd240, %p88;
	add.f64 	%fd242, %fd241, %fd241;
	mul.f64 	%fd243, %fd242, %fd4;
	add.f32 	%f62, %f92, %f100;
	cvt.f64.f32 	%fd244, %f62;
	{ // callseq 118, 0
	.param .b64 param0;
	st.param.f64 	[param0], %fd5;
	.param .b64 param1;
	st.param.f64 	[param1], 0d4020000000000000;
	.param .b64 retval0;
	call.uni (retval0), 
	__internal_accurate_pow, 
	(
	param0, 
	param1
	);
	ld.param.f64 	%fd245, [retval0];
	} // callseq 118
	neg.f64 	%fd247, %fd245;
	selp.f64 	%fd248, %fd247, %fd245, %p11;
	selp.f64 	%fd249, %fd27, %fd248, %p87;
	selp.f64 	%fd250, %fd249, %fd28, %p84;
	add.rn.f64 	%fd251, %fd102, %fd235;
	selp.f64 	%fd252, %fd251, %fd250, %p85;
	selp.f64 	%fd253, %fd252, %fd249, %p70;
	add.f64 	%fd254, %fd253, %fd253;
	div.rn.f64 	%fd255, %fd254, 0d40E3B00000000000;
	selp.f64 	%fd256, 0d3F0A01A01A01A01A, %fd255, %p83;
	{ // callseq 119, 0
	.param .b64 param0;
	st.param.f64 	[param0], %fd8;
	.param .b64 param1;
	st.param.f64 	[param1], 0d4020000000000000;
	.param .b64 retval0;
	call.uni (retval0), 
	__internal_accurate_pow, 
	(
	param0, 
	param1
	);
	ld.param.f64 	%fd257, [retval0];
	} // callseq 119
	neg.f64 	%fd259, %fd257;
	selp.f64 	%fd260, %fd259, %fd257, %p12;
	selp.f64 	%fd261, %fd29, %fd260, %p82;
	selp.f64 	%fd262, %fd261, %fd30, %p79;
	add.rn.f64 	%fd263, %fd115, %fd235;
	selp.f64 	%fd264, %fd263, %fd262, %p80;
	selp.f64 	%fd265, %fd264, %fd261, %p69;
	add.f64 	%fd266, %fd265, %fd265;
	div.rn.f64 	%fd267, %fd266, 0d40E3B00000000000;
	selp.f64 	%fd268, 0d3F0A01A01A01A01A, %fd267, %p78;
	add.f64 	%fd269, %fd256, %fd268;
	mul.f64 	%fd270, %fd269, %fd11;
	ld.shared.f32 	%f63, [%r186+8];
	ld.shared.f32 	%f64, [%r186+40];
	add.f32 	%f65, %f63, %f64;
	cvt.f64.f32 	%fd271, %f65;
	mul.f64 	%fd272, %fd256, %fd12;
	mul.f64 	%fd273, %fd272, %fd271;
	fma.rn.f64 	%fd274, %fd270, %fd271, %fd273;
	fma.rn.f64 	%fd275, %fd243, %fd244, %fd274;
	cvt.f64.f32 	%fd276, %f61;
	add.f64 	%fd277, %fd275, %fd276;
	cvt.rn.f32.f64 	%f66, %fd277;
	{ // callseq 120, 0
	.param .b64 param0;
	st.param.f64 	[param0], %fd1;
	.param .b64 param1;
	st.param.f64 	[param1], 0d4024000000000000;
	.param .b64 retval0;
	call.uni (retval0), 
	__internal_accurate_pow, 
	(
	param0, 
	param1
	);
	ld.param.f64 	%fd278, [retval0];
	} // callseq 120
	neg.f64 	%fd280, %fd278;
	selp.f64 	%fd281, %fd280, %fd278, %p13;
	selp.f64 	%fd282, %fd31, %fd281, %p92;
	selp.f64 	%fd283, %fd282, %fd32, %p89;
	mov.f64 	%fd284, 0d4024000000000000;
	add.rn.f64 	%fd285, %fd85, %fd284;
	selp.f64 	%fd286, %fd285, %fd283, %p90;
	selp.f64 	%fd287, %fd286, %fd282, %p68;
	add.f64 	%fd288, %fd287, %fd287;
	div.rn.f64 	%fd289, %fd288, 0d414BAF8000000000;
	selp.f64 	%fd290, 0d3EA27E4FB7789F5C, %fd289, %p88;
	add.f64 	%fd291, %fd290, %fd290;
	mul.f64 	%fd292, %fd291, %fd4;
	add.f32 	%f67, %f91, %f16;
	cvt.f64.f32 	%fd293, %f67;
	{ // callseq 121, 0
	.param .b64 param0;
	st.param.f64 	[param0], %fd5;
	.param .b64 param1;
	st.param.f64 	[param1], 0d4024000000000000;
	.param .b64 retval0;
	call.uni (retval0), 
	__internal_accurate_pow, 
	(
	param0, 
	param1
	);
	ld.param.f64 	%fd294, [retval0];
	} // callseq 121
	neg.f64 	%fd296, %fd294;
	selp.f64 	%fd297, %fd296, %fd294, %p14;
	selp.f64 	%fd298, %fd33, %fd297, %p87;
	selp.f64 	%fd299, %fd298, %fd34, %p84;
	add.rn.f64 	%fd300, %fd102, %fd284;
	selp.f64 	%fd301, %fd300, %fd299, %p85;
	selp.f64 	%fd302, %fd301, %fd298, %p67;
	add.f64 	%fd303, %fd302, %fd302;
	div.rn.f64 	%fd304, %fd303, 0d414BAF8000000000;
	selp.f64 	%fd305, 0d3EA27E4FB7789F5C, %fd304, %p83;
	{ // callseq 122, 0
	.param .b64 param0;
	st.param.f64 	[param0], %fd8;
	.param .b64 param1;
	st.param.f64 	[param1], 0d4024000000000000;
	.param .b64 retval0;
	call.uni (retval0), 
	__internal_accurate_pow, 
	(
	param0, 
	param1
	);
	ld.param.f64 	%fd306, [retval0];
	} // callseq 122
	neg.f64 	%fd308, %fd306;
	selp.f64 	%fd309, %fd308, %fd306, %p15;
	selp.f64 	%fd310, %fd35, %fd309, %p82;
	selp.f64 	%fd311, %fd310, %fd36, %p79;
	add.rn.f64 	%fd312, %fd115, %fd284;
	selp.f64 	%fd313, %fd312, %fd311, %p80;
	selp.f64 	%fd314, %fd313, %fd310, %p66;
	add.f64 	%fd315, %fd314, %fd314;
	div.rn.f64 	%fd316, %fd315, 0d414BAF8000000000;
	selp.f64 	%fd317, 0d3EA27E4FB7789F5C, %fd316, %p78;
	add.f64 	%fd318, %fd305, %fd317;
	mul.f64 	%fd319, %fd318, %fd11;
	ld.shared.f32 	%f68, [%r186+4];
	ld.shared.f32 	%f69, [%r186+44];
	add.f32 	%f70, %f68, %f69;
	cvt.f64.f32 	%fd320, %f70;
	mul.f64 	%fd321, %fd305, %fd12;
	mul.f64 	%fd322, %fd321, %fd320;
	fma.rn.f64 	%fd323, %fd319, %fd320, %fd322;
	fma.rn.f64 	%fd324, %fd292, %fd293, %fd323;
	cvt.f64.f32 	%fd325, %f66;
	add.f64 	%fd326, %fd324, %fd325;
	cvt.rn.f32.f64 	%f71, %fd326;
	{ // callseq 123, 0
	.param .b64 param0;
	st.param.f64 	[param0], %fd1;
	.param .b64 param1;
	st.param.f64 	[param1], 0d4028000000000000;
	.param .b64 retval0;
	call.uni (retval0), 
	__internal_accurate_pow, 
	(
	param0, 
	param1
	);
	ld.param.f64 	%fd327, [retval0];
	} // callseq 123
	neg.f64 	%fd329, %fd327;
	selp.f64 	%fd330, %fd329, %fd327, %p16;
	selp.f64 	%fd331, %fd37, %fd330, %p92;
	selp.f64 	%fd332, %fd331, %fd38, %p89;
	mov.f64 	%fd333, 0d4028000000000000;
	add.rn.f64 	%fd334, %fd85, %fd333;
	selp.f64 	%fd335, %fd334, %fd332, %p90;
	selp.f64 	%fd336, %fd335, %fd331, %p65;
	add.f64 	%fd337, %fd336, %fd336;
	div.rn.f64 	%fd338, %fd337, 0d41BC8CFC00000000;
	selp.f64 	%fd339, 0d3E31EED8EFF8D898, %fd338, %p88;
	add.f64 	%fd340, %fd339, %fd339;
	mul.f64 	%fd341, %fd340, %fd4;
	add.f32 	%f72, %f101, %f90;
	cvt.f64.f32 	%fd342, %f72;
	{ // callseq 124, 0
	.param .b64 param0;
	st.param.f64 	[param0], %fd5;
	.param .b64 param1;
	st.param.f64 	[param1], 0d4028000000000000;
	.param .b64 retval0;
	call.uni (retval0), 
	__internal_accurate_pow, 
	(
	param0, 
	param1
	);
	ld.param.f64 	%fd343, [retval0];
	} // callseq 124
	neg.f64 	%fd345, %fd343;
	selp.f64 	%fd346, %fd345, %fd343, %p17;
	selp.f64 	%fd347, %fd39, %fd346, %p87;
	selp.f64 	%fd348, %fd347, %fd40, %p84;
	add.rn.f64 	%fd349, %fd102, %fd333;
	selp.f64 	%fd350, %fd349, %fd348, %p85;
	selp.f64 	%fd351, %fd350, %fd347, %p64;
	add.f64 	%fd352, %fd351, %fd351;
	div.rn.f64 	%fd353, %fd352, 0d41BC8CFC00000000;
	selp.f64 	%fd354, 0d3E31EED8EFF8D898, %fd353, %p83;
	{ // callseq 125, 0
	.param .b64 param0;
	st.param.f64 	[param0], %fd8;
	.param .b64 param1;
	st.param.f64 	[param1], 0d4028000000000000;
	.param .b64 retval0;
	call.uni (retval0), 
	__internal_accurate_pow, 
	(
	param0, 
	param1
	);
	ld.param.f64 	%fd355, [retval0];
	} // callseq 125
	neg.f64 	%fd357, %fd355;
	selp.f64 	%fd358, %fd357, %fd355, %p18;
	selp.f64 	%fd359, %fd41, %fd358, %p82;
	selp.f64 	%fd360, %fd359, %fd42, %p79;
	add.rn.f64 	%fd361, %fd115, %fd333;
	selp.f64 	%fd362, %fd361, %fd360, %p80;
	selp.f64 	%fd363, %fd362, %fd359, %p63;
	add.f64 	%fd364, %fd363, %fd363;
	div.rn.f64 	%fd365, %fd364, 0d41BC8CFC00000000;
	selp.f64 	%fd366, 0d3E31EED8EFF8D898, %fd365, %p78;
	add.f64 	%fd367, %fd354, %fd366;
	mul.f64 	%fd368, %fd367, %fd11;
	ld.shared.f32 	%f73, [%r186];
	ld.shared.f32 	%f74, [%r186+48];
	add.f32 	%f75, %f73, %f74;
	cvt.f64.f32 	%fd369, %f75;
	mul.f64 	%fd370, %fd354, %fd12;
	mul.f64 	%fd371, %fd370, %fd369;
	fma.rn.f64 	%fd372, %fd368, %fd369, %fd371;
	fma.rn.f64 	%fd373, %fd341, %fd342, %fd372;
	cvt.f64.f32 	%fd374, %f71;
	add.f64 	%fd375, %fd373, %fd374;
	cvt.rn.f32.f64 	%f76, %fd375;
	add.f32 	%f77, %f96, %f96;
	ld.global.f32 	%f78, [%rd29];
	sub.f32 	%f79, %f77, %f78;
	cvta.to.global.u64 	%rd30, %rd37;
	add.s64 	%rd31, %rd30, %rd27;
	ld.global.nc.f32 	%f80, [%rd31];
	fma.rn.f32 	%f81, %f80, %f76, %f79;
	st.global.f32 	[%rd29], %f81;
	add.s32 	%r195, %r195, %r192;
	add.s32 	%r194, %r194, 1;
	add.s32 	%r193, %r193, %r192;
	setp.ne.s32 	%p93, %r194, -18;
	mov.f32 	%f101, %f16;
	@%p93 bra 	$L__BB8_3;
$L__BB8_6:
	// begin inline asm
	mov.u64 	%rd32, %clock64;
	// end inline asm
	sub.s64 	%rd33, %rd32, %rd5;
	cvt.rn.f32.s64 	%f82, %rd33;
	cvt.f64.f32 	%fd376, %f82;
	mul.f64 	%fd377, %fd376, 0d408F400000000000;
	div.rn.f64 	%fd378, %fd377, 0d412E848000000000;
	cvt.rn.f32.f64 	%f83, %fd378;
	mov.u32 	%r187, %ntid.x;
	mov.u32 	%r188, %ctaid.x;
	mov.u32 	%r189, %tid.x;
	mad.lo.s32 	%r190, %r187, %r188, %r189;
	mul.wide.s32 	%rd34, %r190, 4;
	mov.u64 	%rd35, Sigma_time;
	add.s64 	%rd36, %rd35, %rd34;
	st.global.f32 	[%rd36], %f83;
	ret;

}
	// .globl	_Z25Sigma_2D_Solver_OptimizedififfPfS_S_
.visible .entry _Z25Sigma_2D_Solver_OptimizedififfPfS_S_(
	.param .u32 _Z25Sigma_2D_Solver_OptimizedififfPfS_S__param_0,
	.param .f32 _Z25Sigma_2D_Solver_OptimizedififfPfS_S__param_1,
	.param .u32 _Z25Sigma_2D_Solver_OptimizedififfPfS_S__param_2,
	.param .f32 _Z25Sigma_2D_Solver_OptimizedififfPfS_S__param_3,
	.param .f32 _Z25Sigma_2D_Solver_OptimizedififfPfS_S__param_4,
	.param .u64 .ptr .align 1 _Z25Sigma_2D_Solver_OptimizedififfPfS_S__param_5,
	.param .u64 .ptr .align 1 _Z25Sigma_2D_Solver_OptimizedififfPfS_S__param_6,
	.param .u64 .ptr .align 1 _Z25Sigma_2D_Solver_OptimizedififfPfS_S__param_7
)
{
	.reg .pred 	%p<90>;
	.reg .b32 	%r<191>;
	.reg .b32 	%f<78>;
	.reg .b64 	%rd<35>;
	.reg .b64 	%fd<379>;
	// demoted variable
	.shared .align 4 .b8 _ZZ25Sigma_2D_Solver_OptimizedififfPfS_S_E6s_data[176];
	// begin inline asm
	mov.u64 	%rd6, %clock64;
	// end inline asm
	mov.u32 	%r24, %ctaid.x;
	mov.u32 	%r25, %ntid.x;
	mov.u32 	%r26, %tid.x;
	mad.lo.s32 	%r1, %r24, %r25, %r26;
	mov.u32 	%r27, %ctaid.y;
	mov.u32 	%r28, %ntid.y;
	mov.u32 	%r29, %tid.y;
	mad.lo.s32 	%r30, %r27, %r28, %r29;
	setp.gt.u32 	%p19, %r30, 243;
	@%p19 bra 	$L__BB9_5;
	ld.param.f32 	%f76, [_Z25Sigma_2D_Solver_OptimizedififfPfS_S__param_4];
	ld.param.f32 	%f74, [_Z25Sigma_2D_Solver_OptimizedififfPfS_S__param_3];
	ld.param.f32 	%f72, [_Z25Sigma_2D_Solver_OptimizedififfPfS_S__param_1];
	mov.u32 	%r31, %ctaid.x;
	mov.u32 	%r32, %ntid.x;
	mov.u32 	%r33, %tid.x;
	mad.lo.s32 	%r190, %r31, %r32, %r33;
	mul.f32 	%f20, %f76, %f76;
	cvt.f64.f32 	%fd46, %f20;
	mul.f64 	%fd47, %fd46, 0d3FD0000000000000;
	mul.f32 	%f21, %f72, %f72;
	cvt.f64.f32 	%fd48, %f21;
	mul.f64 	%fd49, %fd46, 0d3FE8000000000000;
	mul.f32 	%f22, %f74, %f74;
	cvt.f64.f32 	%fd50, %f22;
	div.rn.f64 	%fd51, %fd49, %fd50;
	cvt.rn.f32.f64 	%f23, %fd51;
	div.rn.f64 	%fd52, %fd47, %fd50;
	cvt.rn.f32.f64 	%f24, %fd52;
	div.rn.f64 	%fd53, %fd49, %fd48;
	cvt.rn.f32.f64 	%f25, %fd53;
	div.rn.f64 	%fd54, %fd47, %fd48;
	cvt.rn.f32.f64 	%f26, %fd54;
	add.f32 	%f27, %f72, %f76;
	mul.f32 	%f28, %f72, %f25;
	fma.rn.f32 	%f29, %f27, %f26, %f28;
	add.f32 	%f30, %f74, %f76;
	mul.f32 	%f31, %f74, %f23;
	fma.rn.f32 	%f32, %f30, %f24, %f31;
	add.f32 	%f1, %f29, %f32;
	cvt.f64.f32 	%fd55, %f74;
	{
	.reg .b32 %temp; 
	mov.b64 	{%temp, %r34}, %fd55;
	}
	mov.f64 	%fd56, 0d4000000000000000;
	{
	.reg .b32 %temp; 
	mov.b64 	{%temp, %r35}, %fd56;
	}
	and.b32  	%r36, %r35, 2146435072;
	setp.eq.s32 	%p20, %r36, 1062207488;
	abs.f64 	%fd1, %fd55;
	setp.lt.s32 	%p22, %r34, 0;
	and.pred  	%p1, %p22, %p20;
	selp.b32 	%r37, %r34, 0, %p20;
	setp.lt.s32 	%p23, %r35, 0;
	or.b32  	%r38, %r37, 2146435072;
	selp.b32 	%r39, %r38, %r37, %p23;
	mov.b32 	%r40, 0;
	mov.b64 	%fd2, {%r40, %r39};
	add.f64 	%fd57, %fd55, 0d4000000000000000;
	{
	.reg .b32 %temp; 
	mov.b64 	{%temp, %r41}, %fd57;
	}
	and.b32  	%r3, %r41, 2146435072;
	selp.b32 	%r42, 0, 2146435072, %p23;
	and.b32  	%r43, %r35, 2147483647;
	setp.ne.s32 	%p24, %r43, 1071644672;
	and.pred  	%p25, %p20, %p24;
	or.b32  	%r44, %r42, -2147483648;
	selp.b32 	%r45, %r44, %r42, %p25;
	selp.b32 	%r46, %r45, %r42, %p22;
	mov.b64 	%fd3, {%r40, %r46};
	add.f32 	%f33, %f24, %f23;
	cvt.f64.f32 	%fd4, %f33;
	cvt.f64.f32 	%fd58, %f72;
	{
	.reg .b32 %temp; 
	mov.b64 	{%temp, %r47}, %fd58;
	}
	abs.f64 	%fd5, %fd58;
	setp.lt.s32 	%p27, %r47, 0;
	and.pred  	%p2, %p27, %p20;
	selp.b32 	%r48, %r47, 0, %p20;
	or.b32  	%r49, %r48, 2146435072;
	selp.b32 	%r50, %r49, %r48, %p23;
	mov.b64 	%fd6, {%r40, %r50};
	add.f64 	%fd59, %fd58, 0d4000000000000000;
	{
	.reg .b32 %temp; 
	mov.b64 	{%temp, %r51}, %fd59;
	}
	and.b32  	%r4, %r51, 2146435072;
	selp.b32 	%r52, %r45, %r42, %p27;
	mov.b64 	%fd7, {%r40, %r52};
	cvt.f64.f32 	%fd60, %f76;
	{
	.reg .b32 %temp; 
	mov.b64 	{%temp, %r53}, %fd60;
	}
	abs.f64 	%fd8, %fd60;
	setp.lt.s32 	%p28, %r53, 0;
	and.pred  	%p3, %p28, %p20;
	selp.b32 	%r54, %r53, 0, %p20;
	or.b32  	%r55, %r54, 2146435072;
	selp.b32 	%r56, %r55, %r54, %p23;
	mov.b64 	%fd9, {%r40, %r56};
	add.f64 	%fd61, %fd60, 0d4000000000000000;
	{
	.reg .b32 %temp; 
	mov.b64 	{%temp, %r57}, %fd61;
	}
	and.b32  	%r5, %r57, 2146435072;
	selp.b32 	%r58, %r45, %r42, %p28;
	mov.b64 	%fd10, {%r40, %r58};
	cvt.f64.f32 	%fd11, %f26;
	cvt.f64.f32 	%fd12, %f25;
	mov.f64 	%fd62, 0d4010000000000000;
	{
	.reg .b32 %temp; 
	mov.b64 	{%temp, %r59}, %fd62;
	}
	and.b32  	%r60, %r59, 2146435072;
	setp.eq.s32 	%p29, %r60, 1072693248;
	and.pred  	%p4, %p22, %p29;
	selp.b32 	%r61, %r34, 0, %p29;
	setp.lt.s32 	%p31, %r59, 0;
	or.b32  	%r62, %r61, 2146435072;
	selp.b32 	%r63, %r62, %r61, %p31;
	mov.b64 	%fd13, {%r40, %r63};
	add.f64 	%fd63, %fd55, 0d4010000000000000;
	{
	.reg .b32 %temp; 
	mov.b64 	{%temp, %r64}, %fd63;
	}
	and.b32  	%r6, %r64, 2146435072;
	selp.b32 	%r65, 0, 2146435072, %p31;
	and.b32  	%r66, %r59, 2147483647;
	setp.ne.s32 	%p32, %r66, 1071644672;
	and.pred  	%p33, %p29, %p32;
	or.b32  	%r67, %r65, -2147483648;
	selp.b32 	%r68, %r67, %r65, %p33;
	selp.b32 	%r69, %r68, %r65, %p22;
	mov.b64 	%fd14, {%r40, %r69};
	and.pred  	%p5, %p27, %p29;
	selp.b32 	%r70, %r47, 0, %p29;
	or.b32  	%r71, %r70, 2146435072;
	selp.b32 	%r72, %r71, %r70, %p31;
	mov.b64 	%fd15, {%r40, %r72};
	add.f64 	%fd64, %fd58, 0d4010000000000000;
	{
	.reg .b32 %temp; 
	mov.b64 	{%temp, %r73}, %fd64;
	}
	and.b32  	%r7, %r73, 2146435072;
	selp.b32 	%r74, %r68, %r65, %p27;
	mov.b64 	%fd16, {%r40, %r74};
	and.pred  	%p6, %p28, %p29;
	selp.b32 	%r75, %r53, 0, %p29;
	or.b32  	%r76, %r75, 2146435072;
	selp.b32 	%r77, %r76, %r75, %p31;
	mov.b64 	%fd17, {%r40, %r77};
	add.f64 	%fd65, %fd60, 0d4010000000000000;
	{
	.reg .b32 %temp; 
	mov.b64 	{%temp, %r78}, %fd65;
	}
	and.b32  	%r8, %r78, 2146435072;
	selp.b32 	%r79, %r68, %r65, %p28;
	mov.b64 	%fd18, {%r40, %r79};
	mov.f64 	%fd66, 0d4018000000000000;
	{
	.reg .b32 %temp; 
	mov.b64 	{%temp, %r80}, %fd66;
	}
	and.b32  	%r81, %r80, 2146435072;
	setp.eq.s32 	%p35, %r81, 1073741824;
	and.pred  	%p7, %p22, %p35;
	selp.b32 	%r82, %r34, 0, %p35;
	setp.lt.s32 	%p37, %r80, 0;
	or.b32  	%r83, %r82, 2146435072;
	selp.b32 	%r84, %r83, %r82, %p37;
	mov.b64 	%fd19, {%r40, %r84};
	add.f64 	%fd67, %fd55, 0d4018000000000000;
	{
	.reg .b32 %temp; 
	mov.b64 	{%temp, %r85}, %fd67;
	}
	and.b32  	%r9, %r85, 2146435072;
	selp.b32 	%r86, 0, 2146435072, %p37;
	and.b32  	%r87, %r80, 2147483647;
	setp.ne.s32 	%p38, %r87, 1071644672;
	and.pred  	%p39, %p35, %p38;
	or.b32  	%r88, %r86, -2147483648;
	selp.b32 	%r89, %r88, %r86, %p39;
	selp.b32 	%r90, %r89, %r86, %p22;
	mov.b64 	%fd20, {%r40, %r90};
	and.pred  	%p8, %p27, %p35;
	selp.b32 	%r91, %r47, 0, %p35;
	or.b32  	%r92, %r91, 2146435072;
	selp.b32 	%r93, %r92, %r91, %p37;
	mov.b64 	%fd21, {%r40, %r93};
	add.f64 	%fd68, %fd58, 0d4018000000000000;
	{
	.reg .b32 %temp; 
	mov.b64 	{%temp, %r94}, %fd68;
	}
	and.b32  	%r10, %r94, 2146435072;
	selp.b32 	%r95, %r89, %r86, %p27;
	mov.b64 	%fd22, {%r40, %r95};
	and.pred  	%p9, %p28, %p35;
	selp.b32 	%r96, %r53, 0, %p35;
	or.b32  	%r97, %r96, 2146435072;
	selp.b32 	%r98, %r97, %r96, %p37;
	mov.b64 	%fd23, {%r40, %r98};
	add.f64 	%fd69, %fd60, 0d4018000000000000;
	{
	.reg .b32 %temp; 
	mov.b64 	{%temp, %r99}, %fd69;
	}
	and.b32  	%r11, %r99, 2146435072;
	selp.b32 	%r100, %r89, %r86, %p28;
	mov.b64 	%fd24, {%r40, %r100};
	mov.f64 	%fd70, 0d4020000000000000;
	{
	.reg .b32 %temp; 
	mov.b64 	{%temp, %r101}, %fd70;
	}
	and.b32  	%r102, %r101, 2146435072;
	setp.eq.s32 	%p41, %r102, 1071644672;
	and.pred  	%p10, %p22, %p41;
	selp.b32 	%r103, %r34, 0, %p41;
	setp.lt.s32 	%p43, %r101, 0;
	or.b32  	%r104, %r103, 2146435072;
	selp.b32 	%r105, %r104, %r103, %p43;
	mov.b64 	%fd25, {%r40, %r105};
	add.f64 	%fd71, %fd55, 0d4020000000000000;
	{
	.reg .b32 %temp; 
	mov.b64 	{%temp, %r106}, %fd71;
	}
	and.b32  	%r12, %r106, 2146435072;
	selp.b32 	%r107, 0, 2146435072, %p43;
	and.b32  	%r108, %r101, 2147483647;
	setp.ne.s32 	%p44, %r108, 1071644672;
	and.pred  	%p45, %p41, %p44;
	or.b32  	%r109, %r107, -2147483648;
	selp.b32 	%r110, %r109, %r107, %p45;
	selp.b32 	%r111, %r110, %r107, %p22;
	mov.b64 	%fd26, {%r40, %r111};
	and.pred  	%p11, %p27, %p41;
	selp.b32 	%r112, %r47, 0, %p41;
	or.b32  	%r113, %r112, 2146435072;
	selp.b32 	%r114, %r113, %r112, %p43;
	mov.b64 	%fd27, {%r40, %r114};
	add.f64 	%fd72, %fd58, 0d4020000000000000;
	{
	.reg .b32 %temp; 
	mov.b64 	{%temp, %r115}, %fd72;
	}
	and.b32  	%r13, %r115, 2146435072;
	selp.b32 	%r116, %r110, %r107, %p27;
	mov.b64 	%fd28, {%r40, %r116};
	and.pred  	%p12, %p28, %p41;
	selp.b32 	%r117, %r53, 0, %p41;
	or.b32  	%r118, %r117, 2146435072;
	selp.b32 	%r119, %r118, %r117, %p43;
	mov.b64 	%fd29, {%r40, %r119};
	add.f64 	%fd73, %fd60, 0d4020000000000000;
	{
	.reg .b32 %temp; 
	mov.b64 	{%temp, %r120}, %fd73;
	}
	and.b32  	%r14, %r120, 2146435072;
	selp.b32 	%r121, %r110, %r107, %p28;
	mov.b64 	%fd30, {%r40, %r121};
	mov.f64 	%fd74, 0d4024000000000000;
	{
	.reg .b32 %temp; 
	mov.b64 	{%temp, %r122}, %fd74;
	}
	and.b32  	%r123, %r122, 2146435072;
	setp.eq.s32 	%p47, %r123, 1074790400;
	and.pred  	%p13, %p22, %p47;
	selp.b32 	%r124, %r34, 0, %p47;
	setp.lt.s32 	%p49, %r122, 0;
	or.b32  	%r125, %r124, 2146435072;
	selp.b32 	%r126, %r125, %r124, %p49;
	mov.b64 	%fd31, {%r40, %r126};
	add.f64 	%fd75, %fd55, 0d4024000000000000;
	{
	.reg .b32 %temp; 
	mov.b64 	{%temp, %r127}, %fd75;
	}
	and.b32  	%r15, %r127, 2146435072;
	selp.b32 	%r128, 0, 2146435072, %p49;
	and.b32  	%r129, %r122, 2147483647;
	setp.ne.s32 	%p50, %r129, 1071644672;
	and.pred  	%p51, %p47, %p50;
	or.b32  	%r130, %r128, -2147483648;
	selp.b32 	%r131, %r130, %r128, %p51;
	selp.b32 	%r132, %r131, %r128, %p22;
	mov.b64 	%fd32, {%r40, %r132};
	and.pred  	%p14, %p27, %p47;
	selp.b32 	%r133, %r47, 0, %p47;
	or.b32  	%r134, %r133, 2146435072;
	selp.b32 	%r135, %r134, %r133, %p49;
	mov.b64 	%fd33, {%r40, %r135};
	add.f64 	%fd76, %fd58, 0d4024000000000000;
	{
	.reg .b32 %temp; 
	mov.b64 	{%temp, %r136}, %fd76;
	}
	and.b32  	%r16, %r136, 2146435072;
	selp.b32 	%r137, %r131, %r128, %p27;
	mov.b64 	%fd34, {%r40, %r137};
	and.pred  	%p15, %p28, %p47;
	selp.b32 	%r138, %r53, 0, %p47;
	or.b32  	%r139, %r138, 2146435072;
	selp.b32 	%r140, %r139, %r138, %p49;
	mov.b64 	%fd35, {%r40, %r140};
	add.f64 	%fd77, %fd60, 0d4024000000000000;
	{
	.reg .b32 %temp; 
	mov.b64 	{%temp, %r141}, %fd77;
	}
	and.b32  	%r17, %r141, 2146435072;
	selp.b32 	%r142, %r131, %r128, %p28;
	mov.b64 	%fd36, {%r40, %r142};
	mov.f64 	%fd78, 0d4028000000000000;
	{
	.reg .b32 %temp; 
	mov.b64 	{%temp, %r143}, %fd78;
	}
	and.b32  	%r144, %r143, 2146435072;
	setp.eq.s32 	%p53, %r144, 1073741824;
	and.pred  	%p16, %p22, %p53;
	selp.b32 	%r145, %r34, 0, %p53;
	setp.lt.s32 	%p55, %r143, 0;
	or.b32  	%r146, %r145, 2146435072;
	selp.b32 	%r147, %r146, %r145, %p55;
	mov.b64 	%fd37, {%r40, %r147};
	add.f64 	%fd79, %fd55, 0d4028000000000000;
	{
	.reg .b32 %temp; 
	mov.b64 	{%temp, %r148}, %fd79;
	}
	and.b32  	%r18, %r148, 2146435072;
	selp.b32 	%r149, 0, 2146435072, %p55;
	and.b32  	%r150, %r143, 2147483647;
	setp.ne.s32 	%p56, %r150, 1071644672;
	and.pred  	%p57, %p53, %p56;
	or.b32  	%r151, %r149, -2147483648;
	selp.b32 	%r152, %r151, %r149, %p57;
	selp.b32 	%r153, %r152, %r149, %p22;
	mov.b64 	%fd38, {%r40, %r153};
	and.pred  	%p17, %p27, %p53;
	selp.b32 	%r154, %r47, 0, %p53;
	or.b32  	%r155, %r154, 2146435072;
	selp.b32 	%r156, %r155, %r154, %p55;
	mov.b64 	%fd39, {%r40, %r156};
	add.f64 	%fd80, %fd58, 0d4028000000000000;
	{
	.reg .b32 %temp; 
	mov.b64 	{%temp, %r157}, %fd80;
	}
	and.b32  	%r19, %r157, 2146435072;
	selp.b32 	%r158, %r152, %r149, %p27;
	mov.b64 	%fd40, {%r40, %r158};
	and.pred  	%p18, %p28, %p53;
	selp.b32 	%r159, %r53, 0, %p53;
	or.b32  	%r160, %r159, 2146435072;
	selp.b32 	%r161, %r160, %r159, %p55;
	mov.b64 	%fd41, {%r40, %r161};
	add.f64 	%fd81, %fd60, 0d4028000000000000;
	{
	.reg .b32 %temp; 
	mov.b64 	{%temp, %r162}, %fd81;
	}
	and.b32  	%r20, %r162, 2146435072;
	selp.b32 	%r163, %r152, %r149, %p28;
	mov.b64 	%fd42, {%r40, %r163};
$L__BB9_2:
	ld.param.u64 	%rd33, [_Z25Sigma_2D_Solver_OptimizedififfPfS_S__param_6];
	ld.param.u32 	%r188, [_Z25Sigma_2D_Solver_OptimizedififfPfS_S__param_0];
	mov.u32 	%r164, %tid.x;
	setp.gt.u32 	%p59, %r164, 5;
	mov.u32 	%r165, %ctaid.y;
	mov.u32 	%r166, %ntid.y;
	mov.u32 	%r167, %tid.y;
	mad.lo.s32 	%r168, %r165, %r166, %r167;
	mad.lo.s32 	%r169, %r168, %r188, %r190;
	mad.lo.s32 	%r170, %r188, -6, %r169;
	add.s32 	%r171, %r170, 6;
	cvta.to.global.u64 	%rd12, %rd33;
	mul.wide.s32 	%rd13, %r171, 4;
	add.s64 	%rd14, %rd12, %rd13;
	ld.global.nc.f32 	%f2, [%rd14];
	mul.wide.s32 	%rd15, %r188, 4;
	add.s64 	%rd16, %rd14, %rd15;
	ld.global.nc.f32 	%f3, [%rd16];
	add.s64 	%rd17, %rd16, %rd15;
	ld.global.nc.f32 	%f4, [%rd17];
	add.s64 	%rd18, %rd17, %rd15;
	ld.global.nc.f32 	%f5, [%rd18];
	add.s64 	%rd19, %rd18, %rd15;
	ld.global.nc.f32 	%f6, [%rd19];
	add.s64 	%rd20, %rd19, %rd15;
	ld.global.nc.f32 	%f7, [%rd20];
	add.s64 	%rd2, %rd20, %rd15;
	ld.global.nc.f32 	%f8, [%rd2];
	add.s64 	%rd21, %rd2, %rd15;
	ld.global.nc.f32 	%f9, [%rd21];
	add.s64 	%rd22, %rd21, %rd15;
	ld.global.nc.f32 	%f10, [%rd22];
	add.s64 	%rd23, %rd22, %rd15;
	ld.global.nc.f32 	%f11, [%rd23];
	add.s64 	%rd24, %rd23, %rd15;
	ld.global.nc.f32 	%f12, [%rd24];
	add.s64 	%rd25, %rd24, %rd15;
	ld.global.nc.f32 	%f13, [%rd25];
	add.s64 	%rd26, %rd25, %rd15;
	ld.global.nc.f32 	%f14, [%rd26];
	bar.sync 	0;
	@%p59 bra 	$L__BB9_4;
	ld.global.nc.f32 	%f34, [%rd2+-24];
	mov.u32 	%r172, %tid.x;
	shl.b32 	%r173, %r172, 2;
	mov.u32 	%r174, _ZZ25Sigma_2D_Solver_OptimizedififfPfS_S_E6s_data;
	add.s32 	%r175, %r174, %r173;
	st.shared.f32 	[%r175], %f34;
	ld.global.nc.f32 	%f35, [%rd2+128];
	st.shared.f32 	[%r175+152], %f35;
$L__BB9_4:
	ld.param.u64 	%rd34, [_Z25Sigma_2D_Solver_OptimizedififfPfS_S__param_7];
	ld.param.u64 	%rd32, [_Z25Sigma_2D_Solver_OptimizedififfPfS_S__param_5];
	ld.param.f32 	%f77, [_Z25Sigma_2D_Solver_OptimizedififfPfS_S__param_4];
	ld.param.f32 	%f75, [_Z25Sigma_2D_Solver_OptimizedififfPfS_S__param_3];
	ld.param.f32 	%f73, [_Z25Sigma_2D_Solver_OptimizedififfPfS_S__param_1];
	ld.param.u32 	%r189, [_Z25Sigma_2D_Solver_OptimizedififfPfS_S__param_0];
	mov.u32 	%r176, %ctaid.y;
	mov.u32 	%r177, %ntid.y;
	mov.u32 	%r178, %tid.y;
	mad.lo.s32 	%r179, %r176, %r177, %r178;
	mad.lo.s32 	%r180, %r179, %r189, %r190;
	add.s32 	%r181, %r180, 6;
	setp.eq.s32 	%p60, %r20, 2146435072;
	setp.eq.s32 	%p61, %r19, 2146435072;
	setp.eq.s32 	%p62, %r18, 2146435072;
	setp.eq.s32 	%p63, %r17, 2146435072;
	setp.eq.s32 	%p64, %r16, 2146435072;
	setp.eq.s32 	%p65, %r15, 2146435072;
	setp.eq.s32 	%p66, %r14, 2146435072;
	setp.eq.s32 	%p67, %r13, 2146435072;
	setp.eq.s32 	%p68, %r12, 2146435072;
	setp.eq.s32 	%p69, %r11, 2146435072;
	setp.eq.s32 	%p70, %r10, 2146435072;
	setp.eq.s32 	%p71, %r9, 2146435072;
	setp.eq.s32 	%p72, %r8, 2146435072;
	setp.eq.s32 	%p73, %r7, 2146435072;
	setp.eq.s32 	%p74, %r6, 2146435072;
	setp.eq.f32 	%p75, %f77, 0f3F800000;
	setp.neu.f64 	%p76, %fd8, 0d7FF0000000000000;
	setp.nan.f32 	%p77, %f77, %f77;
	setp.eq.s32 	%p78, %r5, 2146435072;
	setp.eq.f32 	%p79, %f77, 0f00000000;
	setp.eq.f32 	%p80, %f73, 0f3F800000;
	setp.neu.f64 	%p81, %fd5, 0d7FF0000000000000;
	setp.nan.f32 	%p82, %f73, %f73;
	setp.eq.s32 	%p83, %r4, 2146435072;
	setp.eq.f32 	%p84, %f73, 0f00000000;
	setp.eq.f32 	%p85, %f75, 0f3F800000;
	setp.neu.f64 	%p86, %fd1, 0d7FF0000000000000;
	setp.nan.f32 	%p87, %f75, %f75;
	setp.eq.s32 	%p88, %r3, 2146435072;
	setp.eq.f32 	%p89, %f75, 0f00000000;
	mov.u32 	%r182, %tid.x;
	shl.b32 	%r183, %r182, 2;
	mov.u32 	%r184, _ZZ25Sigma_2D_Solver_OptimizedififfPfS_S_E6s_data;
	add.s32 	%r185, %r184, %r183;
	st.shared.f32 	[%r185+24], %f8;
	bar.sync 	0;
	mul.f32 	%f36, %f1, %f8;
	{ // callseq 126, 0
	.param .b64 param0;
	st.param.f64 	[param0], %fd1;
	.param .b64 param1;
	st.param.f64 	[param1], 0d4000000000000000;
	.param .b64 retval0;
	call.uni (retval0), 
	__internal_accurate_pow, 
	(
	param0, 
	param1
	);
	ld.param.f64 	%fd82, [retval0];
	} // callseq 126
	neg.f64 	%fd84, %fd82;
	selp.f64 	%fd85, %fd84, %fd82, %p1;
	selp.f64 	%fd86, %fd2, %fd85, %p89;
	selp.f64 	%fd87, %fd86, %fd3, %p86;
	cvt.f64.f32 	%fd88, %f75;
	mov.f64 	%fd89, 0d4000000000000000;
	add.rn.f64 	%fd90, %fd88, %fd89;
	selp.f64 	%fd91, %fd90, %fd87, %p87;
	selp.f64 	%fd92, %fd91, %fd86, %p88;
	add.f64 	%fd93, %fd92, %fd92;
	mul.f64 	%fd94, %fd93, 0d3FE0000000000000;
	selp.f64 	%fd95, 0d3FF0000000000000, %fd94, %p85;
	add.f64 	%fd96, %fd95, %fd95;
	mul.f64 	%fd97, %fd96, %fd4;
	add.f32 	%f37, %f7, %f9;
	cvt.f64.f32 	%fd98, %f37;
	{ // callseq 127, 0
	.param .b64 param0;
	st.param.f64 	[param0], %fd5;
	.param .b64 param1;
	st.param.f64 	[param1], 0d4000000000000000;
	.param .b64 retval0;
	call.uni (retval0), 
	__internal_accurate_pow, 
	(
	param0, 
	param1
	);
	ld.param.f64 	%fd99, [retval0];
	} // callseq 127
	neg.f64 	%fd101, %fd99;
	selp.f64 	%fd102, %fd101, %fd99, %p2;
	selp.f64 	%fd103, %fd6, %fd102, %p84;
	selp.f64 	%fd104, %fd103, %fd7, %p81;
	cvt.f64.f32 	%fd105, %f73;
	add.rn.f64 	%fd106, %fd105, %fd89;
	selp.f64 	%fd107, %fd106, %fd104, %p82;
	selp.f64 	%fd108, %fd107, %fd103, %p83;
	add.f64 	%fd109, %fd108, %fd108;
	mul.f64 	%fd110, %fd109, 0d3FE0000000000000;
	selp.f64 	%fd111, 0d3FF0000000000000, %fd110, %p80;
	{ // callseq 128, 0
	.param .b64 param0;
	st.param.f64 	[param0], %fd8;
	.param .b64 param1;
	st.param.f64 	[param1], 0d4000000000000000;
	.param .b64 retval0;
	call.uni (retval0), 
	__internal_accurate_pow, 
	(
	param0, 
	param1
	);
	ld.param.f64 	%fd112, [retval0];
	} // callseq 128
	neg.f64 	%fd114, %fd112;
	selp.f64 	%fd115, %fd114, %fd112, %p3;
	selp.f64 	%fd116, %fd9, %fd115, %p79;
	selp.f64 	%fd117, %fd116, %fd10, %p76;
	cvt.f64.f32 	%fd118, %f77;
	add.rn.f64 	%fd119, %fd118, %fd89;
	selp.f64 	%fd120, %fd119, %fd117, %p77;
	selp.f64 	%fd121, %fd120, %fd116, %p78;
	add.f64 	%fd122, %fd121, %fd121;
	mul.f64 	%fd123, %fd122, 0d3FE0000000000000;
	selp.f64 	%fd124, 0d3FF0000000000000, %fd123, %p75;
	add.f64 	%fd125, %fd111, %fd124;
	mul.f64 	%fd126, %fd125, %fd11;
	ld.shared.f32 	%f38, [%r185+20];
	ld.shared.f32 	%f39, [%r185+28];
	add.f32 	%f40, %f38, %f39;
	cvt.f64.f32 	%fd127, %f40;
	mul.f64 	%fd128, %fd111, %fd12;
	mul.f64 	%fd129, %fd128, %fd127;
	fma.rn.f64 	%fd130, %fd126, %fd127, %fd129;
	fma.rn.f64 	%fd131, %fd97, %fd98, %fd130;
	cvt.f64.f32 	%fd132, %f36;
	add.f64 	%fd133, %fd131, %fd132;
	cvt.rn.f32.f64 	%f41, %fd133;
	{ // callseq 129, 0
	.param .b64 param0;
	st.param.f64 	[param0], %fd1;
	.param .b64 param1;
	st.param.f64 	[param1], 0d4010000000000000;
	.param .b64 retval0;
	call.uni (retval0), 
	__internal_accurate_pow, 
	(
	param0, 
	param1
	);
	ld.param.f64 	%fd134, [retval0];
	} // callseq 129
	neg.f64 	%fd136, %fd134;
	selp.f64 	%fd137, %fd136, %fd134, %p4;
	selp.f64 	%fd138, %fd13, %fd137, %p89;
	selp.f64 	%fd139, %fd138, %fd14, %p86;
	mov.f64 	%fd140, 0d4010000000000000;
	add.rn.f64 	%fd141, %fd88, %fd140;
	selp.f64 	%fd142, %fd141, %fd139, %p87;
	selp.f64 	%fd143, %fd142, %fd138, %p74;
	add.f64 	%fd144, %fd143, %fd143;
	div.rn.f64 	%fd145, %fd144, 0d4038000000000000;
	selp.f64 	%fd146, 0d3FB5555555555555, %fd145, %p85;
	add.f64 	%fd147, %fd146, %fd146;
	mul.f64 	%fd148, %fd147, %fd4;
	add.f32 	%f42, %f6, %f10;
	cvt.f64.f32 	%fd149, %f42;
	{ // callseq 130, 0
	.param .b64 param0;
	st.param.f64 	[param0], %fd5;
	.param .b64 param1;
	st.param.f64 	[param1], 0d4010000000000000;
	.param .b64 retval0;
	call.uni (retval0), 
	__internal_accurate_pow, 
	(
	param0, 
	param1
	);
	ld.param.f64 	%fd150, [retval0];
	} // callseq 130
	neg.f64 	%fd152, %fd150;
	selp.f64 	%fd153, %fd152, %fd150, %p5;
	selp.f64 	%fd154, %fd15, %fd153, %p84;
	selp.f64 	%fd155, %fd154, %fd16, %p81;
	add.rn.f64 	%fd156, %fd105, %fd140;
	selp.f64 	%fd157, %fd156, %fd155, %p82;
	selp.f64 	%fd158, %fd157, %fd154, %p73;
	add.f64 	%fd159, %fd158, %fd158;
	div.rn.f64 	%fd160, %fd159, 0d4038000000000000;
	selp.f64 	%fd161, 0d3FB5555555555555, %fd160, %p80;
	{ // callseq 131, 0
	.param .b64 param0;
	st.param.f64 	[param0], %fd8;
	.param .b64 param1;
	st.param.f64 	[param1], 0d4010000000000000;
	.param .b64 retval0;
	call.uni (retval0), 
	__internal_accurate_pow, 
	(
	param0, 
	param1
	);
	ld.param.f64 	%fd162, [retval0];
	} // callseq 131
	neg.f64 	%fd164, %fd162;
	selp.f64 	%fd165, %fd164, %fd162, %p6;
	selp.f64 	%fd166, %fd17, %fd165, %p79;
	selp.f64 	%fd167, %fd166, %fd18, %p76;
	add.rn.f64 	%fd168, %fd118, %fd140;
	selp.f64 	%fd169, %fd168, %fd167, %p77;
	selp.f64 	%fd170, %fd169, %fd166, %p72;
	add.f64 	%fd171, %fd170, %fd170;
	div.rn.f64 	%fd172, %fd171, 0d4038000000000000;
	selp.f64 	%fd173, 0d3FB5555555555555, %fd172, %p75;
	add.f64 	%fd174, %fd161, %fd173;
	mul.f64 	%fd175, %fd174, %fd11;
	ld.shared.f32 	%f43, [%r185+16];
	ld.shared.f32 	%f44, [%r185+32];
	add.f32 	%f45, %f43, %f44;
	cvt.f64.f32 	%fd176, %f45;
	mul.f64 	%fd177, %fd161, %fd12;
	mul.f64 	%fd178, %fd177, %fd176;
	fma.rn.f64 	%fd179, %fd175, %fd176, %fd178;
	fma.rn.f64 	%fd180, %fd148, %fd149, %fd179;
	cvt.f64.f32 	%fd181, %f41;
	add.f64 	%fd182, %fd180, %fd181;
	cvt.rn.f32.f64 	%f46, %fd182;
	{ // callseq 132, 0
	.param .b64 param0;
	st.param.f64 	[param0], %fd1;
	.param .b64 param1;
	st.param.f64 	[param1], 0d4018000000000000;
	.param .b64 retval0;
	call.uni (retval0), 
	__internal_accurate_pow, 
	(
	param0, 
	param1
	);
	ld.param.f64 	%fd183, [retval0];
	} // callseq 132
	neg.f64 	%fd185, %fd183;
	selp.f64 	%fd186, %fd185, %fd183, %p7;
	selp.f64 	%fd187, %fd19, %fd186, %p89;
	selp.f64 	%fd188, %fd187, %fd20, %p86;
	mov.f64 	%fd189, 0d4018000000000000;
	add.rn.f64 	%fd190, %fd88, %fd189;
	selp.f64 	%fd191, %fd190, %fd188, %p87;
	selp.f64 	%fd192, %fd191, %fd187, %p71;
	add.f64 	%fd193, %fd192, %fd192;
	div.rn.f64 	%fd194, %fd193, 0d4086800000000000;
	selp.f64 	%fd195, 0d3F66C16C16C16C17, %fd194, %p85;
	add.f64 	%fd196, %fd195, %fd195;
	mul.f64 	%fd197, %fd196, %fd4;
	add.f32 	%f47, %f5, %f11;
	cvt.f64.f32 	%fd198, %f47;
	{ // callseq 133, 0
	.param .b64 param0;
	st.param.f64 	[param0], %fd5;
	.param .b64 param1;
	st.param.f64 	[param1], 0d4018000000000000;
	.param .b64 retval0;
	call.uni (retval0), 
	__internal_accurate_pow, 
	(
	param0, 
	param1
	);
	ld.param.f64 	%fd199, [retval0];
	} // callseq 133
	neg.f64 	%fd201, %fd199;
	selp.f64 	%fd202, %fd201, %fd199, %p8;
	selp.f64 	%fd203, %fd21, %fd202, %p84;
	selp.f64 	%fd204, %fd203, %fd22, %p81;
	add.rn.f64 	%fd205, %fd105, %fd189;
	selp.f64 	%fd206, %fd205, %fd204, %p82;
	selp.f64 	%fd207, %fd206, %fd203, %p70;
	add.f64 	%fd208, %fd207, %fd207;
	div.rn.f64 	%fd209, %fd208, 0d4086800000000000;
	selp.f64 	%fd210, 0d3F66C16C16C16C17, %fd209, %p80;
	{ // callseq 134, 0
	.param .b64 param0;
	st.param.f64 	[param0], %fd8;
	.param .b64 param1;
	st.param.f64 	[param1], 0d4018000000000000;
	.param .b64 retval0;
	call.uni (retval0), 
	__internal_accurate_pow, 
	(
	param0, 
	param1
	);
	ld.param.f64 	%fd211, [retval0];
	} // callseq 134
	neg.f64 	%fd213, %fd211;
	selp.f64 	%fd214, %fd213, %fd211, %p9;
	selp.f64 	%fd215, %fd23, %fd214, %p79;
	selp.f64 	%fd216, %fd215, %fd24, %p76;
	add.rn.f64 	%fd217, %fd118, %fd189;
	selp.f64 	%fd218, %fd217, %fd216, %p77;
	selp.f64 	%fd219, %fd218, %fd215, %p69;
	add.f64 	%fd220, %fd219, %fd219;
	div.rn.f64 	%fd221, %fd220, 0d4086800000000000;
	selp.f64 	%fd222, 0d3F66C16C16C16C17, %fd221, %p75;
	add.f64 	%fd223, %fd210, %fd222;
	mul.f64 	%fd224, %fd223, %fd11;
	ld.shared.f32 	%f48, [%r185+12];
	ld.shared.f32 	%f49, [%r185+36];
	add.f32 	%f50, %f48, %f49;
	cvt.f64.f32 	%fd225, %f50;
	mul.f64 	%fd226, %fd210, %fd12;
	mul.f64 	%fd227, %fd226, %fd225;
	fma.rn.f64 	%fd228, %fd224, %fd225, %fd227;
	fma.rn.f64 	%fd229, %fd197, %fd198, %fd228;
	cvt.f64.f32 	%fd230, %f46;
	add.f64 	%fd231, %fd229, %fd230;
	cvt.rn.f32.f64 	%f51, %fd231;
	{ // callseq 135, 0
	.param .b64 param0;
	st.param.f64 	[param0], %fd1;
	.param .b64 param1;
	st.param.f64 	[param1], 0d4020000000000000;
	.param .b64 retval0;
	call.uni (retval0), 
	__internal_accurate_pow, 
	(
	param0, 
	param1
	);
	ld.param.f64 	%fd232, [retval0];
	} // callseq 135
	neg.f64 	%fd234, %fd232;
	selp.f64 	%fd235, %fd234, %fd232, %p10;
	selp.f64 	%fd236, %fd25, %fd235, %p89;
	selp.f64 	%fd237, %fd236, %fd26, %p86;
	mov.f64 	%fd238, 0d4020000000000000;
	add.rn.f64 	%fd239, %fd88, %fd238;
	selp.f64 	%fd240, %fd239, %fd237, %p87;
	selp.f64 	%fd241, %fd240, %fd236, %p68;
	add.f64 	%fd242, %fd241, %fd241;
	div.rn.f64 	%fd243, %fd242, 0d40E3B00000000000;
	selp.f64 	%fd244, 0d3F0A01A01A01A01A, %fd243, %p85;
	add.f64 	%fd245, %fd244, %fd244;
	mul.f64 	%fd246, %fd245, %fd4;
	add.f32 	%f52, %f4, %f12;
	cvt.f64.f32 	%fd247, %f52;
	{ // callseq 136, 0
	.param .b64 param0;
	st.param.f64 	[param0], %fd5;
	.param .b64 param1;
	st.param.f64 	[param1], 0d4020000000000000;
	.param .b64 retval0;
	call.uni (retval0), 
	__internal_accurate_pow, 
	(
	param0, 
	param1
	);
	ld.param.f64 	%fd248, [retval0];
	} // callseq 136
	neg.f64 	%fd250, %fd248;
	selp.f64 	%fd251, %fd250, %fd248, %p11;
	selp.f64 	%fd252, %fd27, %fd251, %p84;
	selp.f64 	%fd253, %fd252, %fd28, %p81;
	add.rn.f64 	%fd254, %fd105, %fd238;
	selp.f64 	%fd255, %fd254, %fd253, %p82;
	selp.f64 	%fd256, %fd255, %fd252, %p67;
	add.f64 	%fd257, %fd256, %fd256;
	div.rn.f64 	%fd258, %fd257, 0d40E3B00000000000;
	selp.f64 	%fd259, 0d3F0A01A01A01A01A, %fd258, %p80;
	{ // callseq 137, 0
	.param .b64 param0;
	st.param.f64 	[param0], %fd8;
	.param .b64 param1;
	st.param.f64 	[param1], 0d4020000000000000;
	.param .b64 retval0;
	call.uni (retval0), 
	__internal_accurate_pow, 
	(
	param0, 
	param1
	);
	ld.param.f64 	%fd260, [retval0];
	} // callseq 137
	neg.f64 	%fd262, %fd260;
	selp.f64 	%fd263, %fd262, %fd260, %p12;
	selp.f64 	%fd264, %fd29, %fd263, %p79;
	selp.f64 	%fd265, %fd264, %fd30, %p76;
	add.rn.f64 	%fd266, %fd118, %fd238;
	selp.f64 	%fd267, %fd266, %fd265, %p77;
	selp.f64 	%fd268, %fd267, %fd264, %p66;
	add.f64 	%fd269, %fd268, %fd268;
	div.rn.f64 	%fd270, %fd269, 0d40E3B00000000000;
	selp.f64 	%fd271, 0d3F0A01A01A01A01A, %fd270, %p75;
	add.f64 	%fd272, %fd259, %fd271;
	mul.f64 	%fd273, %fd272, %fd11;
	ld.shared.f32 	%f53, [%r185+8];
	ld.shared.f32 	%f54, [%r185+40];
	add.f32 	%f55, %f53, %f54;
	cvt.f64.f32 	%fd274, %f55;
	mul.f64 	%fd275, %fd259, %fd12;
	mul.f64 	%fd276, %fd275, %fd274;
	fma.rn.f64 	%fd277, %fd273, %fd274, %fd276;
	fma.rn.f64 	%fd278, %fd246, %fd247, %fd277;
	cvt.f64.f32 	%fd279, %f51;
	add.f64 	%fd280, %fd278, %fd279;
	cvt.rn.f32.f64 	%f56, %fd280;
	{ // callseq 138, 0
	.param .b64 param0;
	st.param.f64 	[param0], %fd1;
	.param .b64 param1;
	st.param.f64 	[param1], 0d4024000000000000;
	.param .b64 retval0;
	call.uni (retval0), 
	__internal_accurate_pow, 
	(
	param0, 
	param1
	);
	ld.param.f64 	%fd281, [retval0];
	} // callseq 138
	neg.f64 	%fd283, %fd281;
	selp.f64 	%fd284, %fd283, %fd281, %p13;
	selp.f64 	%fd285, %fd31, %fd284, %p89;
	selp.f64 	%fd286, %fd285, %fd32, %p86;
	mov.f64 	%fd287, 0d4024000000000000;
	add.rn.f64 	%fd288, %fd88, %fd287;
	selp.f64 	%fd289, %fd288, %fd286, %p87;
	selp.f64 	%fd290, %fd289, %fd285, %p65;
	add.f64 	%fd291, %fd290, %fd290;
	div.rn.f64 	%fd292, %fd291, 0d414BAF8000000000;
	selp.f64 	%fd293, 0d3EA27E4FB7789F5C, %fd292, %p85;
	add.f64 	%fd294, %fd293, %fd293;
	mul.f64 	%fd295, %fd294, %fd4;
	add.f32 	%f57, %f3, %f13;
	cvt.f64.f32 	%fd296, %f57;
	{ // callseq 139, 0
	.param .b64 param0;
	st.param.f64 	[param0], %fd5;
	.param .b64 param1;
	st.param.f64 	[param1], 0d4024000000000000;
	.param .b64 retval0;
	call.uni (retval0), 
	__internal_accurate_pow, 
	(
	param0, 
	param1
	);
	ld.param.f64 	%fd297, [retval0];
	} // callseq 139
	neg.f64 	%fd299, %fd297;
	selp.f64 	%fd300, %fd299, %fd297, %p14;
	selp.f64 	%fd301, %fd33, %fd300, %p84;
	selp.f64 	%fd302, %fd301, %fd34, %p81;
	add.rn.f64 	%fd303, %fd105, %fd287;
	selp.f64 	%fd304, %fd303, %fd302, %p82;
	selp.f64 	%fd305, %fd304, %fd301, %p64;
	add.f64 	%fd306, %fd305, %fd305;
	div.rn.f64 	%fd307, %fd306, 0d414BAF8000000000;
	selp.f64 	%fd308, 0d3EA27E4FB7789F5C, %fd307, %p80;
	{ // callseq 140, 0
	.param .b64 param0;
	st.param.f64 	[param0], %fd8;
	.param .b64 param1;
	st.param.f64 	[param1], 0d4024000000000000;
	.param .b64 retval0;
	call.uni (retval0), 
	__internal_accurate_pow, 
	(
	param0, 
	param1
	);
	ld.param.f64 	%fd309, [retval0];
	} // callseq 140
	neg.f64 	%fd311, %fd309;
	selp.f64 	%fd312, %fd311, %fd309, %p15;
	selp.f64 	%fd313, %fd35, %fd312, %p79;
	selp.f64 	%fd314, %fd313, %fd36, %p76;
	add.rn.f64 	%fd315, %fd118, %fd287;
	selp.f64 	%fd316, %fd315, %fd314, %p77;
	selp.f64 	%fd317, %fd316, %fd313, %p63;
	add.f64 	%fd318, %fd317, %fd317;
	div.rn.f64 	%fd319, %fd318, 0d414BAF8000000000;
	selp.f64 	%fd320, 0d3EA27E4FB7789F5C, %fd319, %p75;
	add.f64 	%fd321, %fd308, %fd320;
	mul.f64 	%fd322, %fd321, %fd11;
	ld.shared.f32 	%f58, [%r185+4];
	ld.shared.f32 	%f59, [%r185+44];
	add.f32 	%f60, %f58, %f59;
	cvt.f64.f32 	%fd323, %f60;
	mul.f64 	%fd324, %fd308, %fd12;
	mul.f64 	%fd325, %fd324, %fd323;
	fma.rn.f64 	%fd326, %fd322, %fd323, %fd325;
	fma.rn.f64 	%fd327, %fd295, %fd296, %fd326;
	cvt.f64.f32 	%fd328, %f56;
	add.f64 	%fd329, %fd327, %fd328;
	cvt.rn.f32.f64 	%f61, %fd329;
	{ // callseq 141, 0
	.param .b64 param0;
	st.param.f64 	[param0], %fd1;
	.param .b64 param1;
	st.param.f64 	[param1], 0d4028000000000000;
	.param .b64 retval0;
	call.uni (retval0), 
	__internal_accurate_pow, 
	(
	param0, 
	param1
	);
	ld.param.f64 	%fd330, [retval0];
	} // callseq 141
	neg.f64 	%fd332, %fd330;
	selp.f64 	%fd333, %fd332, %fd330, %p16;
	selp.f64 	%fd334, %fd37, %fd333, %p89;
	selp.f64 	%fd335, %fd334, %fd38, %p86;
	mov.f64 	%fd336, 0d4028000000000000;
	add.rn.f64 	%fd337, %fd88, %fd336;
	selp.f64 	%fd338, %fd337, %fd335, %p87;
	selp.f64 	%fd339, %fd338, %fd334, %p62;
	add.f64 	%fd340, %fd339, %fd339;
	div.rn.f64 	%fd341, %fd340, 0d41BC8CFC00000000;
	selp.f64 	%fd342, 0d3E31EED8EFF8D898, %fd341, %p85;
	add.f64 	%fd343, %fd342, %fd342;
	mul.f64 	%fd344, %fd343, %fd4;
	add.f32 	%f62, %f2, %f14;
	cvt.f64.f32 	%fd345, %f62;
	{ // callseq 142, 0
	.param .b64 param0;
	st.param.f64 	[param0], %fd5;
	.param .b64 param1;
	st.param.f64 	[param1], 0d4028000000000000;
	.param .b64 retval0;
	call.uni (retval0), 
	__internal_accurate_pow, 
	(
	param0, 
	param1
	);
	ld.param.f64 	%fd346, [retval0];
	} // callseq 142
	neg.f64 	%fd348, %fd346;
	selp.f64 	%fd349, %fd348, %fd346, %p17;
	selp.f64 	%fd350, %fd39, %fd349, %p84;
	selp.f64 	%fd351, %fd350, %fd40, %p81;
	add.rn.f64 	%fd352, %fd105, %fd336;
	selp.f64 	%fd353, %fd352, %fd351, %p82;
	selp.f64 	%fd354, %fd353, %fd350, %p61;
	add.f64 	%fd355, %fd354, %fd354;
	div.rn.f64 	%fd356, %fd355, 0d41BC8CFC00000000;
	selp.f64 	%fd357, 0d3E31EED8EFF8D898, %fd356, %p80;
	{ // callseq 143, 0
	.param .b64 param0;
	st.param.f64 	[param0], %fd8;
	.param .b64 param1;
	st.param.f64 	[param1], 0d4028000000000000;
	.param .b64 retval0;
	call.uni (retval0), 
	__internal_accurate_pow, 
	(
	param0, 
	param1
	);
	ld.param.f64 	%fd358, [retval0];
	} // callseq 143
	neg.f64 	%fd360, %fd358;
	selp.f64 	%fd361, %fd360, %fd358, %p18;
	selp.f64 	%fd362, %fd41, %fd361, %p79;
	selp.f64 	%fd363, %fd362, %fd42, %p76;
	add.rn.f64 	%fd364, %fd118, %fd336;
	selp.f64 	%fd365, %fd364, %fd363, %p77;
	selp.f64 	%fd366, %fd365, %fd362, %p60;
	add.f64 	%fd367, %fd366, %fd366;
	div.rn.f64 	%fd368, %fd367, 0d41BC8CFC00000000;
	selp.f64 	%fd369, 0d3E31EED8EFF8D898, %fd368, %p75;
	add.f64 	%fd370, %fd357, %fd369;
	mul.f64 	%fd371, %fd370, %fd11;
	ld.shared.f32 	%f63, [%r185];
	ld.shared.f32 	%f64, [%r185+48];
	add.f32 	%f65, %f63, %f64;
	cvt.f64.f32 	%fd372, %f65;
	mul.f64 	%fd373, %fd357, %fd12;
	mul.f64 	%fd374, %fd373, %fd372;
	fma.rn.f64 	%fd375, %fd371, %fd372, %fd374;
	fma.rn.f64 	%fd376, %fd344, %fd345, %fd375;
	cvt.f64.f32 	%fd377, %f61;
	add.f64 	%fd378, %fd376, %fd377;
	cvt.rn.f32.f64 	%f66, %fd378;
	add.f32 	%f67, %f8, %f8;
	cvta.to.global.u64 	%rd27, %rd34;
	mul.wide.s32 	%rd28, %r181, 4;
	add.s64 	%rd29, %rd27, %rd28;
	ld.global.f32 	%f68, [%rd29];
	sub.f32 	%f69, %f67, %f68;
	cvta.to.global.u64 	%rd30, %rd32;
	add.s64 	%rd31, %rd30, %rd28;
	ld.global.nc.f32 	%f70, [%rd31];
	fma.rn.f32 	%f71, %f70, %f66, %f69;
	st.global.f32 	[%rd29], %f71;
	mov.u32 	%r186, %nctaid.x;
	mov.u32 	%r187, %ntid.x;
	mad.lo.s32 	%r190, %r186, %r187, %r190;
	bra.uni 	$L__BB9_2;
$L__BB9_5:
	// begin inline asm
	mov.u64 	%rd7, %clock64;
	// end inline asm
	sub.s64 	%rd8, %rd7, %rd6;
	cvt.rn.f32.s64 	%f18, %rd8;
	cvt.f64.f32 	%fd43, %f18;
	mul.f64 	%fd44, %fd43, 0d408F400000000000;
	div.rn.f64 	%fd45, %fd44, 0d412E848000000000;
	cvt.rn.f32.f64 	%f19, %fd45;
	mul.wide.s32 	%rd9, %r1, 4;
	mov.u64 	%rd10, Sigma_Optimized_time;
	add.s64 	%rd11, %rd10, %rd9;
	st.global.f32 	[%rd11], %f19;
	ret;

}
	// .globl	_Z21LaxWendroff_2D_SolverififfPfS_S_
.visible .entry _Z21LaxWendroff_2D_SolverififfPfS_S_(
	.param .u32 _Z21LaxWendroff_2D_SolverififfPfS_S__param_0,
	.param .f32 _Z21LaxWendroff_2D_SolverififfPfS_S__param_1,
	.param .u32 _Z21LaxWendroff_2D_SolverififfPfS_S__param_2,
	.param .f32 _Z21LaxWendroff_2D_SolverififfPfS_S__param_3,
	.param .f32 _Z21LaxWendroff_2D_SolverififfPfS_S__param_4,
	.param .u64 .ptr .align 1 _Z21LaxWendroff_2D_SolverififfPfS_S__param_5,
	.param .u64 .ptr .align 1 _Z21LaxWendroff_2D_SolverififfPfS_S__param_6,
	.param .u64 .ptr .align 1 _Z21LaxWendroff_2D_SolverififfPfS_S__param_7
)
{
	.reg .pred 	%p<137>;
	.reg .b32 	%r<267>;
	.reg .b32 	%f<99>;
	.reg .b64 	%rd<42>;
	.reg .b64 	%fd<464>;
	// demoted variable
	.shared .align 4 .b8 _ZZ21LaxWendroff_2D_SolverififfPfS_S_E6s_data[176];
	ld.param.u32 	%r34, [_Z21LaxWendroff_2D_SolverififfPfS_S__param_0];
	ld.param.u32 	%r36, [_Z21LaxWendroff_2D_SolverififfPfS_S__param_2];
	// begin inline asm
	mov.u64 	%rd5, %clock64;
	// end inline asm
	mov.u32 	%r37, %ntid.x;
	mov.u32 	%r38, %ctaid.x;
	mov.u32 	%r39, %tid.x;
	mad.lo.s32 	%r40, %r37, %r38, %r39;
	mov.u32 	%r41, %ntid.y;
	mov.u32 	%r42, %ctaid.y;
	mov.u32 	%r43, %tid.y;
	mad.lo.s32 	%r44, %r41, %r42, %r43;
	add.s32 	%r46, %r34, -12;
	setp.ge.s32 	%p25, %r40, %r46;
	add.s32 	%r47, %r36, -12;
	setp.ge.s32 	%p26, %r44, %r47;
	or.pred  	%p27, %p25, %p26;
	@%p27 bra 	$L__BB10_6;
	setp.lt.s32 	%p28, %r36, 13;
	@%p28 bra 	$L__BB10_6;
	ld.param.u64 	%rd38, [_Z21LaxWendroff_2D_SolverififfPfS_S__param_6];
	ld.param.f32 	%f86, [_Z21LaxWendroff_2D_SolverififfPfS_S__param_4];
	ld.param.f32 	%f84, [_Z21LaxWendroff_2D_SolverififfPfS_S__param_3];
	ld.param.f32 	%f82, [_Z21LaxWendroff_2D_SolverififfPfS_S__param_1];
	ld.param.u32 	%r262, [_Z21LaxWendroff_2D_SolverififfPfS_S__param_0];
	mov.u32 	%r48, %ntid.x;
	mov.u32 	%r49, %ctaid.x;
	mov.u32 	%r50, %tid.x;
	mad.lo.s32 	%r51, %r48, %r49, %r50;
	cvta.to.global.u64 	%rd6, %rd38;
	mul.wide.s32 	%rd7, %r51, 4;
	add.s64 	%rd8, %rd6, %rd7;
	mul.wide.s32 	%rd9, %r262, 4;
	add.s64 	%rd10, %rd8, %rd9;
	add.s64 	%rd11, %rd10, %rd9;
	add.s64 	%rd12, %rd11, %rd9;
	add.s64 	%rd13, %rd12, %rd9;
	add.s64 	%rd14, %rd13, %rd9;
	add.s64 	%rd15, %rd14, %rd9;
	add.s64 	%rd16, %rd15, %rd9;
	add.s64 	%rd17, %rd16, %rd9;
	add.s64 	%rd18, %rd17, %rd9;
	add.s64 	%rd19, %rd18, %rd9;
	mul.f32 	%f30, %f82, %f82;
	cvt.f64.f32 	%fd54, %f30;
	cvt.f64.f32 	%fd55, %f86;
	mul.f64 	%fd56, %fd55, 0d3FE0000000000000;
	div.rn.f64 	%fd57, %fd56, %fd54;
	cvt.rn.f32.f64 	%f31, %fd57;
	mul.f32 	%f32, %f86, %f86;
	cvt.f64.f32 	%fd58, %f32;
	mul.f64 	%fd59, %fd58, 0d3FE0000000000000;
	div.rn.f64 	%fd60, %fd59, %fd54;
	cvt.rn.f32.f64 	%f33, %fd60;
	mul.f32 	%f34, %f84, %f84;
	cvt.f64.f32 	%fd61, %f34;
	div.rn.f64 	%fd62, %fd56, %fd61;
	cvt.rn.f32.f64 	%f35, %fd62;
	div.rn.f64 	%fd63, %fd59, %fd61;
	cvt.rn.f32.f64 	%f36, %fd63;
	add.s64 	%rd20, %rd19, %rd9;
	ld.global.nc.f32 	%f87, [%rd20+24];
	ld.global.nc.f32 	%f88, [%rd19+24];
	ld.global.nc.f32 	%f89, [%rd18+24];
	ld.global.nc.f32 	%f90, [%rd17+24];
	ld.global.nc.f32 	%f91, [%rd16+24];
	ld.global.nc.f32 	%f92, [%rd15+24];
	ld.global.nc.f32 	%f93, [%rd14+24];
	ld.global.nc.f32 	%f94, [%rd13+24];
	ld.global.nc.f32 	%f95, [%rd12+24];
	ld.global.nc.f32 	%f96, [%rd11+24];
	ld.global.nc.f32 	%f97, [%rd10+24];
	ld.global.nc.f32 	%f98, [%rd8+24];
	mul.f32 	%f37, %f84, %f36;
	fma.rn.f32 	%f38, %f82, %f33, %f37;
	mul.f32 	%f39, %f84, %f35;
	fma.rn.f32 	%f40, %f82, %f31, %f39;
	add.f32 	%f13, %f40, %f38;
	cvt.f64.f32 	%fd64, %f84;
	{
	.reg .b32 %temp; 
	mov.b64 	{%temp, %r52}, %fd64;
	}
	mov.f64 	%fd65, 0d4000000000000000;
	{
	.reg .b32 %temp; 
	mov.b64 	{%temp, %r53}, %fd65;
	}
	and.b32  	%r54, %r53, 2146435072;
	setp.eq.s32 	%p29, %r54, 1062207488;
	abs.f64 	%fd1, %fd64;
	setp.lt.s32 	%p31, %r52, 0;
	and.pred  	%p1, %p31, %p29;
	selp.b32 	%r55, %r52, 0, %p29;
	setp.lt.s32 	%p32, %r53, 0;
	or.b32  	%r56, %r55, 2146435072;
	selp.b32 	%r57, %r56, %r55, %p32;
	mov.b32 	%r58, 0;
	mov.b64 	%fd2, {%r58, %r57};
	add.f64 	%fd66, %fd64, 0d4000000000000000;
	{
	.reg .b32 %temp; 
	mov.b64 	{%temp, %r59}, %fd66;
	}
	and.b32  	%r1, %r59, 2146435072;
	selp.b32 	%r60, 0, 2146435072, %p32;
	and.b32  	%r61, %r53, 2147483647;
	setp.ne.s32 	%p33, %r61, 1071644672;
	and.pred  	%p34, %p29, %p33;
	or.b32  	%r62, %r60, -2147483648;
	selp.b32 	%r63, %r62, %r60, %p34;
	selp.b32 	%r64, %r63, %r60, %p31;
	mov.b64 	%fd3, {%r58, %r64};
	mov.f64 	%fd67, 0d3FF0000000000000;
	{
	.reg .b32 %temp; 
	mov.b64 	{%temp, %r65}, %fd67;
	}
	and.b32  	%r66, %r65, 2146435072;
	setp.eq.s32 	%p36, %r66, 1072693248;
	and.pred  	%p2, %p31, %p36;
	selp.b32 	%r67, %r52, 0, %p36;
	setp.lt.s32 	%p38, %r65, 0;
	or.b32  	%r68, %r67, 2146435072;
	selp.b32 	%r69, %r68, %r67, %p38;
	mov.b64 	%fd4, {%r58, %r69};
	add.f64 	%fd68, %fd64, 0d3FF0000000000000;
	{
	.reg .b32 %temp; 
	mov.b64 	{%temp, %r70}, %fd68;
	}
	and.b32  	%r2, %r70, 2146435072;
	selp.b32 	%r71, 0, 2146435072, %p38;
	and.b32  	%r72, %r65, 2147483647;
	setp.ne.s32 	%p39, %r72, 1071644672;
	and.pred  	%p40, %p36, %p39;
	or.b32  	%r73, %r71, -2147483648;
	selp.b32 	%r74, %r73, %r71, %p40;
	selp.b32 	%r75, %r74, %r71, %p31;
	mov.b64 	%fd5, {%r58, %r75};
	add.f32 	%f41, %f35, %f36;
	cvt.f64.f32 	%fd6, %f41;
	cvt.f64.f32 	%fd69, %f82;
	{
	.reg .b32 %temp; 
	mov.b64 	{%temp, %r76}, %fd69;
	}
	abs.f64 	%fd7, %fd69;
	setp.lt.s32 	%p42, %r76, 0;
	and.pred  	%p3, %p42, %p36;
	selp.b32 	%r77, %r76, 0, %p36;
	or.b32  	%r78, %r77, 2146435072;
	selp.b32 	%r79, %r78, %r77, %p38;
	mov.b64 	%fd8, {%r58, %r79};
	add.f64 	%fd70, %fd69, 0d3FF0000000000000;
	{
	.reg .b32 %temp; 
	mov.b64 	{%temp, %r80}, %fd70;
	}
	and.b32  	%r3, %r80, 2146435072;
	selp.b32 	%r81, %r74, %r71, %p42;
	mov.b64 	%fd9, {%r58, %r81};
	cvt.f64.f32 	%fd10, %f31;
	and.pred  	%p4, %p42, %p29;
	selp.b32 	%r82, %r76, 0, %p29;
	or.b32  	%r83, %r82, 2146435072;
	selp.b32 	%r84, %r83, %r82, %p32;
	mov.b64 	%fd11, {%r58, %r84};
	add.f64 	%fd71, %fd69, 0d4000000000000000;
	{
	.reg .b32 %temp; 
	mov.b64 	{%temp, %r85}, %fd71;
	}
	and.b32  	%r4, %r85, 2146435072;
	selp.b32 	%r86, %r63, %r60, %p42;
	mov.b64 	%fd12, {%r58, %r86};
	cvt.f64.f32 	%fd13, %f33;
	mov.f64 	%fd72, 0d4010000000000000;
	{
	.reg .b32 %temp; 
	mov.b64 	{%temp, %r87}, %fd72;
	}
	and.b32  	%r88, %r87, 2146435072;
	setp.eq.s32 	%p43, %r88, 1072693248;
	and.pred  	%p5, %p31, %p43;
	selp.b32 	%r89, %r52, 0, %p43;
	setp.lt.s32 	%p45, %r87, 0;
	or.b32  	%r90, %r89, 2146435072;
	selp.b32 	%r91, %r90, %r89, %p45;
	mov.b64 	%fd14, {%r58, %r91};
	add.f64 	%fd73, %fd64, 0d4010000000000000;
	{
	.reg .b32 %temp; 
	mov.b64 	{%temp, %r92}, %fd73;
	}
	and.b32  	%r5, %r92, 2146435072;
	selp.b32 	%r93, 0, 2146435072, %p45;
	and.b32  	%r94, %r87, 2147483647;
	setp.ne.s32 	%p46, %r94, 1071644672;
	and.pred  	%p47, %p43, %p46;
	or.b32  	%r95, %r93, -2147483648;
	selp.b32 	%r96, %r95, %r93, %p47;
	selp.b32 	%r97, %r96, %r93, %p31;
	mov.b64 	%fd15, {%r58, %r97};
	mov.f64 	%fd74, 0d4008000000000000;
	{
	.reg .b32 %temp; 
	mov.b64 	{%temp, %r98}, %fd74;
	}
	and.b32  	%r99, %r98, 2146435072;
	setp.eq.s32 	%p49, %r99, 1073741824;
	and.pred  	%p6, %p31, %p49;
	selp.b32 	%r100, %r52, 0, %p49;
	setp.lt.s32 	%p51, %r98, 0;
	or.b32  	%r101, %r100, 2146435072;
	selp.b32 	%r102, %r101, %r100, %p51;
	mov.b64 	%fd16, {%r58, %r102};
	add.f64 	%fd75, %fd64, 0d4008000000000000;
	{
	.reg .b32 %temp; 
	mov.b64 	{%temp, %r103}, %fd75;
	}
	and.b32  	%r6, %r103, 2146435072;
	selp.b32 	%r104, 0, 2146435072, %p51;
	and.b32  	%r105, %r98, 2147483647;
	setp.ne.s32 	%p52, %r105, 1071644672;
	and.pred  	%p53, %p49, %p52;
	or.b32  	%r106, %r104, -2147483648;
	selp.b32 	%r107, %r106, %r104, %p53;
	selp.b32 	%r108, %r107, %r104, %p31;
	mov.b64 	%fd17, {%r58, %r108};
	and.pred  	%p7, %p42, %p49;
	selp.b32 	%r109, %r76, 0, %p49;
	or.b32  	%r110, %r109, 2146435072;
	selp.b32 	%r111, %r110, %r109, %p51;
	mov.b64 	%fd18, {%r58, %r111};
	add.f64 	%fd76, %fd69, 0d4008000000000000;
	{
	.reg .b32 %temp; 
	mov.b64 	{%temp, %r112}, %fd76;
	}
	and.b32  	%r7, %r112, 2146435072;
	selp.b32 	%r113, %r107, %r104, %p42;
	mov.b64 	%fd19, {%r58, %r113};
	and.pred  	%p8, %p42, %p43;
	selp.b32 	%r114, %r76, 0, %p43;
	or.b32  	%r115, %r114, 2146435072;
	selp.b32 	%r116, %r115, %r114, %p45;
	mov.b64 	%fd20, {%r58, %r116};
	add.f64 	%fd77, %fd69, 0d4010000000000000;
	{
	.reg .b32 %temp; 
	mov.b64 	{%temp, %r117}, %fd77;
	}
	and.b32  	%r8, %r117, 2146435072;
	selp.b32 	%r118, %r96, %r93, %p42;
	mov.b64 	%fd21, {%r58, %r118};
	mov.f64 	%fd78, 0d4018000000000000;
	{
	.reg .b32 %temp; 
	mov.b64 	{%temp, %r119}, %fd78;
	}
	and.b32  	%r120, %r119, 2146435072;
	setp.eq.s32 	%p55, %r120, 1073741824;
	and.pred  	%p9, %p31, %p55;
	selp.b32 	%r121, %r52, 0, %p55;
	setp.lt.s32 	%p57, %r119, 0;
	or.b32  	%r122, %r121, 2146435072;
	selp.b32 	%r123, %r122, %r121, %p57;
	mov.b64 	%fd22, {%r58, %r123};
	add.f64 	%fd79, %fd64, 0d4018000000000000;
	{
	.reg .b32 %temp; 
	mov.b64 	{%temp, %r124}, %fd79;
	}
	and.b32  	%r9, %r124, 2146435072;
	selp.b32 	%r125, 0, 2146435072, %p57;
	and.b32  	%r126, %r119, 2147483647;
	setp.ne.s32 	%p58, %r126, 1071644672;
	and.pred  	%p59, %p55, %p58;
	or.b32  	%r127, %r125, -2147483648;
	selp.b32 	%r128, %r127, %r125, %p59;
	selp.b32 	%r129, %r128, %r125, %p31;
	mov.b64 	%fd23, {%r58, %r129};
	mov.f64 	%fd80, 0d4014000000000000;
	{
	.reg .b32 %temp; 
	mov.b64 	{%temp, %r130}, %fd80;
	}
	and.b32  	%r131, %r130, 2146435072;
	setp.eq.s32 	%p61, %r131, 1074790400;
	and.pred  	%p10, %p31, %p61;
	selp.b32 	%r132, %r52, 0, %p61;
	setp.lt.s32 	%p63, %r130, 0;
	or.b32  	%r133, %r132, 2146435072;
	selp.b32 	%r134, %r133, %r132, %p63;
	mov.b64 	%fd24, {%r58, %r134};
	add.f64 	%fd81, %fd64, 0d4014000000000000;
	{
	.reg .b32 %temp; 
	mov.b64 	{%temp, %r135}, %fd81;
	}
	and.b32  	%r10, %r135, 2146435072;
	selp.b32 	%r136, 0, 2146435072, %p63;
	and.b32  	%r137, %r130, 2147483647;
	setp.ne.s32 	%p64, %r137, 1071644672;
	and.pred  	%p65, %p61, %p64;
	or.b32  	%r138, %r136, -2147483648;
	selp.b32 	%r139, %r138, %r136, %p65;
	selp.b32 	%r140, %r139, %r136, %p31;
	mov.b64 	%fd25, {%r58, %r140};
	and.pred  	%p11, %p42, %p61;
	selp.b32 	%r141, %r76, 0, %p61;
	or.b32  	%r142, %r141, 2146435072;
	selp.b32 	%r143, %r142, %r141, %p63;
	mov.b64 	%fd26, {%r58, %r143};
	add.f64 	%fd82, %fd69, 0d4014000000000000;
	{
	.reg .b32 %temp; 
	mov.b64 	{%temp, %r144}, %fd82;
	}
	and.b32  	%r11, %r144, 2146435072;
	selp.b32 	%r145, %r139, %r136, %p42;
	mov.b64 	%fd27, {%r58, %r145};
	and.pred  	%p12, %p42, %p55;
	selp.b32 	%r146, %r76, 0, %p55;
	or.b32  	%r147, %r146, 2146435072;
	selp.b32 	%r148, %r147, %r146, %p57;
	mov.b64 	%fd28, {%r58, %r148};
	add.f64 	%fd83, %fd69, 0d4018000000000000;
	{
	.reg .b32 %temp; 
	mov.b64 	{%temp, %r149}, %fd83;
	}
	and.b32  	%r12, %r149, 2146435072;
	selp.b32 	%r150, %r128, %r125, %p42;
	mov.b64 	%fd29, {%r58, %r150};
	mov.f64 	%fd84, 0d4020000000000000;
	{
	.reg .b32 %temp; 
	mov.b64 	{%temp, %r151}, %fd84;
	}
	and.b32  	%r152, %r151, 2146435072;
	setp.eq.s32 	%p67, %r152, 1071644672;
	and.pred  	%p13, %p31, %p67;
	selp.b32 	%r153, %r52, 0, %p67;
	setp.lt.s32 	%p69, %r151, 0;
	or.b32  	%r154, %r153, 2146435072;
	selp.b32 	%r155, %r154, %r153, %p69;
	mov.b64 	%fd30, {%r58, %r155};
	add.f64 	%fd85, %fd64, 0d4020000000000000;
	{
	.reg .b32 %temp; 
	mov.b64 	{%temp, %r156}, %fd85;
	}
	and.b32  	%r13, %r156, 2146435072;
	selp.b32 	%r157, 0, 2146435072, %p69;
	and.b32  	%r158, %r151, 2147483647;
	setp.ne.s32 	%p70, %r158, 1071644672;
	and.pred  	%p71, %p67, %p70;
	or.b32  	%r159, %r157, -2147483648;
	selp.b32 	%r160, %r159, %r157, %p71;
	selp.b32 	%r161, %r160, %r157, %p31;
	mov.b64 	%fd31, {%r58, %r161};
	mov.f64 	%fd86, 0d401C000000000000;
	{
	.reg .b32 %temp; 
	mov.b64 	{%temp, %r162}, %fd86;
	}
	and.b32  	%r163, %r162, 2146435072;
	setp.eq.s32 	%p73, %r163, 1074790400;
	and.pred  	%p14, %p31, %p73;
	selp.b32 	%r164, %r52, 0, %p73;
	setp.lt.s32 	%p75, %r162, 0;
	or.b32  	%r165, %r164, 2146435072;
	selp.b32 	%r166, %r165, %r164, %p75;
	mov.b64 	%fd32, {%r58, %r166};
	add.f64 	%fd87, %fd64, 0d401C000000000000;
	{
	.reg .b32 %temp; 
	mov.b64 	{%temp, %r167}, %fd87;
	}
	and.b32  	%r14, %r167, 2146435072;
	selp.b32 	%r168, 0, 2146435072, %p75;
	and.b32  	%r169, %r162, 2147483647;
	setp.ne.s32 	%p76, %r169, 1071644672;
	and.pred  	%p77, %p73, %p76;
	or.b32  	%r170, %r168, -2147483648;
	selp.b32 	%r171, %r170, %r168, %p77;
	selp.b32 	%r172, %r171, %r168, %p31;
	mov.b64 	%fd33, {%r58, %r172};
	and.pred  	%p15, %p42, %p73;
	selp.b32 	%r173, %r76, 0, %p73;
	or.b32  	%r174, %r173, 2146435072;
	selp.b32 	%r175, %r174, %r173, %p75;
	mov.b64 	%fd34, {%r58, %r175};
	add.f64 	%fd88, %fd69, 0d401C000000000000;
	{
	.reg .b32 %temp; 
	mov.b64 	{%temp, %r176}, %fd88;
	}
	and.b32  	%r15, %r176, 2146435072;
	selp.b32 	%r177, %r171, %r168, %p42;
	mov.b64 	%fd35, {%r58, %r177};
	and.pred  	%p16, %p42, %p67;
	selp.b32 	%r178, %r76, 0, %p67;
	or.b32  	%r179, %r178, 2146435072;
	selp.b32 	%r180, %r179, %r178, %p69;
	mov.b64 	%fd36, {%r58, %r180};
	add.f64 	%fd89, %fd69, 0d4020000000000000;
	{
	.reg .b32 %temp; 
	mov.b64 	{%temp, %r181}, %fd89;
	}
	and.b32  	%r16, %r181, 2146435072;
	selp.b32 	%r182, %r160, %r157, %p42;
	mov.b64 	%fd37, {%r58, %r182};
	mov.f64 	%fd90, 0d4024000000000000;
	{
	.reg .b32 %temp; 
	mov.b64 	{%temp, %r183}, %fd90;
	}
	and.b32  	%r184, %r183, 2146435072;
	setp.eq.s32 	%p79, %r184, 1074790400;
	and.pred  	%p17, %p31, %p79;
	selp.b32 	%r185, %r52, 0, %p79;
	setp.lt.s32 	%p81, %r183, 0;
	or.b32  	%r186, %r185, 2146435072;
	selp.b32 	%r187, %r186, %r185, %p81;
	mov.b64 	%fd38, {%r58, %r187};
	add.f64 	%fd91, %fd64, 0d4024000000000000;
	{
	.reg .b32 %temp; 
	mov.b64 	{%temp, %r188}, %fd91;
	}
	and.b32  	%r17, %r188, 2146435072;
	selp.b32 	%r189, 0, 2146435072, %p81;
	and.b32  	%r190, %r183, 2147483647;
	setp.ne.s32 	%p82, %r190, 1071644672;
	and.pred  	%p83, %p79, %p82;
	or.b32  	%r191, %r189, -2147483648;
	selp.b32 	%r192, %r191, %r189, %p83;
	selp.b32 	%r193, %r192, %r189, %p31;
	mov.b64 	%fd39, {%r58, %r193};
	mov.f64 	%fd92, 0d4022000000000000;
	{
	.reg .b32 %temp; 
	mov.b64 	{%temp, %r194}, %fd92;
	}
	and.b32  	%r195, %r194, 2146435072;
	setp.eq.s32 	%p85, %r195, 1075838976;
	and.pred  	%p18, %p31, %p85;
	selp.b32 	%r196, %r52, 0, %p85;
	setp.lt.s32 	%p87, %r194, 0;
	or.b32  	%r197, %r196, 2146435072;
	selp.b32 	%r198, %r197, %r196, %p87;
	mov.b64 	%fd40, {%r58, %r198};
	add.f64 	%fd93, %fd64, 0d4022000000000000;
	{
	.reg .b32 %temp; 
	mov.b64 	{%temp, %r199}, %fd93;
	}
	and.b32  	%r18, %r199, 2146435072;
	selp.b32 	%r200, 0, 2146435072, %p87;
	and.b32  	%r201, %r194, 2147483647;
	setp.ne.s32 	%p88, %r201, 1071644672;
	and.pred  	%p89, %p85, %p88;
	or.b32  	%r202, %r200, -2147483648;
	selp.b32 	%r203, %r202, %r200, %p89;
	selp.b32 	%r204, %r203, %r200, %p31;
	mov.b64 	%fd41, {%r58, %r204};
	and.pred  	%p19, %p42, %p85;
	selp.b32 	%r205, %r76, 0, %p85;
	or.b32  	%r206, %r205, 2146435072;
	selp.b32 	%r207, %r206, %r205, %p87;
	mov.b64 	%fd42, {%r58, %r207};
	add.f64 	%fd94, %fd69, 0d4022000000000000;
	{
	.reg .b32 %temp; 
	mov.b64 	{%temp, %r208}, %fd94;
	}
	and.b32  	%r19, %r208, 2146435072;
	selp.b32 	%r209, %r203, %r200, %p42;
	mov.b64 	%fd43, {%r58, %r209};
	and.pred  	%p20, %p42, %p79;
	selp.b32 	%r210, %r76, 0, %p79;
	or.b32  	%r211, %r210, 2146435072;
	selp.b32 	%r212, %r211, %r210, %p81;
	mov.b64 	%fd44, {%r58, %r212};
	add.f64 	%fd95, %fd69, 0d4024000000000000;
	{
	.reg .b32 %temp; 
	mov.b64 	{%temp, %r213}, %fd95;
	}
	and.b32  	%r20, %r213, 2146435072;
	selp.b32 	%r214, %r192, %r189, %p42;
	mov.b64 	%fd45, {%r58, %r214};
	mov.f64 	%fd96, 0d4028000000000000;
	{
	.reg .b32 %temp; 
	mov.b64 	{%temp, %r215}, %fd96;
	}
	and.b32  	%r216, %r215, 2146435072;
	setp.eq.s32 	%p91, %r216, 1073741824;
	and.pred  	%p21, %p31, %p91;
	selp.b32 	%r217, %r52, 0, %p91;
	setp.lt.s32 	%p93, %r215, 0;
	or.b32  	%r218, %r217, 2146435072;
	selp.b32 	%r219, %r218, %r217, %p93;
	mov.b64 	%fd46, {%r58, %r219};
	add.f64 	%fd97, %fd64, 0d4028000000000000;
	{
	.reg .b32 %temp; 
	mov.b64 	{%temp, %r220}, %fd97;
	}
	and.b32  	%r21, %r220, 2146435072;
	selp.b32 	%r221, 0, 2146435072, %p93;
	and.b32  	%r222, %r215, 2147483647;
	setp.ne.s32 	%p94, %r222, 1071644672;
	and.pred  	%p95, %p91, %p94;
	or.b32  	%r223, %r221, -2147483648;
	selp.b32 	%r224, %r223, %r221, %p95;
	selp.b32 	%r225, %r224, %r221, %p31;
	mov.b64 	%fd47, {%r58, %r225};
	mov.f64 	%fd98, 0d4026000000000000;
	{
	.reg .b32 %temp; 
	mov.b64 	{%temp, %r226}, %fd98;
	}
	and.b32  	%r227, %r226, 2146435072;
	setp.eq.s32 	%p97, %r227, 1075838976;
	and.pred  	%p22, %p31, %p97;
	selp.b32 	%r228, %r52, 0, %p97;
	setp.lt.s32 	%p99, %r226, 0;
	or.b32  	%r229, %r228, 2146435072;
	selp.b32 	%r230, %r229, %r228, %p99;
	mov.b64 	%fd48, {%r58, %r230};
	add.f64 	%fd99, %fd64, 0d4026000000000000;
	{
	.reg .b32 %temp; 
	mov.b64 	{%temp, %r231}, %fd99;
	}
	and.b32  	%r22, %r231, 2146435072;
	selp.b32 	%r232, 0, 2146435072, %p99;
	and.b32  	%r233, %r226, 2147483647;
	setp.ne.s32 	%p100, %r233, 1071644672;
	and.pred  	%p101, %p97, %p100;
	or.b32  	%r234, %r232, -2147483648;
	selp.b32 	%r235, %r234, %r232, %p101;
	selp.b32 	%r236, %r235, %r232, %p31;
	mov.b64 	%fd49, {%r58, %r236};
	and.pred  	%p23, %p42, %p97;
	selp.b32 	%r237, %r76, 0, %p97;
	or.b32  	%r238, %r237, 2146435072;
	selp.b32 	%r239, %r238, %r237, %p99;
	mov.b64 	%fd50, {%r58, %r239};
	add.f64 	%fd100, %fd69, 0d4026000000000000;
	{
	.reg .b32 %temp; 
	mov.b64 	{%temp, %r240}, %fd100;
	}
	and.b32  	%r23, %r240, 2146435072;
	selp.b32 	%r241, %r235, %r232, %p42;
	mov.b64 	%fd51, {%r58, %r241};
	and.pred  	%p24, %p42, %p91;
	selp.b32 	%r242, %r76, 0, %p91;
	or.b32  	%r243, %r242, 2146435072;
	selp.b32 	%r244, %r243, %r242, %p93;
	mov.b64 	%fd52, {%r58, %r244};
	add.f64 	%fd101, %fd69, 0d4028000000000000;
	{
	.reg .b32 %temp; 
	mov.b64 	{%temp, %r245}, %fd101;
	}
	and.b32  	%r24, %r245, 2146435072;
	selp.b32 	%r246, %r224, %r221, %p42;
	mov.b64 	%fd53, {%r58, %r246};
	mad.lo.s32 	%r247, %r262, 12, %r51;
	add.s32 	%r266, %r247, 6;
	neg.s32 	%r265, %r36;
	mad.lo.s32 	%r248, %r262, 6, %r51;
	add.s32 	%r264, %r248, 6;
$L__BB10_3:
	mov.f32 	%f16, %f97;
	mov.f32 	%f97, %f96;
	mov.f32 	%f96, %f95;
	mov.f32 	%f95, %f94;
	mov.f32 	%f94, %f93;
	mov.f32 	%f93, %f92;
	mov.f32 	%f92, %f91;
	mov.f32 	%f91, %f90;
	mov.f32 	%f90, %f89;
	mov.f32 	%f89, %f88;
	mov.f32 	%f88, %f87;
	ld.param.u64 	%rd39, [_Z21LaxWendroff_2D_SolverififfPfS_S__param_6];
	mov.u32 	%r249, %tid.x;
	setp.gt.u32 	%p103, %r249, 5;
	mul.wide.s32 	%rd21, %r266, 4;
	cvta.to.global.u64 	%rd22, %rd39;
	add.s64 	%rd23, %rd22, %rd21;
	ld.global.nc.f32 	%f87, [%rd23];
	bar.sync 	0;
	@%p103 bra 	$L__BB10_5;
	ld.param.u64 	%rd40, [_Z21LaxWendroff_2D_SolverififfPfS_S__param_6];
	cvta.to.global.u64 	%rd24, %rd40;
	mul.wide.s32 	%rd25, %r264, 4;
	add.s64 	%rd26, %rd24, %rd25;
	ld.global.nc.f32 	%f42, [%rd26+-24];
	mov.u32 	%r250, %tid.x;
	shl.b32 	%r251, %r250, 2;
	mov.u32 	%r252, _ZZ21LaxWendroff_2D_SolverififfPfS_S_E6s_data;
	add.s32 	%r253, %r252, %r251;
	st.shared.f32 	[%r253], %f42;
	ld.global.nc.f32 	%f43, [%rd26+128];
	st.shared.f32 	[%r253+152], %f43;
$L__BB10_5:
	ld.param.u64 	%rd41, [_Z21LaxWendroff_2D_SolverififfPfS_S__param_7];
	ld.param.u64 	%rd37, [_Z21LaxWendroff_2D_SolverififfPfS_S__param_5];
	ld.param.f32 	%f85, [_Z21LaxWendroff_2D_SolverififfPfS_S__param_3];
	ld.param.f32 	%f83, [_Z21LaxWendroff_2D_SolverififfPfS_S__param_1];
	ld.param.u32 	%r263, [_Z21LaxWendroff_2D_SolverififfPfS_S__param_0];
	mul.wide.s32 	%rd27, %r264, 4;
	cvta.to.global.u64 	%rd28, %rd41;
	add.s64 	%rd29, %rd28, %rd27;
	setp.eq.s32 	%p104, %r24, 2146435072;
	setp.eq.s32 	%p105, %r23, 2146435072;
	setp.eq.s32 	%p106, %r22, 2146435072;
	setp.eq.s32 	%p107, %r21, 2146435072;
	setp.eq.s32 	%p108, %r20, 2146435072;
	setp.eq.s32 	%p109, %r19, 2146435072;
	setp.eq.s32 	%p110, %r18, 2146435072;
	setp.eq.s32 	%p111, %r17, 2146435072;
	setp.eq.s32 	%p112, %r16, 2146435072;
	setp.eq.s32 	%p113, %r15, 2146435072;
	setp.eq.s32 	%p114, %r14, 2146435072;
	setp.eq.s32 	%p115, %r13, 2146435072;
	setp.eq.s32 	%p116, %r12, 2146435072;
	setp.eq.s32 	%p117, %r11, 2146435072;
	setp.eq.s32 	%p118, %r10, 2146435072;
	setp.eq.s32 	%p119, %r9, 2146435072;
	setp.eq.s32 	%p120, %r8, 2146435072;
	setp.eq.s32 	%p121, %r7, 2146435072;
	setp.eq.s32 	%p122, %r6, 2146435072;
	setp.eq.s32 	%p123, %r5, 2146435072;
	setp.eq.s32 	%p124, %r4, 2146435072;
	setp.eq.f32 	%p125, %f83, 0f3F800000;
	setp.neu.f64 	%p126, %fd7, 0d7FF0000000000000;
	setp.nan.f32 	%p127, %f83, %f83;
	setp.eq.s32 	%p128, %r3, 2146435072;
	setp.eq.f32 	%p129, %f83, 0f00000000;
	setp.eq.s32 	%p130, %r2, 2146435072;
	setp.eq.f32 	%p131, %f85, 0f3F800000;
	setp.neu.f64 	%p132, %fd1, 0d7FF0000000000000;
	setp.nan.f32 	%p133, %f85, %f85;
	setp.eq.s32 	%p134, %r1, 2146435072;
	setp.eq.f32 	%p135, %f85, 0f00000000;
	mov.u32 	%r254, %tid.x;
	shl.b32 	%r255, %r254, 2;
	mov.u32 	%r256, _ZZ21LaxWendroff_2D_SolverififfPfS_S_E6s_data;
	add.s32 	%r257, %r256, %r255;
	st.shared.f32 	[%r257+24], %f93;
	bar.sync 	0;
	mul.f32 	%f44, %f13, %f93;
	{ // callseq 144, 0
	.param .b64 param0;
	st.param.f64 	[param0], %fd1;
	.param .b64 param1;
	st.param.f64 	[param1], 0d4000000000000000;
	.param .b64 retval0;
	call.uni (retval0), 
	__internal_accurate_pow, 
	(
	param0, 
	param1
	);
	ld.param.f64 	%fd102, [retval0];
	} // callseq 144
	neg.f64 	%fd104, %fd102;
	selp.f64 	%fd105, %fd104, %fd102, %p1;
	selp.f64 	%fd106, %fd2, %fd105, %p135;
	selp.f64 	%fd107, %fd106, %fd3, %p132;
	cvt.f64.f32 	%fd108, %f85;
	mov.f64 	%fd109, 0d4000000000000000;
	add.rn.f64 	%fd110, %fd108, %fd109;
	selp.f64 	%fd111, %fd110, %fd107, %p133;
	selp.f64 	%fd112, %fd111, %fd106, %p134;
	add.f64 	%fd113, %fd112, %fd112;
	{ // callseq 145, 0
	.param .b64 param0;
	st.param.f64 	[param0], %fd1;
	.param .b64 param1;
	st.param.f64 	[param1], 0d3FF0000000000000;
	.param .b64 retval0;
	call.uni (retval0), 
	__internal_accurate_pow, 
	(
	param0, 
	param1
	);
	ld.param.f64 	%fd114, [retval0];
	} // callseq 145
	neg.f64 	%fd116, %fd114;
	selp.f64 	%fd117, %fd116, %fd114, %p2;
	selp.f64 	%fd118, %fd4, %fd117, %p135;
	selp.f64 	%fd119, %fd118, %fd5, %p132;
	mov.f64 	%fd120, 0d3FF0000000000000;
	add.rn.f64 	%fd121, %fd108, %fd120;
	selp.f64 	%fd122, %fd121, %fd119, %p133;
	selp.f64 	%fd123, %fd122, %fd118, %p130;
	add.f64 	%fd124, %fd123, %fd123;
	fma.rn.f64 	%fd125, %fd113, 0d3FE0000000000000, %fd124;
	selp.f64 	%fd126, 0d4008000000000000, %fd125, %p131;
	mul.f64 	%fd127, %fd126, %fd6;
	add.f32 	%f45, %f92, %f94;
	cvt.f64.f32 	%fd128, %f45;
	{ // callseq 146, 0
	.param .b64 param0;
	st.param.f64 	[param0], %fd7;
	.param .b64 param1;
	st.param.f64 	[param1], 0d3FF0000000000000;
	.param .b64 retval0;
	call.uni (retval0), 
	__internal_accurate_pow, 
	(
	param0, 
	param1
	);
	ld.param.f64 	%fd129, [retval0];
	} // callseq 146
	neg.f64 	%fd131, %fd129;
	selp.f64 	%fd132, %fd131, %fd129, %p3;
	selp.f64 	%fd133, %fd8, %fd132, %p129;
	selp.f64 	%fd134, %fd133, %fd9, %p126;
	cvt.f64.f32 	%fd135, %f83;
	add.rn.f64 	%fd136, %fd135, %fd120;
	selp.f64 	%fd137, %fd136, %fd134, %p127;
	selp.f64 	%fd138, %fd137, %fd133, %p128;
	add.f64 	%fd139, %fd138, %fd138;
	selp.f64 	%fd140, 0d4000000000000000, %fd139, %p125;
	mul.f64 	%fd141, %fd140, %fd10;
	ld.shared.f32 	%f46, [%r257+20];
	ld.shared.f32 	%f47, [%r257+28];
	add.f32 	%f48, %f46, %f47;
	cvt.f64.f32 	%fd142, %f48;
	{ // callseq 147, 0
	.param .b64 param0;
	st.param.f64 	[param0], %fd7;
	.param .b64 param1;
	st.param.f64 	[param1], 0d4000000000000000;
	.param .b64 retval0;
	call.uni (retval0), 
	__internal_accurate_pow, 
	(
	param0, 
	param1
	);
	ld.param.f64 	%fd143, [retval0];
	} // callseq 147
	neg.f64 	%fd145, %fd143;
	selp.f64 	%fd146, %fd145, %fd143, %p4;
	selp.f64 	%fd147, %fd11, %fd146, %p129;
	selp.f64 	%fd148, %fd147, %fd12, %p126;
	add.rn.f64 	%fd149, %fd135, %fd109;
	selp.f64 	%fd150, %fd149, %fd148, %p127;
	selp.f64 	%fd151, %fd150, %fd147, %p124;
	add.f64 	%fd152, %fd151, %fd151;
	mul.f64 	%fd153, %fd152, 0d3FE0000000000000;
	selp.f64 	%fd154, 0d3FF0000000000000, %fd153, %p125;
	mul.f64 	%fd155, %fd154, %fd13;
	mul.f64 	%fd156, %fd155, %fd142;
	fma.rn.f64 	%fd157, %fd141, %fd142, %fd156;
	fma.rn.f64 	%fd158, %fd127, %fd128, %fd157;
	cvt.f64.f32 	%fd159, %f44;
	add.f64 	%fd160, %fd158, %fd159;
	cvt.rn.f32.f64 	%f49, %fd160;
	{ // callseq 148, 0
	.param .b64 param0;
	st.param.f64 	[param0], %fd1;
	.param .b64 param1;
	st.param.f64 	[param1], 0d4010000000000000;
	.param .b64 retval0;
	call.uni (retval0), 
	__internal_accurate_pow, 
	(
	param0, 
	param1
	);
	ld.param.f64 	%fd161, [retval0];
	} // callseq 148
	neg.f64 	%fd163, %fd161;
	selp.f64 	%fd164, %fd163, %fd161, %p5;
	selp.f64 	%fd165, %fd14, %fd164, %p135;
	selp.f64 	%fd166, %fd165, %fd15, %p132;
	mov.f64 	%fd167, 0d4010000000000000;
	add.rn.f64 	%fd168, %fd108, %fd167;
	selp.f64 	%fd169, %fd168, %fd166, %p133;
	selp.f64 	%fd170, %fd169, %fd165, %p123;
	add.f64 	%fd171, %fd170, %fd170;
	div.rn.f64 	%fd172, %fd171, 0d4038000000000000;
	{ // callseq 149, 0
	.param .b64 param0;
	st.param.f64 	[param0], %fd1;
	.param .b64 param1;
	st.param.f64 	[param1], 0d4008000000000000;
	.param .b64 retval0;
	call.uni (retval0), 
	__internal_accurate_pow, 
	(
	param0, 
	param1
	);
	ld.param.f64 	%fd173, [retval0];
	} // callseq 149
	neg.f64 	%fd175, %fd173;
	selp.f64 	%fd176, %fd175, %fd173, %p6;
	selp.f64 	%fd177, %fd16, %fd176, %p135;
	selp.f64 	%fd178, %fd177, %fd17, %p132;
	mov.f64 	%fd179, 0d4008000000000000;
	add.rn.f64 	%fd180, %fd108, %fd179;
	selp.f64 	%fd181, %fd180, %fd178, %p133;
	selp.f64 	%fd182, %fd181, %fd177, %p122;
	add.f64 	%fd183, %fd182, %fd182;
	div.rn.f64 	%fd184, %fd183, 0d4018000000000000;
	add.f64 	%fd185, %fd172, %fd184;
	selp.f64 	%fd186, 0d3FDAAAAAAAAAAAAA, %fd185, %p131;
	mul.f64 	%fd187, %fd186, %fd6;
	add.f32 	%f50, %f91, %f95;
	cvt.f64.f32 	%fd188, %f50;
	{ // callseq 150, 0
	.param .b64 param0;
	st.param.f64 	[param0], %fd7;
	.param .b64 param1;
	st.param.f64 	[param1], 0d4008000000000000;
	.param .b64 retval0;
	call.uni (retval0), 
	__internal_accurate_pow, 
	(
	param0, 
	param1
	);
	ld.param.f64 	%fd189, [retval0];
	} // callseq 150
	neg.f64 	%fd191, %fd189;
	selp.f64 	%fd192, %fd191, %fd189, %p7;
	selp.f64 	%fd193, %fd18, %fd192, %p129;
	selp.f64 	%fd194, %fd193, %fd19, %p126;
	add.rn.f64 	%fd195, %fd135, %fd179;
	selp.f64 	%fd196, %fd195, %fd194, %p127;
	selp.f64 	%fd197, %fd196, %fd193, %p121;
	add.f64 	%fd198, %fd197, %fd197;
	div.rn.f64 	%fd199, %fd198, 0d4018000000000000;
	selp.f64 	%fd200, 0d3FD5555555555555, %fd199, %p125;
	mul.f64 	%fd201, %fd200, %fd10;
	ld.shared.f32 	%f51, [%r257+16];
	ld.shared.f32 	%f52, [%r257+32];
	add.f32 	%f53, %f51, %f52;
	cvt.f64.f32 	%fd202, %f53;
	{ // callseq 151, 0
	.param .b64 param0;
	st.param.f64 	[param0], %fd7;
	.param .b64 param1;
	st.param.f64 	[param1], 0d4010000000000000;
	.param .b64 retval0;
	call.uni (retval0), 
	__internal_accurate_pow, 
	(
	param0, 
	param1
	);
	ld.param.f64 	%fd203, [retval0];
	} // callseq 151
	neg.f64 	%fd205, %fd203;
	selp.f64 	%fd206, %fd205, %fd203, %p8;
	selp.f64 	%fd207, %fd20, %fd206, %p129;
	selp.f64 	%fd208, %fd207, %fd21, %p126;
	add.rn.f64 	%fd209, %fd135, %fd167;
	selp.f64 	%fd210, %fd209, %fd208, %p127;
	selp.f64 	%fd211, %fd210, %fd207, %p120;
	add.f64 	%fd212, %fd211, %fd211;
	div.rn.f64 	%fd213, %fd212, 0d4038000000000000;
	selp.f64 	%fd214, 0d3FB5555555555555, %fd213, %p125;
	mul.f64 	%fd215, %fd214, %fd13;
	mul.f64 	%fd216, %fd215, %fd202;
	fma.rn.f64 	%fd217, %fd201, %fd202, %fd216;
	fma.rn.f64 	%fd218, %fd187, %fd188, %fd217;
	cvt.f64.f32 	%fd219, %f49;
	add.f64 	%fd220, %fd218, %fd219;
	cvt.rn.f32.f64 	%f54, %fd220;
	{ // callseq 152, 0
	.param .b64 param0;
	st.param.f64 	[param0], %fd1;
	.param .b64 param1;
	st.param.f64 	[param1], 0d4018000000000000;
	.param .b64 retval0;
	call.uni (retval0), 
	__internal_accurate_pow, 
	(
	param0, 
	param1
	);
	ld.param.f64 	%fd221, [retval0];
	} // callseq 152
	neg.f64 	%fd223, %fd221;
	selp.f64 	%fd224, %fd223, %fd221, %p9;
	selp.f64 	%fd225, %fd22, %fd224, %p135;
	selp.f64 	%fd226, %fd225, %fd23, %p132;
	mov.f64 	%fd227, 0d4018000000000000;
	add.rn.f64 	%fd228, %fd108, %fd227;
	selp.f64 	%fd229, %fd228, %fd226, %p133;
	selp.f64 	%fd230, %fd229, %fd225, %p119;
	add.f64 	%fd231, %fd230, %fd230;
	div.rn.f64 	%fd232, %fd231, 0d4086800000000000;
	{ // callseq 153, 0
	.param .b64 param0;
	st.param.f64 	[param0], %fd1;
	.param .b64 param1;
	st.param.f64 	[param1], 0d4014000000000000;
	.param .b64 retval0;
	call.uni (retval0), 
	__internal_accurate_pow, 
	(
	param0, 
	param1
	);
	ld.param.f64 	%fd233, [retval0];
	} // callseq 153
	neg.f64 	%fd235, %fd233;
	selp.f64 	%fd236, %fd235, %fd233, %p10;
	selp.f64 	%fd237, %fd24, %fd236, %p135;
	selp.f64 	%fd238, %fd237, %fd25, %p132;
	mov.f64 	%fd239, 0d4014000000000000;
	add.rn.f64 	%fd240, %fd108, %fd239;
	selp.f64 	%fd241, %fd240, %fd238, %p133;
	selp.f64 	%fd242, %fd241, %fd237, %p118;
	add.f64 	%fd243, %fd242, %fd242;
	div.rn.f64 	%fd244, %fd243, 0d405E000000000000;
	add.f64 	%fd245, %fd232, %fd244;
	selp.f64 	%fd246, 0d3F93E93E93E93E94, %fd245, %p131;
	mul.f64 	%fd247, %fd246, %fd6;
	add.f32 	%f55, %f90, %f96;
	cvt.f64.f32 	%fd248, %f55;
	{ // callseq 154, 0
	.param .b64 param0;
	st.param.f64 	[param0], %fd7;
	.param .b64 param1;
	st.param.f64 	[param1], 0d4014000000000000;
	.param .b64 retval0;
	call.uni (retval0), 
	__internal_accurate_pow, 
	(
	param0, 
	param1
	);
	ld.param.f64 	%fd249, [retval0];
	} // callseq 154
	neg.f64 	%fd251, %fd249;
	selp.f64 	%fd252, %fd251, %fd249, %p11;
	selp.f64 	%fd253, %fd26, %fd252, %p129;
	selp.f64 	%fd254, %fd253, %fd27, %p126;
	add.rn.f64 	%fd255, %fd135, %fd239;
	selp.f64 	%fd256, %fd255, %fd254, %p127;
	selp.f64 	%fd257, %fd256, %fd253, %p117;
	add.f64 	%fd258, %fd257, %fd257;
	div.rn.f64 	%fd259, %fd258, 0d405E000000000000;
	selp.f64 	%fd260, 0d3F91111111111111, %fd259, %p125;
	mul.f64 	%fd261, %fd260, %fd10;
	ld.shared.f32 	%f56, [%r257+12];
	ld.shared.f32 	%f57, [%r257+36];
	add.f32 	%f58, %f56, %f57;
	cvt.f64.f32 	%fd262, %f58;
	{ // callseq 155, 0
	.param .b64 param0;
	st.param.f64 	[param0], %fd7;
	.param .b64 param1;
	st.param.f64 	[param1], 0d4018000000000000;
	.param .b64 retval0;
	call.uni (retval0), 
	__internal_accurate_pow, 
	(
	param0, 
	param1
	);
	ld.param.f64 	%fd263, [retval0];
	} // callseq 155
	neg.f64 	%fd265, %fd263;
	selp.f64 	%fd266, %fd265, %fd263, %p12;
	selp.f64 	%fd267, %fd28, %fd266, %p129;
	selp.f64 	%fd268, %fd267, %fd29, %p126;
	add.rn.f64 	%fd269, %fd135, %fd227;
	selp.f64 	%fd270, %fd269, %fd268, %p127;
	selp.f64 	%fd271, %fd270, %fd267, %p116;
	add.f64 	%fd272, %fd271, %fd271;
	div.rn.f64 	%fd273, %fd272, 0d4086800000000000;
	selp.f64 	%fd274, 0d3F66C16C16C16C17, %fd273, %p125;
	mul.f64 	%fd275, %fd274, %fd13;
	mul.f64 	%fd276, %fd275, %fd262;
	fma.rn.f64 	%fd277, %fd261, %fd262, %fd276;
	fma.rn.f64 	%fd278, %fd247, %fd248, %fd277;
	cvt.f64.f32 	%fd279, %f54;
	add.f64 	%fd280, %fd278, %fd279;
	cvt.rn.f32.f64 	%f59, %fd280;
	{ // callseq 156, 0
	.param .b64 param0;
	st.param.f64 	[param0], %fd1;
	.param .b64 param1;
	st.param.f64 	[param1], 0d4020000000000000;
	.param .b64 retval0;
	call.uni (retval0), 
	__internal_accurate_pow, 
	(
	param0, 
	param1
	);
	ld.param.f64 	%fd281, [retval0];
	} // callseq 156
	neg.f64 	%fd283, %fd281;
	selp.f64 	%fd284, %fd283, %fd281, %p13;
	selp.f64 	%fd285, %fd30, %fd284, %p135;
	selp.f64 	%fd286, %fd285, %fd31, %p132;
	mov.f64 	%fd287, 0d4020000000000000;
	add.rn.f64 	%fd288, %fd108, %fd287;
	selp.f64 	%fd289, %fd288, %fd286, %p133;
	selp.f64 	%fd290, %fd289, %fd285, %p115;
	add.f64 	%fd291, %fd290, %fd290;
	div.rn.f64 	%fd292, %fd291, 0d40E3B00000000000;
	{ // callseq 157, 0
	.param .b64 param0;
	st.param.f64 	[param0], %fd1;
	.param .b64 param1;
	st.param.f64 	[param1], 0d401C000000000000;
	.param .b64 retval0;
	call.uni (retval0), 
	__internal_accurate_pow, 
	(
	param0, 
	param1
	);
	ld.param.f64 	%fd293, [retval0];
	} // callseq 157
	neg.f64 	%fd295, %fd293;
	selp.f64 	%fd296, %fd295, %fd293, %p14;
	selp.f64 	%fd297, %fd32, %fd296, %p135;
	selp.f64 	%fd298, %fd297, %fd33, %p132;
	mov.f64 	%fd299, 0d401C000000000000;
	add.rn.f64 	%fd300, %fd108, %fd299;
	selp.f64 	%fd301, %fd300, %fd298, %p133;
	selp.f64 	%fd302, %fd301, %fd297, %p114;
	add.f64 	%fd303, %fd302, %fd302;
	div.rn.f64 	%fd304, %fd303, 0d40B3B00000000000;
	add.f64 	%fd305, %fd292, %fd304;
	selp.f64 	%fd306, 0d3F3D41D41D41D41D, %fd305, %p131;
	mul.f64 	%fd307, %fd306, %fd6;
	add.f32 	%f60, %f89, %f97;
	cvt.f64.f32 	%fd308, %f60;
	{ // callseq 158, 0
	.param .b64 param0;
	st.param.f64 	[param0], %fd7;
	.param .b64 param1;
	st.param.f64 	[param1], 0d401C000000000000;
	.param .b64 retval0;
	call.uni (retval0), 
	__internal_accurate_pow, 
	(
	param0, 
	param1
	);
	ld.param.f64 	%fd309, [retval0];
	} // callseq 158
	neg.f64 	%fd311, %fd309;
	selp.f64 	%fd312, %fd311, %fd309, %p15;
	selp.f64 	%fd313, %fd34, %fd312, %p129;
	selp.f64 	%fd314, %fd313, %fd35, %p126;
	add.rn.f64 	%fd315, %fd135, %fd299;
	selp.f64 	%fd316, %fd315, %fd314, %p127;
	selp.f64 	%fd317, %fd316, %fd313, %p113;
	add.f64 	%fd318, %fd317, %fd317;
	div.rn.f64 	%fd319, %fd318, 0d40B3B00000000000;
	selp.f64 	%fd320, 0d3F3A01A01A01A01A, %fd319, %p125;
	mul.f64 	%fd321, %fd320, %fd10;
	ld.shared.f32 	%f61, [%r257+8];
	ld.shared.f32 	%f62, [%r257+40];
	add.f32 	%f63, %f61, %f62;
	cvt.f64.f32 	%fd322, %f63;
	{ // callseq 159, 0
	.param .b64 param0;
	st.param.f64 	[param0], %fd7;
	.param .b64 param1;
	st.param.f64 	[param1], 0d4020000000000000;
	.param .b64 retval0;
	call.uni (retval0), 
	__internal_accurate_pow, 
	(
	param0, 
	param1
	);
	ld.param.f64 	%fd323, [retval0];
	} // callseq 159
	neg.f64 	%fd325, %fd323;
	selp.f64 	%fd326, %fd325, %fd323, %p16;
	selp.f64 	%fd327, %fd36, %fd326, %p129;
	selp.f64 	%fd328, %fd327, %fd37, %p126;
	add.rn.f64 	%fd329, %fd135, %fd287;
	selp.f64 	%fd330, %fd329, %fd328, %p127;
	selp.f64 	%fd331, %fd330, %fd327, %p112;
	add.f64 	%fd332, %fd331, %fd331;
	div.rn.f64 	%fd333, %fd332, 0d40E3B00000000000;
	selp.f64 	%fd334, 0d3F0A01A01A01A01A, %fd333, %p125;
	mul.f64 	%fd335, %fd334, %fd13;
	mul.f64 	%fd336, %fd335, %fd322;
	fma.rn.f64 	%fd337, %fd321, %fd322, %fd336;
	fma.rn.f64 	%fd338, %fd307, %fd308, %fd337;
	cvt.f64.f32 	%fd339, %f59;
	add.f64 	%fd340, %fd338, %fd339;
	cvt.rn.f32.f64 	%f64, %fd340;
	{ // callseq 160, 0
	.param .b64 param0;
	st.param.f64 	[param0], %fd1;
	.param .b64 param1;
	st.param.f64 	[param1], 0d4024000000000000;
	.param .b64 retval0;
	call.uni (retval0), 
	__internal_accurate_pow, 
	(
	param0, 
	param1
	);
	ld.param.f64 	%fd341, [retval0];
	} // callseq 160
	neg.f64 	%fd343, %fd341;
	selp.f64 	%fd344, %fd343, %fd341, %p17;
	selp.f64 	%fd345, %fd38, %fd344, %p135;
	selp.f64 	%fd346, %fd345, %fd39, %p132;
	mov.f64 	%fd347, 0d4024000000000000;
	add.rn.f64 	%fd348, %fd108, %fd347;
	selp.f64 	%fd349, %fd348, %fd346, %p133;
	selp.f64 	%fd350, %fd349, %fd345, %p111;
	add.f64 	%fd351, %fd350, %fd350;
	div.rn.f64 	%fd352, %fd351, 0d414BAF8000000000;
	{ // callseq 161, 0
	.param .b64 param0;
	st.param.f64 	[param0], %fd1;
	.param .b64 param1;
	st.param.f64 	[param1], 0d4022000000000000;
	.param .b64 retval0;
	call.uni (retval0), 
	__internal_accurate_pow, 
	(
	param0, 
	param1
	);
	ld.param.f64 	%fd353, [retval0];
	} // callseq 161
	neg.f64 	%fd355, %fd353;
	selp.f64 	%fd356, %fd355, %fd353, %p18;
	selp.f64 	%fd357, %fd40, %fd356, %p135;
	selp.f64 	%fd358, %fd357, %fd41, %p132;
	mov.f64 	%fd359, 0d4022000000000000;
	add.rn.f64 	%fd360, %fd108, %fd359;
	selp.f64 	%fd361, %fd360, %fd358, %p133;
	selp.f64 	%fd362, %fd361, %fd357, %p110;
	add.f64 	%fd363, %fd362, %fd362;
	div.rn.f64 	%fd364, %fd363, 0d4116260000000000;
	add.f64 	%fd365, %fd352, %fd364;
	selp.f64 	%fd366, 0d3ED96DAD9C45DB20, %fd365, %p131;
	mul.f64 	%fd367, %fd366, %fd6;
	add.f32 	%f65, %f88, %f16;
	cvt.f64.f32 	%fd368, %f65;
	{ // callseq 162, 0
	.param .b64 param0;
	st.param.f64 	[param0], %fd7;
	.param .b64 param1;
	st.param.f64 	[param1], 0d4022000000000000;
	.param .b64 retval0;
	call.uni (retval0), 
	__internal_accurate_pow, 
	(
	param0, 
	param1
	);
	ld.param.f64 	%fd369, [retval0];
	} // callseq 162
	neg.f64 	%fd371, %fd369;
	selp.f64 	%fd372, %fd371, %fd369, %p19;
	selp.f64 	%fd373, %fd42, %fd372, %p129;
	selp.f64 	%fd374, %fd373, %fd43, %p126;
	add.rn.f64 	%fd375, %fd135, %fd359;
	selp.f64 	%fd376, %fd375, %fd374, %p127;
	selp.f64 	%fd377, %fd376, %fd373, %p109;
	add.f64 	%fd378, %fd377, %fd377;
	div.rn.f64 	%fd379, %fd378, 0d40B3B00000000000;
	selp.f64 	%fd380, 0d3F3A01A01A01A01A, %fd379, %p125;
	mul.f64 	%fd381, %fd380, %fd10;
	ld.shared.f32 	%f66, [%r257+4];
	ld.shared.f32 	%f67, [%r257+44];
	add.f32 	%f68, %f66, %f67;
	cvt.f64.f32 	%fd382, %f68;
	{ // callseq 163, 0
	.param .b64 param0;
	st.param.f64 	[param0], %fd7;
	.param .b64 param1;
	st.param.f64 	[param1], 0d4024000000000000;
	.param .b64 retval0;
	call.uni (retval0), 
	__internal_accurate_pow, 
	(
	param0, 
	param1
	);
	ld.param.f64 	%fd383, [retval0];
	} // callseq 163
	neg.f64 	%fd385, %fd383;
	selp.f64 	%fd386, %fd385, %fd383, %p20;
	selp.f64 	%fd387, %fd44, %fd386, %p129;
	selp.f64 	%fd388, %fd387, %fd45, %p126;
	add.rn.f64 	%fd389, %fd135, %fd347;
	selp.f64 	%fd390, %fd389, %fd388, %p127;
	selp.f64 	%fd391, %fd390, %fd387, %p108;
	add.f64 	%fd392, %fd391, %fd391;
	div.rn.f64 	%fd393, %fd392, 0d414BAF8000000000;
	selp.f64 	%fd394, 0d3EA27E4FB7789F5C, %fd393, %p125;
	mul.f64 	%fd395, %fd394, %fd13;
	mul.f64 	%fd396, %fd395, %fd382;
	fma.rn.f64 	%fd397, %fd381, %fd382, %fd396;
	fma.rn.f64 	%fd398, %fd367, %fd368, %fd397;
	cvt.f64.f32 	%fd399, %f64;
	add.f64 	%fd400, %fd398, %fd399;
	cvt.rn.f32.f64 	%f69, %fd400;
	{ // callseq 164, 0
	.param .b64 param0;
	st.param.f64 	[param0], %fd1;
	.param .b64 param1;
	st.param.f64 	[param1], 0d4028000000000000;
	.param .b64 retval0;
	call.uni (retval0), 
	__internal_accurate_pow, 
	(
	param0, 
	param1
	);
	ld.param.f64 	%fd401, [retval0];
	} // callseq 164
	neg.f64 	%fd403, %fd401;
	selp.f64 	%fd404, %fd403, %fd401, %p21;
	selp.f64 	%fd405, %fd46, %fd404, %p135;
	selp.f64 	%fd406, %fd405, %fd47, %p132;
	mov.f64 	%fd407, 0d4028000000000000;
	add.rn.f64 	%fd408, %fd108, %fd407;
	selp.f64 	%fd409, %fd408, %fd406, %p133;
	selp.f64 	%fd410, %fd409, %fd405, %p107;
	add.f64 	%fd411, %fd410, %fd410;
	div.rn.f64 	%fd412, %fd411, 0d41BC8CFC00000000;
	{ // callseq 165, 0
	.param .b64 param0;
	st.param.f64 	[param0], %fd1;
	.param .b64 param1;
	st.param.f64 	[param1], 0d4026000000000000;
	.param .b64 retval0;
	call.uni (retval0), 
	__internal_accurate_pow, 
	(
	param0, 
	param1
	);
	ld.param.f64 	%fd413, [retval0];
	} // callseq 165
	neg.f64 	%fd415, %fd413;
	selp.f64 	%fd416, %fd415, %fd413, %p22;
	selp.f64 	%fd417, %fd48, %fd416, %p135;
	selp.f64 	%fd418, %fd417, %fd49, %p132;
	mov.f64 	%fd419, 0d4026000000000000;
	add.rn.f64 	%fd420, %fd108, %fd419;
	selp.f64 	%fd421, %fd420, %fd418, %p133;
	selp.f64 	%fd422, %fd421, %fd417, %p106;
	add.f64 	%fd423, %fd422, %fd422;
	div.rn.f64 	%fd424, %fd423, 0d418308A800000000;
	add.f64 	%fd425, %fd412, %fd424;
	selp.f64 	%fd426, 0d3E6D242085F45FF7, %fd425, %p131;
	mul.f64 	%fd427, %fd426, %fd6;
	add.f32 	%f70, %f98, %f87;
	cvt.f64.f32 	%fd428, %f70;
	{ // callseq 166, 0
	.param .b64 param0;
	st.param.f64 	[param0], %fd7;
	.param .b64 param1;
	st.param.f64 	[param1], 0d4026000000000000;
	.param .b64 retval0;
	call.uni (retval0), 
	__internal_accurate_pow, 
	(
	param0, 
	param1
	);
	ld.param.f64 	%fd429, [retval0];
	} // callseq 166
	neg.f64 	%fd431, %fd429;
	selp.f64 	%fd432, %fd431, %fd429, %p23;
	selp.f64 	%fd433, %fd50, %fd432, %p129;
	selp.f64 	%fd434, %fd433, %fd51, %p126;
	add.rn.f64 	%fd435, %fd135, %fd419;
	selp.f64 	%fd436, %fd435, %fd434, %p127;
	selp.f64 	%fd437, %fd436, %fd433, %p105;
	add.f64 	%fd438, %fd437, %fd437;
	div.rn.f64 	%fd439, %fd438, 0d418308A800000000;
	selp.f64 	%fd440, 0d3E6AE64567F544E4, %fd439, %p125;
	mul.f64 	%fd441, %fd440, %fd10;
	ld.shared.f32 	%f71, [%r257];
	ld.shared.f32 	%f72, [%r257+48];
	add.f32 	%f73, %f71, %f72;
	cvt.f64.f32 	%fd442, %f73;
	{ // callseq 167, 0
	.param .b64 param0;
	st.param.f64 	[param0], %fd7;
	.param .b64 param1;
	st.param.f64 	[param1], 0d4028000000000000;
	.param .b64 retval0;
	call.uni (retval0), 
	__internal_accurate_pow, 
	(
	param0, 
	param1
	);
	ld.param.f64 	%fd443, [retval0];
	} // callseq 167
	neg.f64 	%fd445, %fd443;
	selp.f64 	%fd446, %fd445, %fd443, %p24;
	selp.f64 	%fd447, %fd52, %fd446, %p129;
	selp.f64 	%fd448, %fd447, %fd53, %p126;
	add.rn.f64 	%fd449, %fd135, %fd407;
	selp.f64 	%fd450, %fd449, %fd448, %p127;
	selp.f64 	%fd451, %fd450, %fd447, %p104;
	add.f64 	%fd452, %fd451, %fd451;
	div.rn.f64 	%fd453, %fd452, 0d41BC8CFC00000000;
	selp.f64 	%fd454, 0d3E31EED8EFF8D898, %fd453, %p125;
	mul.f64 	%fd455, %fd454, %fd13;
	mul.f64 	%fd456, %fd455, %fd442;
	fma.rn.f64 	%fd457, %fd441, %fd442, %fd456;
	fma.rn.f64 	%fd458, %fd427, %fd428, %fd457;
	cvt.f64.f32 	%fd459, %f69;
	add.f64 	%fd460, %fd458, %fd459;
	cvt.rn.f32.f64 	%f74, %fd460;
	add.f32 	%f75, %f93, %f93;
	ld.global.f32 	%f76, [%rd29];
	sub.f32 	%f77, %f75, %f76;
	cvta.to.global.u64 	%rd30, %rd37;
	add.s64 	%rd31, %rd30, %rd27;
	ld.global.nc.f32 	%f78, [%rd31];
	fma.rn.f32 	%f79, %f78, %f74, %f77;
	st.global.f32 	[%rd29], %f79;
	add.s32 	%r266, %r266, %r263;
	add.s32 	%r265, %r265, 1;
	add.s32 	%r264, %r264, %r263;
	setp.ne.s32 	%p136, %r265, -12;
	mov.f32 	%f98, %f16;
	@%p136 bra 	$L__BB10_3;
$L__BB10_6:
	// begin inline asm
	mov.u64 	%rd32, %clock64;
	// end inline asm
	sub.s64 	%rd33, %rd32, %rd5;
	cvt.rn.f32.s64 	%f80, %rd33;
	cvt.f64.f32 	%fd461, %f80;
	mul.f64 	%fd462, %fd461, 0d408F400000000000;
	div.rn.f64 	%fd463, %fd462, 0d412E848000000000;
	cvt.rn.f32.f64 	%f81, %fd463;
	mov.u32 	%r258, %ntid.x;
	mov.u32 	%r259, %ctaid.x;
	mov.u32 	%r260, %tid.x;
	mad.lo.s32 	%r261, %r258, %r259, %r260;
	mul.wide.s32 	%rd34, %r261, 4;
	mov.u64 	%rd35, LaxWendroff_time;
	add.s64 	%rd36, %rd35, %rd34;
	st.global.f32 	[%rd36], %f81;
	ret;

}
	// .globl	_Z31LaxWendroff_2D_Solver_OptimizedififfPfS_S_
.visible .entry _Z31LaxWendroff_2D_Solver_OptimizedififfPfS_S_(
	.param .u32 _Z31LaxWendroff_2D_Solver_OptimizedififfPfS_S__param_0,
	.param .f32 _Z31LaxWendroff_2D_Solver_OptimizedififfPfS_S__param_1,
	.param .u32 _Z31LaxWendroff_2D_Solver_OptimizedififfPfS_S__param_2,
	.param .f32 _Z31LaxWendroff_2D_Solver_OptimizedififfPfS_S__param_3,
	.param .f32 _Z31LaxWendroff_2D_Solver_OptimizedififfPfS_S__param_4,
	.param .u64 .ptr .align 1 _Z31LaxWendroff_2D_Solver_OptimizedififfPfS_S__param_5,
	.param .u64 .ptr .align 1 _Z31LaxWendroff_2D_Solver_OptimizedififfPfS_S__param_6,
	.param .u64 .ptr .align 1 _Z31LaxWendroff_2D_Solver_OptimizedififfPfS_S__param_7
)
{
	.reg .pred 	%p<133>;
	.reg .b32 	%r<262>;
	.reg .b32 	%f<75>;
	.reg .b64 	%rd<35>;
	.reg .b64 	%fd<464>;
	// demoted variable
	.shared .align 4 .b8 _ZZ31LaxWendroff_2D_Solver_OptimizedififfPfS_S_E6s_data[176];
	// begin inline asm
	mov.u64 	%rd6, %clock64;
	// end inline asm
	mov.u32 	%r30, %ctaid.x;
	mov.u32 	%r31, %ntid.x;
	mov.u32 	%r32, %tid.x;
	mad.lo.s32 	%r1, %r30, %r31, %r32;
	mov.u32 	%r33, %ctaid.y;
	mov.u32 	%r34, %ntid.y;
	mov.u32 	%r35, %tid.y;
	mad.lo.s32 	%r36, %r33, %r34, %r35;
	setp.gt.u32 	%p25, %r36, 243;
	@%p25 bra 	$L__BB11_5;
	ld.param.f32 	%f74, [_Z31LaxWendroff_2D_Solver_OptimizedififfPfS_S__param_4];
	ld.param.f32 	%f72, [_Z31LaxWendroff_2D_Solver_OptimizedififfPfS_S__param_3];
	ld.param.f32 	%f70, [_Z31LaxWendroff_2D_Solver_OptimizedififfPfS_S__param_1];
	mov.u32 	%r37, %ctaid.x;
	mov.u32 	%r38, %ntid.x;
	mov.u32 	%r39, %tid.x;
	mad.lo.s32 	%r261, %r37, %r38, %r39;
	mul.f32 	%f20, %f70, %f70;
	cvt.f64.f32 	%fd57, %f20;
	mul.f32 	%f21, %f74, %f74;
	cvt.f64.f32 	%fd58, %f21;
	mul.f64 	%fd59, %fd58, 0d3FE0000000000000;
	mul.f32 	%f22, %f72, %f72;
	cvt.f64.f32 	%fd60, %f22;
	div.rn.f64 	%fd61, %fd59, %fd60;
	cvt.rn.f32.f64 	%f23, %fd61;
	cvt.f64.f32 	%fd62, %f74;
	mul.f64 	%fd63, %fd62, 0d3FE0000000000000;
	div.rn.f64 	%fd64, %fd63, %fd60;
	cvt.rn.f32.f64 	%f24, %fd64;
	div.rn.f64 	%fd65, %fd59, %fd57;
	cvt.rn.f32.f64 	%f25, %fd65;
	div.rn.f64 	%fd66, %fd63, %fd57;
	cvt.rn.f32.f64 	%f26, %fd66;
	mul.f32 	%f27, %f72, %f23;
	fma.rn.f32 	%f28, %f70, %f25, %f27;
	mul.f32 	%f29, %f72, %f24;
	fma.rn.f32 	%f30, %f70, %f26, %f29;
	add.f32 	%f1, %f30, %f28;
	cvt.f64.f32 	%fd67, %f72;
	{
	.reg .b32 %temp; 
	mov.b64 	{%temp, %r40}, %fd67;
	}
	mov.f64 	%fd68, 0d4000000000000000;
	{
	.reg .b32 %temp; 
	mov.b64 	{%temp, %r41}, %fd68;
	}
	and.b32  	%r42, %r41, 2146435072;
	setp.eq.s32 	%p26, %r42, 1062207488;
	abs.f64 	%fd1, %fd67;
	setp.lt.s32 	%p28, %r40, 0;
	and.pred  	%p1, %p28, %p26;
	selp.b32 	%r43, %r40, 0, %p26;
	setp.lt.s32 	%p29, %r41, 0;
	or.b32  	%r44, %r43, 2146435072;
	selp.b32 	%r45, %r44, %r43, %p29;
	mov.b32 	%r46, 0;
	mov.b64 	%fd2, {%r46, %r45};
	add.f64 	%fd69, %fd67, 0d4000000000000000;
	{
	.reg .b32 %temp; 
	mov.b64 	{%temp, %r47}, %fd69;
	}
	and.b32  	%r3, %r47, 2146435072;
	selp.b32 	%r48, 0, 2146435072, %p29;
	and.b32  	%r49, %r41, 2147483647;
	setp.ne.s32 	%p30, %r49, 1071644672;
	and.pred  	%p31, %p26, %p30;
	or.b32  	%r50, %r48, -2147483648;
	selp.b32 	%r51, %r50, %r48, %p31;
	selp.b32 	%r52, %r51, %r48, %p28;
	mov.b64 	%fd3, {%r46, %r52};
	mov.f64 	%fd70, 0d3FF0000000000000;
	{
	.reg .b32 %temp; 
	mov.b64 	{%temp, %r53}, %fd70;
	}
	and.b32  	%r54, %r53, 2146435072;
	setp.eq.s32 	%p33, %r54, 1072693248;
	and.pred  	%p2, %p28, %p33;
	selp.b32 	%r55, %r40, 0, %p33;
	setp.lt.s32 	%p35, %r53, 0;
	or.b32  	%r56, %r55, 2146435072;
	selp.b32 	%r57, %r56, %r55, %p35;
	mov.b64 	%fd4, {%r46, %r57};
	add.f64 	%fd71, %fd67, 0d3FF0000000000000;
	{
	.reg .b32 %temp; 
	mov.b64 	{%temp, %r58}, %fd71;
	}
	and.b32  	%r4, %r58, 2146435072;
	selp.b32 	%r59, 0, 2146435072, %p35;
	and.b32  	%r60, %r53, 2147483647;
	setp.ne.s32 	%p36, %r60, 1071644672;
	and.pred  	%p37, %p33, %p36;
	or.b32  	%r61, %r59, -2147483648;
	selp.b32 	%r62, %r61, %r59, %p37;
	selp.b32 	%r63, %r62, %r59, %p28;
	mov.b64 	%fd5, {%r46, %r63};
	add.f32 	%f31, %f24, %f23;
	cvt.f64.f32 	%fd6, %f31;
	cvt.f64.f32 	%fd72, %f70;
	{
	.reg .b32 %temp; 
	mov.b64 	{%temp, %r64}, %fd72;
	}
	abs.f64 	%fd7, %fd72;
	setp.lt.s32 	%p39, %r64, 0;
	and.pred  	%p3, %p39, %p33;
	selp.b32 	%r65, %r64, 0, %p33;
	or.b32  	%r66, %r65, 2146435072;
	selp.b32 	%r67, %r66, %r65, %p35;
	mov.b64 	%fd8, {%r46, %r67};
	add.f64 	%fd73, %fd72, 0d3FF0000000000000;
	{
	.reg .b32 %temp; 
	mov.b64 	{%temp, %r68}, %fd73;
	}
	and.b32  	%r5, %r68, 2146435072;
	selp.b32 	%r69, %r62, %r59, %p39;
	mov.b64 	%fd9, {%r46, %r69};
	cvt.f64.f32 	%fd10, %f26;
	and.pred  	%p4, %p39, %p26;
	selp.b32 	%r70, %r64, 0, %p26;
	or.b32  	%r71, %r70, 2146435072;
	selp.b32 	%r72, %r71, %r70, %p29;
	mov.b64 	%fd11, {%r46, %r72};
	add.f64 	%fd74, %fd72, 0d4000000000000000;
	{
	.reg .b32 %temp; 
	mov.b64 	{%temp, %r73}, %fd74;
	}
	and.b32  	%r6, %r73, 2146435072;
	selp.b32 	%r74, %r51, %r48, %p39;
	mov.b64 	%fd12, {%r46, %r74};
	cvt.f64.f32 	%fd13, %f25;
	mov.f64 	%fd75, 0d4010000000000000;
	{
	.reg .b32 %temp; 
	mov.b64 	{%temp, %r75}, %fd75;
	}
	and.b32  	%r76, %r75, 2146435072;
	setp.eq.s32 	%p40, %r76, 1072693248;
	and.pred  	%p5, %p28, %p40;
	selp.b32 	%r77, %r40, 0, %p40;
	setp.lt.s32 	%p42, %r75, 0;
	or.b32  	%r78, %r77, 2146435072;
	selp.b32 	%r79, %r78, %r77, %p42;
	mov.b64 	%fd14, {%r46, %r79};
	add.f64 	%fd76, %fd67, 0d4010000000000000;
	{
	.reg .b32 %temp; 
	mov.b64 	{%temp, %r80}, %fd76;
	}
	and.b32  	%r7, %r80, 2146435072;
	selp.b32 	%r81, 0, 2146435072, %p42;
	and.b32  	%r82, %r75, 2147483647;
	setp.ne.s32 	%p43, %r82, 1071644672;
	and.pred  	%p44, %p40, %p43;
	or.b32  	%r83, %r81, -2147483648;
	selp.b32 	%r84, %r83, %r81, %p44;
	selp.b32 	%r85, %r84, %r81, %p28;
	mov.b64 	%fd15, {%r46, %r85};
	mov.f64 	%fd77, 0d4008000000000000;
	{
	.reg .b32 %temp; 
	mov.b64 	{%temp, %r86}, %fd77;
	}
	and.b32  	%r87, %r86, 2146435072;
	setp.eq.s32 	%p46, %r87, 1073741824;
	and.pred  	%p6, %p28, %p46;
	selp.b32 	%r88, %r40, 0, %p46;
	setp.lt.s32 	%p48, %r86, 0;
	or.b32  	%r89, %r88, 2146435072;
	selp.b32 	%r90, %r89, %r88, %p48;
	mov.b64 	%fd16, {%r46, %r90};
	add.f64 	%fd78, %fd67, 0d4008000000000000;
	{
	.reg .b32 %temp; 
	mov.b64 	{%temp, %r91}, %fd78;
	}
	and.b32  	%r8, %r91, 2146435072;
	selp.b32 	%r92, 0, 2146435072, %p48;
	and.b32  	%r93, %r86, 2147483647;
	setp.ne.s32 	%p49, %r93, 1071644672;
	and.pred  	%p50, %p46, %p49;
	or.b32  	%r94, %r92, -2147483648;
	selp.b32 	%r95, %r94, %r92, %p50;
	selp.b32 	%r96, %r95, %r92, %p28;
	mov.b64 	%fd17, {%r46, %r96};
	and.pred  	%p7, %p39, %p46;
	selp.b32 	%r97, %r64, 0, %p46;
	or.b32  	%r98, %r97, 2146435072;
	selp.b32 	%r99, %r98, %r97, %p48;
	mov.b64 	%fd18, {%r46, %r99};
	add.f64 	%fd79, %fd72, 0d4008000000000000;
	{
	.reg .b32 %temp; 
	mov.b64 	{%temp, %r100}, %fd79;
	}
	and.b32  	%r9, %r100, 2146435072;
	selp.b32 	%r101, %r95, %r92, %p39;
	mov.b64 	%fd19, {%r46, %r101};
	and.pred  	%p8, %p39, %p40;
	selp.b32 	%r102, %r64, 0, %p40;
	or.b32  	%r103, %r102, 2146435072;
	selp.b32 	%r104, %r103, %r102, %p42;
	mov.b64 	%fd20, {%r46, %r104};
	add.f64 	%fd80, %fd72, 0d4010000000000000;
	{
	.reg .b32 %temp; 
	mov.b64 	{%temp, %r105}, %fd80;
	}
	and.b32  	%r10, %r105, 2146435072;
	selp.b32 	%r106, %r84, %r81, %p39;
	mov.b64 	%fd21, {%r46, %r106};
	mov.f64 	%fd81, 0d4018000000000000;
	{
	.reg .b32 %temp; 
	mov.b64 	{%temp, %r107}, %fd81;
	}
	and.b32  	%r108, %r107, 2146435072;
	setp.eq.s32 	%p52, %r108, 1073741824;
	and.pred  	%p9, %p28, %p52;
	selp.b32 	%r109, %r40, 0, %p52;
	setp.lt.s32 	%p54, %r107, 0;
	or.b32  	%r110, %r109, 2146435072;
	selp.b32 	%r111, %r110, %r109, %p54;
	mov.b64 	%fd22, {%r46, %r111};
	add.f64 	%fd82, %fd67, 0d4018000000000000;
	{
	.reg .b32 %temp; 
	mov.b64 	{%temp, %r112}, %fd82;
	}
	and.b32  	%r11, %r112, 2146435072;
	selp.b32 	%r113, 0, 2146435072, %p54;
	and.b32  	%r114, %r107, 2147483647;
	setp.ne.s32 	%p55, %r114, 1071644672;
	and.pred  	%p56, %p52, %p55;
	or.b32  	%r115, %r113, -2147483648;
	selp.b32 	%r116, %r115, %r113, %p56;
	selp.b32 	%r117, %r116, %r113, %p28;
	mov.b64 	%fd23, {%r46, %r117};
	mov.f64 	%fd83, 0d4014000000000000;
	{
	.reg .b32 %temp; 
	mov.b64 	{%temp, %r118}, %fd83;
	}
	and.b32  	%r119, %r118, 2146435072;
	setp.eq.s32 	%p58, %r119, 1074790400;
	and.pred  	%p10, %p28, %p58;
	selp.b32 	%r120, %r40, 0, %p58;
	setp.lt.s32 	%p60, %r118, 0;
	or.b32  	%r121, %r120, 2146435072;
	selp.b32 	%r122, %r121, %r120, %p60;
	mov.b64 	%fd24, {%r46, %r122};
	add.f64 	%fd84, %fd67, 0d4014000000000000;
	{
	.reg .b32 %temp; 
	mov.b64 	{%temp, %r123}, %fd84;
	}
	and.b32  	%r12, %r123, 2146435072;
	selp.b32 	%r124, 0, 2146435072, %p60;
	and.b32  	%r125, %r118, 2147483647;
	setp.ne.s32 	%p61, %r125, 1071644672;
	and.pred  	%p62, %p58, %p61;
	or.b32  	%r126, %r124, -2147483648;
	selp.b32 	%r127, %r126, %r124, %p62;
	selp.b32 	%r128, %r127, %r124, %p28;
	mov.b64 	%fd25, {%r46, %r128};
	and.pred  	%p11, %p39, %p58;
	selp.b32 	%r129, %r64, 0, %p58;
	or.b32  	%r130, %r129, 2146435072;
	selp.b32 	%r131, %r130, %r129, %p60;
	mov.b64 	%fd26, {%r46, %r131};
	add.f64 	%fd85, %fd72, 0d4014000000000000;
	{
	.reg .b32 %temp; 
	mov.b64 	{%temp, %r132}, %fd85;
	}
	and.b32  	%r13, %r132, 2146435072;
	selp.b32 	%r133, %r127, %r124, %p39;
	mov.b64 	%fd27, {%r46, %r133};
	and.pred  	%p12, %p39, %p52;
	selp.b32 	%r134, %r64, 0, %p52;
	or.b32  	%r135, %r134, 2146435072;
	selp.b32 	%r136, %r135, %r134, %p54;
	mov.b64 	%fd28, {%r46, %r136};
	add.f64 	%fd86, %fd72, 0d4018000000000000;
	{
	.reg .b32 %temp; 
	mov.b64 	{%temp, %r137}, %fd86;
	}
	and.b32  	%r14, %r137, 2146435072;
	selp.b32 	%r138, %r116, %r113, %p39;
	mov.b64 	%fd29, {%r46, %r138};
	mov.f64 	%fd87, 0d4020000000000000;
	{
	.reg .b32 %temp; 
	mov.b64 	{%temp, %r139}, %fd87;
	}
	and.b32  	%r140, %r139, 2146435072;
	setp.eq.s32 	%p64, %r140, 1071644672;
	and.pred  	%p13, %p28, %p64;
	selp.b32 	%r141, %r40, 0, %p64;
	setp.lt.s32 	%p66, %r139, 0;
	or.b32  	%r142, %r141, 2146435072;
	selp.b32 	%r143, %r142, %r141, %p66;
	mov.b64 	%fd30, {%r46, %r143};
	add.f64 	%fd88, %fd67, 0d4020000000000000;
	{
	.reg .b32 %temp; 
	mov.b64 	{%temp, %r144}, %fd88;
	}
	and.b32  	%r15, %r144, 2146435072;
	selp.b32 	%r145, 0, 2146435072, %p66;
	and.b32  	%r146, %r139, 2147483647;
	setp.ne.s32 	%p67, %r146, 1071644672;
	and.pred  	%p68, %p64, %p67;
	or.b32  	%r147, %r145, -2147483648;
	selp.b32 	%r148, %r147, %r145, %p68;
	selp.b32 	%r149, %r148, %r145, %p28;
	mov.b64 	%fd31, {%r46, %r149};
	mov.f64 	%fd89, 0d401C000000000000;
	{
	.reg .b32 %temp; 
	mov.b64 	{%temp, %r150}, %fd89;
	}
	and.b32  	%r151, %r150, 2146435072;
	setp.eq.s32 	%p70, %r151, 1074790400;
	and.pred  	%p14, %p28, %p70;
	selp.b32 	%r152, %r40, 0, %p70;
	setp.lt.s32 	%p72, %r150, 0;
	or.b32  	%r153, %r152, 2146435072;
	selp.b32 	%r154, %r153, %r152, %p72;
	mov.b64 	%fd32, {%r46, %r154};
	add.f64 	%fd90, %fd67, 0d401C000000000000;
	{
	.reg .b32 %temp; 
	mov.b64 	{%temp, %r155}, %fd90;
	}
	and.b32  	%r16, %r155, 2146435072;
	selp.b32 	%r156, 0, 2146435072, %p72;
	and.b32  	%r157, %r150, 2147483647;
	setp.ne.s32 	%p73, %r157, 1071644672;
	and.pred  	%p74, %p70, %p73;
	or.b32  	%r158, %r156, -2147483648;
	selp.b32 	%r159, %r158, %r156, %p74;
	selp.b32 	%r160, %r159, %r156, %p28;
	mov.b64 	%fd33, {%r46, %r160};
	and.pred  	%p15, %p39, %p70;
	selp.b32 	%r161, %r64, 0, %p70;
	or.b32  	%r162, %r161, 2146435072;
	selp.b32 	%r163, %r162, %r161, %p72;
	mov.b64 	%fd34, {%r46, %r163};
	add.f64 	%fd91, %fd72, 0d401C000000000000;
	{
	.reg .b32 %temp; 
	mov.b64 	{%temp, %r164}, %fd91;
	}
	and.b32  	%r17, %r164, 2146435072;
	selp.b32 	%r165, %r159, %r156, %p39;
	mov.b64 	%fd35, {%r46, %r165};
	and.pred  	%p16, %p39, %p64;
	selp.b32 	%r166, %r64, 0, %p64;
	or.b32  	%r167, %r166, 2146435072;
	selp.b32 	%r168, %r167, %r166, %p66;
	mov.b64 	%fd36, {%r46, %r168};
	add.f64 	%fd92, %fd72, 0d4020000000000000;
	{
	.reg .b32 %temp; 
	mov.b64 	{%temp, %r169}, %fd92;
	}
	and.b32  	%r18, %r169, 2146435072;
	selp.b32 	%r170, %r148, %r145, %p39;
	mov.b64 	%fd37, {%r46, %r170};
	mov.f64 	%fd93, 0d4024000000000000;
	{
	.reg .b32 %temp; 
	mov.b64 	{%temp, %r171}, %fd93;
	}
	and.b32  	%r172, %r171, 2146435072;
	setp.eq.s32 	%p76, %r172, 1074790400;
	and.pred  	%p17, %p28, %p76;
	selp.b32 	%r173, %r40, 0, %p76;
	setp.lt.s32 	%p78, %r171, 0;
	or.b32  	%r174, %r173, 2146435072;
	selp.b32 	%r175, %r174, %r173, %p78;
	mov.b64 	%fd38, {%r46, %r175};
	add.f64 	%fd94, %fd67, 0d4024000000000000;
	{
	.reg .b32 %temp; 
	mov.b64 	{%temp, %r176}, %fd94;
	}
	and.b32  	%r19, %r176, 2146435072;
	selp.b32 	%r177, 0, 2146435072, %p78;
	and.b32  	%r178, %r171, 2147483647;
	setp.ne.s32 	%p79, %r178, 1071644672;
	and.pred  	%p80, %p76, %p79;
	or.b32  	%r179, %r177, -2147483648;
	selp.b32 	%r180, %r179, %r177, %p80;
	selp.b32 	%r181, %r180, %r177, %p28;
	mov.b64 	%fd39, {%r46, %r181};
	mov.f64 	%fd95, 0d4022000000000000;
	{
	.reg .b32 %temp; 
	mov.b64 	{%temp, %r182}, %fd95;
	}
	and.b32  	%r183, %r182, 2146435072;
	setp.eq.s32 	%p82, %r183, 1075838976;
	and.pred  	%p18, %p28, %p82;
	selp.b32 	%r184, %r40, 0, %p82;
	setp.lt.s32 	%p84, %r182, 0;
	or.b32  	%r185, %r184, 2146435072;
	selp.b32 	%r186, %r185, %r184, %p84;
	mov.b64 	%fd40, {%r46, %r186};
	add.f64 	%fd96, %fd67, 0d4022000000000000;
	{
	.reg .b32 %temp; 
	mov.b64 	{%temp, %r187}, %fd96;
	}
	and.b32  	%r20, %r187, 2146435072;
	selp.b32 	%r188, 0, 2146435072, %p84;
	and.b32  	%r189, %r182, 2147483647;
	setp.ne.s32 	%p85, %r189, 1071644672;
	and.pred  	%p86, %p82, %p85;
	or.b32  	%r190, %r188, -2147483648;
	selp.b32 	%r191, %r190, %r188, %p86;
	selp.b32 	%r192, %r191, %r188, %p28;
	mov.b64 	%fd41, {%r46, %r192};
	and.pred  	%p19, %p39, %p82;
	selp.b32 	%r193, %r64, 0, %p82;
	or.b32  	%r194, %r193, 2146435072;
	selp.b32 	%r195, %r194, %r193, %p84;
	mov.b64 	%fd42, {%r46, %r195};
	add.f64 	%fd97, %fd72, 0d4022000000000000;
	{
	.reg .b32 %temp; 
	mov.b64 	{%temp, %r196}, %fd97;
	}
	and.b32  	%r21, %r196, 2146435072;
	selp.b32 	%r197, %r191, %r188, %p39;
	mov.b64 	%fd43, {%r46, %r197};
	and.pred  	%p20, %p39, %p76;
	selp.b32 	%r198, %r64, 0, %p76;
	or.b32  	%r199, %r198, 2146435072;
	selp.b32 	%r200, %r199, %r198, %p78;
	mov.b64 	%fd44, {%r46, %r200};
	add.f64 	%fd98, %fd72, 0d4024000000000000;
	{
	.reg .b32 %temp; 
	mov.b64 	{%temp, %r201}, %fd98;
	}
	and.b32  	%r22, %r201, 2146435072;
	selp.b32 	%r202, %r180, %r177, %p39;
	mov.b64 	%fd45, {%r46, %r202};
	mov.f64 	%fd99, 0d4028000000000000;
	{
	.reg .b32 %temp; 
	mov.b64 	{%temp, %r203}, %fd99;
	}
	and.b32  	%r204, %r203, 2146435072;
	setp.eq.s32 	%p88, %r204, 1073741824;
	and.pred  	%p21, %p28, %p88;
	selp.b32 	%r205, %r40, 0, %p88;
	setp.lt.s32 	%p90, %r203, 0;
	or.b32  	%r206, %r205, 2146435072;
	selp.b32 	%r207, %r206, %r205, %p90;
	mov.b64 	%fd46, {%r46, %r207};
	add.f64 	%fd100, %fd67, 0d4028000000000000;
	{
	.reg .b32 %temp; 
	mov.b64 	{%temp, %r208}, %fd100;
	}
	and.b32  	%r23, %r208, 2146435072;
	selp.b32 	%r209, 0, 2146435072, %p90;
	and.b32  	%r210, %r203, 2147483647;
	setp.ne.s32 	%p91, %r210, 1071644672;
	and.pred  	%p92, %p88, %p91;
	or.b32  	%r211, %r209, -2147483648;
	selp.b32 	%r212, %r211, %r209, %p92;
	selp.b32 	%r213, %r212, %r209, %p28;
	mov.b64 	%fd47, {%r46, %r213};
	mov.f64 	%fd101, 0d4026000000000000;
	{
	.reg .b32 %temp; 
	mov.b64 	{%temp, %r214}, %fd101;
	}
	and.b32  	%r215, %r214, 2146435072;
	setp.eq.s32 	%p94, %r215, 1075838976;
	and.pred  	%p22, %p28, %p94;
	selp.b32 	%r216, %r40, 0, %p94;
	setp.lt.s32 	%p96, %r214, 0;
	or.b32  	%r217, %r216, 2146435072;
	selp.b32 	%r218, %r217, %r216, %p96;
	mov.b64 	%fd48, {%r46, %r218};
	add.f64 	%fd102, %fd67, 0d4026000000000000;
	{
	.reg .b32 %temp; 
	mov.b64 	{%temp, %r219}, %fd102;
	}
	and.b32  	%r24, %r219, 2146435072;
	selp.b32 	%r220, 0, 2146435072, %p96;
	and.b32  	%r221, %r214, 2147483647;
	setp.ne.s32 	%p97, %r221, 1071644672;
	and.pred  	%p98, %p94, %p97;
	or.b32  	%r222, %r220, -2147483648;
	selp.b32 	%r223, %r222, %r220, %p98;
	selp.b32 	%r224, %r223, %r220, %p28;
	mov.b64 	%fd49, {%r46, %r224};
	and.pred  	%p23, %p39, %p94;
	selp.b32 	%r225, %r64, 0, %p94;
	or.b32  	%r226, %r225, 2146435072;
	selp.b32 	%r227, %r226, %r225, %p96;
	mov.b64 	%fd50, {%r46, %r227};
	add.f64 	%fd103, %fd72, 0d4026000000000000;
	{
	.reg .b32 %temp; 
	mov.b64 	{%temp, %r228}, %fd103;
	}
	and.b32  	%r25, %r228, 2146435072;
	selp.b32 	%r229, %r223, %r220, %p39;
	mov.b64 	%fd51, {%r46, %r229};
	and.pred  	%p24, %p39, %p88;
	selp.b32 	%r230, %r64, 0, %p88;
	or.b32  	%r231, %r230, 2146435072;
	selp.b32 	%r232, %r231, %r230, %p90;
	mov.b64 	%fd52, {%r46, %r232};
	add.f64 	%fd104, %fd72, 0d4028000000000000;
	{
	.reg .b32 %temp; 
	mov.b64 	{%temp, %r233}, %fd104;
	}
	and.b32  	%r26, %r233, 2146435072;
	selp.b32 	%r234, %r212, %r209, %p39;
	mov.b64 	%fd53, {%r46, %r234};
$L__BB11_2:
	ld.param.u64 	%rd33, [_Z31LaxWendroff_2D_Solver_OptimizedififfPfS_S__param_6];
	ld.param.u32 	%r259, [_Z31LaxWendroff_2D_Solver_OptimizedififfPfS_S__param_0];
	mov.u32 	%r235, %tid.x;
	setp.gt.u32 	%p100, %r235, 5;
	mov.u32 	%r236, %ctaid.y;
	mov.u32 	%r237, %ntid.y;
	mov.u32 	%r238, %tid.y;
	mad.lo.s32 	%r239, %r236, %r237, %r238;
	mad.lo.s32 	%r240, %r239, %r259, %r261;
	mad.lo.s32 	%r241, %r259, -6, %r240;
	add.s32 	%r242, %r241, 6;
	cvta.to.global.u64 	%rd12, %rd33;
	mul.wide.s32 	%rd13, %r242, 4;
	add.s64 	%rd14, %rd12, %rd13;
	ld.global.nc.f32 	%f2, [%rd14];
	mul.wide.s32 	%rd15, %r259, 4;
	add.s64 	%rd16, %rd14, %rd15;
	ld.global.nc.f32 	%f3, [%rd16];
	add.s64 	%rd17, %rd16, %rd15;
	ld.global.nc.f32 	%f4, [%rd17];
	add.s64 	%rd18, %rd17, %rd15;
	ld.global.nc.f32 	%f5, [%rd18];
	add.s64 	%rd19, %rd18, %rd15;
	ld.global.nc.f32 	%f6, [%rd19];
	add.s64 	%rd20, %rd19, %rd15;
	ld.global.nc.f32 	%f7, [%rd20];
	add.s64 	%rd2, %rd20, %rd15;
	ld.global.nc.f32 	%f8, [%rd2];
	add.s64 	%rd21, %rd2, %rd15;
	ld.global.nc.f32 	%f9, [%rd21];
	add.s64 	%rd22, %rd21, %rd15;
	ld.global.nc.f32 	%f10, [%rd22];
	add.s64 	%rd23, %rd22, %rd15;
	ld.global.nc.f32 	%f11, [%rd23];
	add.s64 	%rd24, %rd23, %rd15;
	ld.global.nc.f32 	%f12, [%rd24];
	add.s64 	%rd25, %rd24, %rd15;
	ld.global.nc.f32 	%f13, [%rd25];
	add.s64 	%rd26, %rd25, %rd15;
	ld.global.nc.f32 	%f14, [%rd26];
	bar.sync 	0;
	@%p100 bra 	$L__BB11_4;
	ld.global.nc.f32 	%f32, [%rd2+-24];
	mov.u32 	%r243, %tid.x;
	shl.b32 	%r244, %r243, 2;
	mov.u32 	%r245, _ZZ31LaxWendroff_2D_Solver_OptimizedififfPfS_S_E6s_data;
	add.s32 	%r246, %r245, %r244;
	st.shared.f32 	[%r246], %f32;
	ld.global.nc.f32 	%f33, [%rd2+128];
	st.shared.f32 	[%r246+152], %f33;
$L__BB11_4:
	ld.param.u64 	%rd34, [_Z31LaxWendroff_2D_Solver_OptimizedififfPfS_S__param_7];
	ld.param.u64 	%rd32, [_Z31LaxWendroff_2D_Solver_OptimizedififfPfS_S__param_5];
	ld.param.f32 	%f73, [_Z31LaxWendroff_2D_Solver_OptimizedififfPfS_S__param_3];
	ld.param.f32 	%f71, [_Z31LaxWendroff_2D_Solver_OptimizedififfPfS_S__param_1];
	ld.param.u32 	%r260, [_Z31LaxWendroff_2D_Solver_OptimizedififfPfS_S__param_0];
	mov.u32 	%r247, %ctaid.y;
	mov.u32 	%r248, %ntid.y;
	mov.u32 	%r249, %tid.y;
	mad.lo.s32 	%r250, %r247, %r248, %r249;
	mad.lo.s32 	%r251, %r250, %r260, %r261;
	add.s32 	%r252, %r251, 6;
	setp.eq.s32 	%p101, %r26, 2146435072;
	setp.eq.s32 	%p102, %r25, 2146435072;
	setp.eq.s32 	%p103, %r24, 2146435072;
	setp.eq.s32 	%p104, %r23, 2146435072;
	setp.eq.s32 	%p105, %r22, 2146435072;
	setp.eq.s32 	%p106, %r21, 2146435072;
	setp.eq.s32 	%p107, %r20, 2146435072;
	setp.eq.s32 	%p108, %r19, 2146435072;
	setp.eq.s32 	%p109, %r18, 2146435072;
	setp.eq.s32 	%p110, %r17, 2146435072;
	setp.eq.s32 	%p111, %r16, 2146435072;
	setp.eq.s32 	%p112, %r15, 2146435072;
	setp.eq.s32 	%p113, %r14, 2146435072;
	setp.eq.s32 	%p114, %r13, 2146435072;
	setp.eq.s32 	%p115, %r12, 2146435072;
	setp.eq.s32 	%p116, %r11, 2146435072;
	setp.eq.s32 	%p117, %r10, 2146435072;
	setp.eq.s32 	%p118, %r9, 2146435072;
	setp.eq.s32 	%p119, %r8, 2146435072;
	setp.eq.s32 	%p120, %r7, 2146435072;
	setp.eq.s32 	%p121, %r6, 2146435072;
	setp.eq.f32 	%p122, %f71, 0f3F800000;
	setp.neu.f64 	%p123, %fd7, 0d7FF0000000000000;
	setp.nan.f32 	%p124, %f71, %f71;
	setp.eq.s32 	%p125, %r5, 2146435072;
	setp.eq.f32 	%p126, %f71, 0f00000000;
	setp.eq.s32 	%p127, %r4, 2146435072;
	setp.eq.f32 	%p128, %f73, 0f3F800000;
	setp.neu.f64 	%p129, %fd1, 0d7FF0000000000000;
	setp.nan.f32 	%p130, %f73, %f73;
	setp.eq.s32 	%p131, %r3, 2146435072;
	setp.eq.f32 	%p132, %f73, 0f00000000;
	mov.u32 	%r253, %tid.x;
	shl.b32 	%r254, %r253, 2;
	mov.u32 	%r255, _ZZ31LaxWendroff_2D_Solver_OptimizedififfPfS_S_E6s_data;
	add.s32 	%r256, %r255, %r254;
	st.shared.f32 	[%r256+24], %f8;
	bar.sync 	0;
	mul.f32 	%f34, %f1, %f8;
	{ // callseq 168, 0
	.param .b64 param0;
	st.param.f64 	[param0], %fd1;
	.param .b64 param1;
	st.param.f64 	[param1], 0d4000000000000000;
	.param .b64 retval0;
	call.uni (retval0), 
	__internal_accurate_pow, 
	(
	param0, 
	param1
	);
	ld.param.f64 	%fd105, [retval0];
	} // callseq 168
	neg.f64 	%fd107, %fd105;
	selp.f64 	%fd108, %fd107, %fd105, %p1;
	selp.f64 	%fd109, %fd2, %fd108, %p132;
	selp.f64 	%fd110, %fd109, %fd3, %p129;
	cvt.f64.f32 	%fd111, %f73;
	mov.f64 	%fd112, 0d4000000000000000;
	add.rn.f64 	%fd113, %fd111, %fd112;
	selp.f64 	%fd114, %fd113, %fd110, %p130;
	selp.f64 	%fd115, %fd114, %fd109, %p131;
	add.f64 	%fd116, %fd115, %fd115;
	{ // callseq 169, 0
	.param .b64 param0;
	st.param.f64 	[param0], %fd1;
	.param .b64 param1;
	st.param.f64 	[param1], 0d3FF0000000000000;
	.param .b64 retval0;
	call.uni (retval0), 
	__internal_accurate_pow, 
	(
	param0, 
	param1
	);
	ld.param.f64 	%fd117, [retval0];
	} // callseq 169
	neg.f64 	%fd119, %fd117;
	selp.f64 	%fd120, %fd119, %fd117, %p2;
	selp.f64 	%fd121, %fd4, %fd120, %p132;
	selp.f64 	%fd122, %fd121, %fd5, %p129;
	mov.f64 	%fd123, 0d3FF0000000000000;
	add.rn.f64 	%fd124, %fd111, %fd123;
	selp.f64 	%fd125, %fd124, %fd122, %p130;
	selp.f64 	%fd126, %fd125, %fd121, %p127;
	add.f64 	%fd127, %fd126, %fd126;
	fma.rn.f64 	%fd128, %fd116, 0d3FE0000000000000, %fd127;
	selp.f64 	%fd129, 0d4008000000000000, %fd128, %p128;
	mul.f64 	%fd130, %fd129, %fd6;
	add.f32 	%f35, %f7, %f9;
	cvt.f64.f32 	%fd131, %f35;
	{ // callseq 170, 0
	.param .b64 param0;
	st.param.f64 	[param0], %fd7;
	.param .b64 param1;
	st.param.f64 	[param1], 0d3FF0000000000000;
	.param .b64 retval0;
	call.uni (retval0), 
	__internal_accurate_pow, 
	(
	param0, 
	param1
	);
	ld.param.f64 	%fd132, [retval0];
	} // callseq 170
	neg.f64 	%fd134, %fd132;
	selp.f64 	%fd135, %fd134, %fd132, %p3;
	selp.f64 	%fd136, %fd8, %fd135, %p126;
	selp.f64 	%fd137, %fd136, %fd9, %p123;
	cvt.f64.f32 	%fd138, %f71;
	add.rn.f64 	%fd139, %fd138, %fd123;
	selp.f64 	%fd140, %fd139, %fd137, %p124;
	selp.f64 	%fd141, %fd140, %fd136, %p125;
	add.f64 	%fd142, %fd141, %fd141;
	selp.f64 	%fd143, 0d4000000000000000, %fd142, %p122;
	mul.f64 	%fd144, %fd143, %fd10;
	ld.shared.f32 	%f36, [%r256+20];
	ld.shared.f32 	%f37, [%r256+28];
	add.f32 	%f38, %f36, %f37;
	cvt.f64.f32 	%fd145, %f38;
	{ // callseq 171, 0
	.param .b64 param0;
	st.param.f64 	[param0], %fd7;
	.param .b64 param1;
	st.param.f64 	[param1], 0d4000000000000000;
	.param .b64 retval0;
	call.uni (retval0), 
	__internal_accurate_pow, 
	(
	param0, 
	param1
	);
	ld.param.f64 	%fd146, [retval0];
	} // callseq 171
	neg.f64 	%fd148, %fd146;
	selp.f64 	%fd149, %fd148, %fd146, %p4;
	selp.f64 	%fd150, %fd11, %fd149, %p126;
	selp.f64 	%fd151, %fd150, %fd12, %p123;
	add.rn.f64 	%fd152, %fd138, %fd112;
	selp.f64 	%fd153, %fd152, %fd151, %p124;
	selp.f64 	%fd154, %fd153, %fd150, %p121;
	add.f64 	%fd155, %fd154, %fd154;
	mul.f64 	%fd156, %fd155, 0d3FE0000000000000;
	selp.f64 	%fd157, 0d3FF0000000000000, %fd156, %p122;
	mul.f64 	%fd158, %fd157, %fd13;
	mul.f64 	%fd159, %fd158, %fd145;
	fma.rn.f64 	%fd160, %fd144, %fd145, %fd159;
	fma.rn.f64 	%fd161, %fd130, %fd131, %fd160;
	cvt.f64.f32 	%fd162, %f34;
	add.f64 	%fd163, %fd161, %fd162;
	cvt.rn.f32.f64 	%f39, %fd163;
	{ // callseq 172, 0
	.param .b64 param0;
	st.param.f64 	[param0], %fd1;
	.param .b64 param1;
	st.param.f64 	[param1], 0d4010000000000000;
	.param .b64 retval0;
	call.uni (retval0), 
	__internal_accurate_pow, 
	(
	param0, 
	param1
	);
	ld.param.f64 	%fd164, [retval0];
	} // callseq 172
	neg.f64 	%fd166, %fd164;
	selp.f64 	%fd167, %fd166, %fd164, %p5;
	selp.f64 	%fd168, %fd14, %fd167, %p132;
	selp.f64 	%fd169, %fd168, %fd15, %p129;
	mov.f64 	%fd170, 0d4010000000000000;
	add.rn.f64 	%fd171, %fd111, %fd170;
	selp.f64 	%fd172, %fd171, %fd169, %p130;
	selp.f64 	%fd173, %fd172, %fd168, %p120;
	add.f64 	%fd174, %fd173, %fd173;
	div.rn.f64 	%fd175, %fd174, 0d4038000000000000;
	{ // callseq 173, 0
	.param .b64 param0;
	st.param.f64 	[param0], %fd1;
	.param .b64 param1;
	st.param.f64 	[param1], 0d4008000000000000;
	.param .b64 retval0;
	call.uni (retval0), 
	__internal_accurate_pow, 
	(
	param0, 
	param1
	);
	ld.param.f64 	%fd176, [retval0];
	} // callseq 173
	neg.f64 	%fd178, %fd176;
	selp.f64 	%fd179, %fd178, %fd176, %p6;
	selp.f64 	%fd180, %fd16, %fd179, %p132;
	selp.f64 	%fd181, %fd180, %fd17, %p129;
	mov.f64 	%fd182, 0d4008000000000000;
	add.rn.f64 	%fd183, %fd111, %fd182;
	selp.f64 	%fd184, %fd183, %fd181, %p130;
	selp.f64 	%fd185, %fd184, %fd180, %p119;
	add.f64 	%fd186, %fd185, %fd185;
	div.rn.f64 	%fd187, %fd186, 0d4018000000000000;
	add.f64 	%fd188, %fd175, %fd187;
	selp.f64 	%fd189, 0d3FDAAAAAAAAAAAAA, %fd188, %p128;
	mul.f64 	%fd190, %fd189, %fd6;
	add.f32 	%f40, %f6, %f10;
	cvt.f64.f32 	%fd191, %f40;
	{ // callseq 174, 0
	.param .b64 param0;
	st.param.f64 	[param0], %fd7;
	.param .b64 param1;
	st.param.f64 	[param1], 0d4008000000000000;
	.param .b64 retval0;
	call.uni (retval0), 
	__internal_accurate_pow, 
	(
	param0, 
	param1
	);
	ld.param.f64 	%fd192, [retval0];
	} // callseq 174
	neg.f64 	%fd194, %fd192;
	selp.f64 	%fd195, %fd194, %fd192, %p7;
	selp.f64 	%fd196, %fd18, %fd195, %p126;
	selp.f64 	%fd197, %fd196, %fd19, %p123;
	add.rn.f64 	%fd198, %fd138, %fd182;
	selp.f64 	%fd199, %fd198, %fd197, %p124;
	selp.f64 	%fd200, %fd199, %fd196, %p118;
	add.f64 	%fd201, %fd200, %fd200;
	div.rn.f64 	%fd202, %fd201, 0d4018000000000000;
	selp.f64 	%fd203, 0d3FD5555555555555, %fd202, %p122;
	mul.f64 	%fd204, %fd203, %fd10;
	ld.shared.f32 	%f41, [%r256+16];
	ld.shared.f32 	%f42, [%r256+32];
	add.f32 	%f43, %f41, %f42;
	cvt.f64.f32 	%fd205, %f43;
	{ // callseq 175, 0
	.param .b64 param0;
	st.param.f64 	[param0], %fd7;
	.param .b64 param1;
	st.param.f64 	[param1], 0d4010000000000000;
	.param .b64 retval0;
	call.uni (retval0), 
	__internal_accurate_pow, 
	(
	param0, 
	param1
	);
	ld.param.f64 	%fd206, [retval0];
	} // callseq 175
	neg.f64 	%fd208, %fd206;
	selp.f64 	%fd209, %fd208, %fd206, %p8;
	selp.f64 	%fd210, %fd20, %fd209, %p126;
	selp.f64 	%fd211, %fd210, %fd21, %p123;
	add.rn.f64 	%fd212, %fd138, %fd170;
	selp.f64 	%fd213, %fd212, %fd211, %p124;
	selp.f64 	%fd214, %fd213, %fd210, %p117;
	add.f64 	%fd215, %fd214, %fd214;
	div.rn.f64 	%fd216, %fd215, 0d4038000000000000;
	selp.f64 	%fd217, 0d3FB5555555555555, %fd216, %p122;
	mul.f64 	%fd218, %fd217, %fd13;
	mul.f64 	%fd219, %fd218, %fd205;
	fma.rn.f64 	%fd220, %fd204, %fd205, %fd219;
	fma.rn.f64 	%fd221, %fd190, %fd191, %fd220;
	cvt.f64.f32 	%fd222, %f39;
	add.f64 	%fd223, %fd221, %fd222;
	cvt.rn.f32.f64 	%f44, %fd223;
	{ // callseq 176, 0
	.param .b64 param0;
	st.param.f64 	[param0], %fd1;
	.param .b64 param1;
	st.param.f64 	[param1], 0d4018000000000000;
	.param .b64 retval0;
	call.uni (retval0), 
	__internal_accurate_pow, 
	(
	param0, 
	param1
	);
	ld.param.f64 	%fd224, [retval0];
	} // callseq 176
	neg.f64 	%fd226, %fd224;
	selp.f64 	%fd227, %fd226, %fd224, %p9;
	selp.f64 	%fd228, %fd22, %fd227, %p132;
	selp.f64 	%fd229, %fd228, %fd23, %p129;
	mov.f64 	%fd230, 0d4018000000000000;
	add.rn.f64 	%fd231, %fd111, %fd230;
	selp.f64 	%fd232, %fd231, %fd229, %p130;
	selp.f64 	%fd233, %fd232, %fd228, %p116;
	add.f64 	%fd234, %fd233, %fd233;
	div.rn.f64 	%fd235, %fd234, 0d4086800000000000;
	{ // callseq 177, 0
	.param .b64 param0;
	st.param.f64 	[param0], %fd1;
	.param .b64 param1;
	st.param.f64 	[param1], 0d4014000000000000;
	.param .b64 retval0;
	call.uni (retval0), 
	__internal_accurate_pow, 
	(
	param0, 
	param1
	);
	ld.param.f64 	%fd236, [retval0];
	} // callseq 177
	neg.f64 	%fd238, %fd236;
	selp.f64 	%fd239, %fd238, %fd236, %p10;
	selp.f64 	%fd240, %fd24, %fd239, %p132;
	selp.f64 	%fd241, %fd240, %fd25, %p129;
	mov.f64 	%fd242, 0d4014000000000000;
	add.rn.f64 	%fd243, %fd111, %fd242;
	selp.f64 	%fd244, %fd243, %fd241, %p130;
	selp.f64 	%fd245, %fd244, %fd240, %p115;
	add.f64 	%fd246, %fd245, %fd245;
	div.rn.f64 	%fd247, %fd246, 0d405E000000000000;
	add.f64 	%fd248, %fd235, %fd247;
	selp.f64 	%fd249, 0d3F93E93E93E93E94, %fd248, %p128;
	mul.f64 	%fd250, %fd249, %fd6;
	add.f32 	%f45, %f5, %f11;
	cvt.f64.f32 	%fd251, %f45;
	{ // callseq 178, 0
	.param .b64 param0;
	st.param.f64 	[param0], %fd7;
	.param .b64 param1;
	st.param.f64 	[param1], 0d4014000000000000;
	.param .b64 retval0;
	call.uni (retval0), 
	__internal_accurate_pow, 
	(
	param0, 
	param1
	);
	ld.param.f64 	%fd252, [retval0];
	} // callseq 178
	neg.f64 	%fd254, %fd252;
	selp.f64 	%fd255, %fd254, %fd252, %p11;
	selp.f64 	%fd256, %fd26, %fd255, %p126;
	selp.f64 	%fd257, %fd256, %fd27, %p123;
	add.rn.f64 	%fd258, %fd138, %fd242;
	selp.f64 	%fd259, %fd258, %fd257, %p124;
	selp.f64 	%fd260, %fd259, %fd256, %p114;
	add.f64 	%fd261, %fd260, %fd260;
	div.rn.f64 	%fd262, %fd261, 0d405E000000000000;
	selp.f64 	%fd263, 0d3F91111111111111, %fd262, %p122;
	mul.f64 	%fd264, %fd263, %fd10;
	ld.shared.f32 	%f46, [%r256+12];
	ld.shared.f32 	%f47, [%r256+36];
	add.f32 	%f48, %f46, %f47;
	cvt.f64.f32 	%fd265, %f48;
	{ // callseq 179, 0
	.param .b64 param0;
	st.param.f64 	[param0], %fd7;
	.param .b64 param1;
	st.param.f64 	[param1], 0d4018000000000000;
	.param .b64 retval0;
	call.uni (retval0), 
	__internal_accurate_pow, 
	(
	param0, 
	param1
	);
	ld.param.f64 	%fd266, [retval0];
	} // callseq 179
	neg.f64 	%fd268, %fd266;
	selp.f64 	%fd269, %fd268, %fd266, %p12;
	selp.f64 	%fd270, %fd28, %fd269, %p126;
	selp.f64 	%fd271, %fd270, %fd29, %p123;
	add.rn.f64 	%fd272, %fd138, %fd230;
	selp.f64 	%fd273, %fd272, %fd271, %p124;
	selp.f64 	%fd274, %fd273, %fd270, %p113;
	add.f64 	%fd275, %fd274, %fd274;
	div.rn.f64 	%fd276, %fd275, 0d4086800000000000;
	selp.f64 	%fd277, 0d3F66C16C16C16C17, %fd276, %p122;
	mul.f64 	%fd278, %fd277, %fd13;
	mul.f64 	%fd279, %fd278, %fd265;
	fma.rn.f64 	%fd280, %fd264, %fd265, %fd279;
	fma.rn.f64 	%fd281, %fd250, %fd251, %fd280;
	cvt.f64.f32 	%fd282, %f44;
	add.f64 	%fd283, %fd281, %fd282;
	cvt.rn.f32.f64 	%f49, %fd283;
	{ // callseq 180, 0
	.param .b64 param0;
	st.param.f64 	[param0], %fd1;
	.param .b64 param1;
	st.param.f64 	[param1], 0d4020000000000000;
	.param .b64 retval0;
	call.uni (retval0), 
	__internal_accurate_pow, 
	(
	param0, 
	param1
	);
	ld.param.f64 	%fd284, [retval0];
	} // callseq 180
	neg.f64 	%fd286, %fd284;
	selp.f64 	%fd287, %fd286, %fd284, %p13;
	selp.f64 	%fd288, %fd30, %fd287, %p132;
	selp.f64 	%fd289, %fd288, %fd31, %p129;
	mov.f64 	%fd290, 0d4020000000000000;
	add.rn.f64 	%fd291, %fd111, %fd290;
	selp.f64 	%fd292, %fd291, %fd289, %p130;
	selp.f64 	%fd293, %fd292, %fd288, %p112;
	add.f64 	%fd294, %fd293, %fd293;
	div.rn.f64 	%fd295, %fd294, 0d40E3B00000000000;
	{ // callseq 181, 0
	.param .b64 param0;
	st.param.f64 	[param0], %fd1;
	.param .b64 param1;
	st.param.f64 	[param1], 0d401C000000000000;
	.param .b64 retval0;
	call.uni (retval0), 
	__internal_accurate_pow, 
	(
	param0, 
	param1
	);
	ld.param.f64 	%fd296, [retval0];
	} // callseq 181
	neg.f64 	%fd298, %fd296;
	selp.f64 	%fd299, %fd298, %fd296, %p14;
	selp.f64 	%fd300, %fd32, %fd299, %p132;
	selp.f64 	%fd301, %fd300, %fd33, %p129;
	mov.f64 	%fd302, 0d401C000000000000;
	add.rn.f64 	%fd303, %fd111, %fd302;
	selp.f64 	%fd304, %fd303, %fd301, %p130;
	selp.f64 	%fd305, %fd304, %fd300, %p111;
	add.f64 	%fd306, %fd305, %fd305;
	div.rn.f64 	%fd307, %fd306, 0d40B3B00000000000;
	add.f64 	%fd308, %fd295, %fd307;
	selp.f64 	%fd309, 0d3F3D41D41D41D41D, %fd308, %p128;
	mul.f64 	%fd310, %fd309, %fd6;
	add.f32 	%f50, %f4, %f12;
	cvt.f64.f32 	%fd311, %f50;
	{ // callseq 182, 0
	.param .b64 param0;
	st.param.f64 	[param0], %fd7;
	.param .b64 param1;
	st.param.f64 	[param1], 0d401C000000000000;
	.param .b64 retval0;
	call.uni (retval0), 
	__internal_accurate_pow, 
	(
	param0, 
	param1
	);
	ld.param.f64 	%fd312, [retval0];
	} // callseq 182
	neg.f64 	%fd314, %fd312;
	selp.f64 	%fd315, %fd314, %fd312, %p15;
	selp.f64 	%fd316, %fd34, %fd315, %p126;
	selp.f64 	%fd317, %fd316, %fd35, %p123;
	add.rn.f64 	%fd318, %fd138, %fd302;
	selp.f64 	%fd319, %fd318, %fd317, %p124;
	selp.f64 	%fd320, %fd319, %fd316, %p110;
	add.f64 	%fd321, %fd320, %fd320;
	div.rn.f64 	%fd322, %fd321, 0d40B3B00000000000;
	selp.f64 	%fd323, 0d3F3A01A01A01A01A, %fd322, %p122;
	mul.f64 	%fd324, %fd323, %fd10;
	ld.shared.f32 	%f51, [%r256+8];
	ld.shared.f32 	%f52, [%r256+40];
	add.f32 	%f53, %f51, %f52;
	cvt.f64.f32 	%fd325, %f53;
	{ // callseq 183, 0
	.param .b64 param0;
	st.param.f64 	[param0], %fd7;
	.param .b64 param1;
	st.param.f64 	[param1], 0d4020000000000000;
	.param .b64 retval0;
	call.uni (retval0), 
	__internal_accurate_pow, 
	(
	param0, 
	param1
	);
	ld.param.f64 	%fd326, [retval0];
	} // callseq 183
	neg.f64 	%fd328, %fd326;
	selp.f64 	%fd329, %fd328, %fd326, %p16;
	selp.f64 	%fd330, %fd36, %fd329, %p126;
	selp.f64 	%fd331, %fd330, %fd37, %p123;
	add.rn.f64 	%fd332, %fd138, %fd290;
	selp.f64 	%fd333, %fd332, %fd331, %p124;
	selp.f64 	%fd334, %fd333, %fd330, %p109;
	add.f64 	%fd335, %fd334, %fd334;
	div.rn.f64 	%fd336, %fd335, 0d40E3B00000000000;
	selp.f64 	%fd337, 0d3F0A01A01A01A01A, %fd336, %p122;
	mul.f64 	%fd338, %fd337, %fd13;
	mul.f64 	%fd339, %fd338, %fd325;
	fma.rn.f64 	%fd340, %fd324, %fd325, %fd339;
	fma.rn.f64 	%fd341, %fd310, %fd311, %fd340;
	cvt.f64.f32 	%fd342, %f49;
	add.f64 	%fd343, %fd341, %fd342;
	cvt.rn.f32.f64 	%f54, %fd343;
	{ // callseq 184, 0
	.param .b64 param0;
	st.param.f64 	[param0], %fd1;
	.param .b64 param1;
	st.param.f64 	[param1], 0d4024000000000000;
	.param .b64 retval0;
	call.uni (retval0), 
	__internal_accurate_pow, 
	(
	param0, 
	param1
	);
	ld.param.f64 	%fd344, [retval0];
	} // callseq 184
	neg.f64 	%fd346, %fd344;
	selp.f64 	%fd347, %fd346, %fd344, %p17;
	selp.f64 	%fd348, %fd38, %fd347, %p132;
	selp.f64 	%fd349, %fd348, %fd39, %p129;
	mov.f64 	%fd350, 0d4024000000000000;
	add.rn.f64 	%fd351, %fd111, %fd350;
	selp.f64 	%fd352, %fd351, %fd349, %p130;
	selp.f64 	%fd353, %fd352, %fd348, %p108;
	add.f64 	%fd354, %fd353, %fd353;
	div.rn.f64 	%fd355, %fd354, 0d414BAF8000000000;
	{ // callseq 185, 0
	.param .b64 param0;
	st.param.f64 	[param0], %fd1;
	.param .b64 param1;
	st.param.f64 	[param1], 0d4022000000000000;
	.param .b64 retval0;
	call.uni (retval0), 
	__internal_accurate_pow, 
	(
	param0, 
	param1
	);
	ld.param.f64 	%fd356, [retval0];
	} // callseq 185
	neg.f64 	%fd358, %fd356;
	selp.f64 	%fd359, %fd358, %fd356, %p18;
	selp.f64 	%fd360, %fd40, %fd359, %p132;
	selp.f64 	%fd361, %fd360, %fd41, %p129;
	mov.f64 	%fd362, 0d4022000000000000;
	add.rn.f64 	%fd363, %fd111, %fd362;
	selp.f64 	%fd364, %fd363, %fd361, %p130;
	selp.f64 	%fd365, %fd364, %fd360, %p107;
	add.f64 	%fd366, %fd365, %fd365;
	div.rn.f64 	%fd367, %fd366, 0d4116260000000000;
	add.f64 	%fd368, %fd355, %fd367;
	selp.f64 	%fd369, 0d3ED96DAD9C45DB20, %fd368, %p128;
	mul.f64 	%fd370, %fd369, %fd6;
	add.f32 	%f55, %f3, %f13;
	cvt.f64.f32 	%fd371, %f55;
	{ // callseq 186, 0
	.param .b64 param0;
	st.param.f64 	[param0], %fd7;
	.param .b64 param1;
	st.param.f64 	[param1], 0d4022000000000000;
	.param .b64 retval0;
	call.uni (retval0), 
	__internal_accurate_pow, 
	(
	param0, 
	param1
	);
	ld.param.f64 	%fd372, [retval0];
	} // callseq 186
	neg.f64 	%fd374, %fd372;
	selp.f64 	%fd375, %fd374, %fd372, %p19;
	selp.f64 	%fd376, %fd42, %fd375, %p126;
	selp.f64 	%fd377, %fd376, %fd43, %p123;
	add.rn.f64 	%fd378, %fd138, %fd362;
	selp.f64 	%fd379, %fd378, %fd377, %p124;
	selp.f64 	%fd380, %fd379, %fd376, %p106;
	add.f64 	%fd381, %fd380, %fd380;
	div.rn.f64 	%fd382, %fd381, 0d40B3B00000000000;
	selp.f64 	%fd383, 0d3F3A01A01A01A01A, %fd382, %p122;
	mul.f64 	%fd384, %fd383, %fd10;
	ld.shared.f32 	%f56, [%r256+4];
	ld.shared.f32 	%f57, [%r256+44];
	add.f32 	%f58, %f56, %f57;
	cvt.f64.f32 	%fd385, %f58;
	{ // callseq 187, 0
	.param .b64 param0;
	st.param.f64 	[param0], %fd7;
	.param .b64 param1;
	st.param.f64 	[param1], 0d4024000000000000;
	.param .b64 retval0;
	call.uni (retval0), 
	__internal_accurate_pow, 
	(
	param0, 
	param1
	);
	ld.param.f64 	%fd386, [retval0];
	} // callseq 187
	neg.f64 	%fd388, %fd386;
	selp.f64 	%fd389, %fd388, %fd386, %p20;
	selp.f64 	%fd390, %fd44, %fd389, %p126;
	selp.f64 	%fd391, %fd390, %fd45, %p123;
	add.rn.f64 	%fd392, %fd138, %fd350;
	selp.f64 	%fd393, %fd392, %fd391, %p124;
	selp.f64 	%fd394, %fd393, %fd390, %p105;
	add.f64 	%fd395, %fd394, %fd394;
	div.rn.f64 	%fd396, %fd395, 0d414BAF8000000000;
	selp.f64 	%fd397, 0d3EA27E4FB7789F5C, %fd396, %p122;
	mul.f64 	%fd398, %fd397, %fd13;
	mul.f64 	%fd399, %fd398, %fd385;
	fma.rn.f64 	%fd400, %fd384, %fd385, %fd399;
	fma.rn.f64 	%fd401, %fd370, %fd371, %fd400;
	cvt.f64.f32 	%fd402, %f54;
	add.f64 	%fd403, %fd401, %fd402;
	cvt.rn.f32.f64 	%f59, %fd403;
	{ // callseq 188, 0
	.param .b64 param0;
	st.param.f64 	[param0], %fd1;
	.param .b64 param1;
	st.param.f64 	[param1], 0d4028000000000000;
	.param .b64 retval0;
	call.uni (retval0), 
	__internal_accurate_pow, 
	(
	param0, 
	param1
	);
	ld.param.f64 	%fd404, [retval0];
	} // callseq 188
	neg.f64 	%fd406, %fd404;
	selp.f64 	%fd407, %fd406, %fd404, %p21;
	selp.f64 	%fd408, %fd46, %fd407, %p132;
	selp.f64 	%fd409, %fd408, %fd47, %p129;
	mov.f64 	%fd410, 0d4028000000000000;
	add.rn.f64 	%fd411, %fd111, %fd410;
	selp.f64 	%fd412, %fd411, %fd409, %p130;
	selp.f64 	%fd413, %fd412, %fd408, %p104;
	add.f64 	%fd414, %fd413, %fd413;
	div.rn.f64 	%fd415, %fd414, 0d41BC8CFC00000000;
	{ // callseq 189, 0
	.param .b64 param0;
	st.param.f64 	[param0], %fd1;
	.param .b64 param1;
	st.param.f64 	[param1], 0d4026000000000000;
	.param .b64 retval0;
	call.uni (retval0), 
	__internal_accurate_pow, 
	(
	param0, 
	param1
	);
	ld.param.f64 	%fd416, [retval0];
	} // callseq 189
	neg.f64 	%fd418, %fd416;
	selp.f64 	%fd419, %fd418, %fd416, %p22;
	selp.f64 	%fd420, %fd48, %fd419, %p132;
	selp.f64 	%fd421, %fd420, %fd49, %p129;
	mov.f64 	%fd422, 0d4026000000000000;
	add.rn.f64 	%fd423, %fd111, %fd422;
	selp.f64 	%fd424, %fd423, %fd421, %p130;
	selp.f64 	%fd425, %fd424, %fd420, %p103;
	add.f64 	%fd426, %fd425, %fd425;
	div.rn.f64 	%fd427, %fd426, 0d418308A800000000;
	add.f64 	%fd428, %fd415, %fd427;
	selp.f64 	%fd429, 0d3E6D242085F45FF7, %fd428, %p128;
	mul.f64 	%fd430, %fd429, %fd6;
	add.f32 	%f60, %f2, %f14;
	cvt.f64.f32 	%fd431, %f60;
	{ // callseq 190, 0
	.param .b64 param0;
	st.param.f64 	[param0], %fd7;
	.param .b64 param1;
	st.param.f64 	[param1], 0d4026000000000000;
	.param .b64 retval0;
	call.uni (retval0), 
	__internal_accurate_pow, 
	(
	param0, 
	param1
	);
	ld.param.f64 	%fd432, [retval0];
	} // callseq 190
	neg.f64 	%fd434, %fd432;
	selp.f64 	%fd435, %fd434, %fd432, %p23;
	selp.f64 	%fd436, %fd50, %fd435, %p126;
	selp.f64 	%fd437, %fd436, %fd51, %p123;
	add.rn.f64 	%fd438, %fd138, %fd422;
	selp.f64 	%fd439, %fd438, %fd437, %p124;
	selp.f64 	%fd440, %fd439, %fd436, %p102;
	add.f64 	%fd441, %fd440, %fd440;
	div.rn.f64 	%fd442, %fd441, 0d418308A800000000;
	selp.f64 	%fd443, 0d3E6AE64567F544E4, %fd442, %p122;
	mul.f64 	%fd444, %fd443, %fd10;
	ld.shared.f32 	%f61, [%r256];
	ld.shared.f32 	%f62, [%r256+48];
	add.f32 	%f63, %f61, %f62;
	cvt.f64.f32 	%fd445, %f63;
	{ // callseq 191, 0
	.param .b64 param0;
	st.param.f64 	[param0], %fd7;
	.param .b64 param1;
	st.param.f64 	[param1], 0d4028000000000000;
	.param .b64 retval0;
	call.uni (retval0), 
	__internal_accurate_pow, 
	(
	param0, 
	param1
	);
	ld.param.f64 	%fd446, [retval0];
	} // callseq 191
	neg.f64 	%fd448, %fd446;
	selp.f64 	%fd449, %fd448, %fd446, %p24;
	selp.f64 	%fd450, %fd52, %fd449, %p126;
	selp.f64 	%fd451, %fd450, %fd53, %p123;
	add.rn.f64 	%fd452, %fd138, %fd410;
	selp.f64 	%fd453, %fd452, %fd451, %p124;
	selp.f64 	%fd454, %fd453, %fd450, %p101;
	add.f64 	%fd455, %fd454, %fd454;
	div.rn.f64 	%fd456, %fd455, 0d41BC8CFC00000000;
	selp.f64 	%fd457, 0d3E31EED8EFF8D898, %fd456, %p122;
	mul.f64 	%fd458, %fd457, %fd13;
	mul.f64 	%fd459, %fd458, %fd445;
	fma.rn.f64 	%fd460, %fd444, %fd445, %fd459;
	fma.rn.f64 	%fd461, %fd430, %fd431, %fd460;
	cvt.f64.f32 	%fd462, %f59;
	add.f64 	%fd463, %fd461, %fd462;
	cvt.rn.f32.f64 	%f64, %fd463;
	add.f32 	%f65, %f8, %f8;
	cvta.to.global.u64 	%rd27, %rd34;
	mul.wide.s32 	%rd28, %r252, 4;
	add.s64 	%rd29, %rd27, %rd28;
	ld.global.f32 	%f66, [%rd29];
	sub.f32 	%f67, %f65, %f66;
	cvta.to.global.u64 	%rd30, %rd32;
	add.s64 	%rd31, %rd30, %rd28;
	ld.global.nc.f32 	%f68, [%rd31];
	fma.rn.f32 	%f69, %f68, %f64, %f67;
	st.global.f32 	[%rd29], %f69;
	mov.u32 	%r257, %nctaid.x;
	mov.u32 	%r258, %ntid.x;
	mad.lo.s32 	%r261, %r257, %r258, %r261;
	bra.uni 	$L__BB11_2;
$L__BB11_5:
	// begin inline asm
	mov.u64 	%rd7, %clock64;
	// end inline asm
	sub.s64 	%rd8, %rd7, %rd6;
	cvt.rn.f32.s64 	%f18, %rd8;
	cvt.f64.f32 	%fd54, %f18;
	mul.f64 	%fd55, %fd54, 0d408F400000000000;
	div.rn.f64 	%fd56, %fd55, 0d412E848000000000;
	cvt.rn.f32.f64 	%f19, %fd56;
	mul.wide.s32 	%rd9, %r1, 4;
	mov.u64 	%rd10, LaxWendroff_Optimized_time;
	add.s64 	%rd11, %rd10, %rd9;
	st.global.f32 	[%rd11], %f19;
	ret;

}
	// .globl	_Z24FractionalStep_2D_SolverififfPfS_S_
.visible .entry _Z24FractionalStep_2D_SolverififfPfS_S_(
	.param .u32 _Z24FractionalStep_2D_SolverififfPfS_S__param_0,
	.param .f32 _Z24FractionalStep_2D_SolverififfPfS_S__param_1,
	.param .u32 _Z24FractionalStep_2D_SolverififfPfS_S__param_2,
	.param .f32 _Z24FractionalStep_2D_SolverififfPfS_S__param_3,
	.param .f32 _Z24FractionalStep_2D_SolverififfPfS_S__param_4,
	.param .u64 .ptr .align 1 _Z24FractionalStep_2D_SolverififfPfS_S__param_5,
	.param .u64 .ptr .align 1 _Z24FractionalStep_2D_SolverififfPfS_S__param_6,
	.param .u64 .ptr .align 1 _Z24FractionalStep_2D_SolverififfPfS_S__param_7
)
{
	.reg .pred 	%p<111>;
	.reg .b32 	%r<233>;
	.reg .b32 	%f<103>;
	.reg .b64 	%rd<42>;
	.reg .b64 	%fd<469>;
	// demoted variable
	.shared .align 4 .b8 _ZZ24FractionalStep_2D_SolverififfPfS_S_E6s_data[176];
	ld.param.u32 	%r34, [_Z24FractionalStep_2D_SolverififfPfS_S__param_0];
	ld.param.u32 	%r36, [_Z24FractionalStep_2D_SolverififfPfS_S__param_2];
	// begin inline asm
	mov.u64 	%rd5, %clock64;
	// end inline asm
	mov.u32 	%r37, %ntid.x;
	mov.u32 	%r38, %ctaid.x;
	mov.u32 	%r39, %tid.x;
	mad.lo.s32 	%r40, %r37, %r38, %r39;
	mov.u32 	%r41, %ntid.y;
	mov.u32 	%r42, %ctaid.y;
	mov.u32 	%r43, %tid.y;
	mad.lo.s32 	%r44, %r41, %r42, %r43;
	add.s32 	%r46, %r34, -12;
	setp.ge.s32 	%p25, %r40, %r46;
	add.s32 	%r47, %r36, -12;
	setp.ge.s32 	%p26, %r44, %r47;
	or.pred  	%p27, %p25, %p26;
	@%p27 bra 	$L__BB12_6;
	setp.lt.s32 	%p28, %r36, 13;
	@%p28 bra 	$L__BB12_6;
	ld.param.u64 	%rd38, [_Z24FractionalStep_2D_SolverififfPfS_S__param_6];
	ld.param.f32 	%f89, [_Z24FractionalStep_2D_SolverififfPfS_S__param_4];
	ld.param.f32 	%f87, [_Z24FractionalStep_2D_SolverififfPfS_S__param_3];
	ld.param.f32 	%f85, [_Z24FractionalStep_2D_SolverififfPfS_S__param_1];
	ld.param.u32 	%r228, [_Z24FractionalStep_2D_SolverififfPfS_S__param_0];
	mov.u32 	%r48, %ntid.x;
	mov.u32 	%r49, %ctaid.x;
	mov.u32 	%r50, %tid.x;
	mad.lo.s32 	%r51, %r48, %r49, %r50;
	cvta.to.global.u64 	%rd6, %rd38;
	mul.wide.s32 	%rd7, %r51, 4;
	add.s64 	%rd8, %rd6, %rd7;
	mul.wide.s32 	%rd9, %r228, 4;
	add.s64 	%rd10, %rd8, %rd9;
	add.s64 	%rd11, %rd10, %rd9;
	add.s64 	%rd12, %rd11, %rd9;
	add.s64 	%rd13, %rd12, %rd9;
	add.s64 	%rd14, %rd13, %rd9;
	add.s64 	%rd15, %rd14, %rd9;
	add.s64 	%rd16, %rd15, %rd9;
	add.s64 	%rd17, %rd16, %rd9;
	add.s64 	%rd18, %rd17, %rd9;
	add.s64 	%rd19, %rd18, %rd9;
	mul.f32 	%f30, %f89, %f89;
	cvt.f64.f32 	%fd55, %f30;
	mul.f64 	%fd56, %fd55, 0d3FE0000000000000;
	mul.f64 	%fd57, %fd56, 0d3FE0000000000000;
	mul.f32 	%f31, %f85, %f85;
	cvt.f64.f32 	%fd58, %f31;
	div.rn.f64 	%fd59, %fd57, %fd58;
	cvt.rn.f32.f64 	%f32, %fd59;
	mul.f32 	%f33, %f87, %f87;
	cvt.f64.f32 	%fd60, %f33;
	div.rn.f64 	%fd61, %fd57, %fd60;
	cvt.rn.f32.f64 	%f34, %fd61;
	add.s64 	%rd20, %rd19, %rd9;
	ld.global.nc.f32 	%f91, [%rd20+24];
	ld.global.nc.f32 	%f92, [%rd19+24];
	ld.global.nc.f32 	%f93, [%rd18+24];
	ld.global.nc.f32 	%f94, [%rd17+24];
	ld.global.nc.f32 	%f95, [%rd16+24];
	ld.global.nc.f32 	%f96, [%rd15+24];
	ld.global.nc.f32 	%f97, [%rd14+24];
	ld.global.nc.f32 	%f98, [%rd13+24];
	ld.global.nc.f32 	%f99, [%rd12+24];
	ld.global.nc.f32 	%f100, [%rd11+24];
	ld.global.nc.f32 	%f101, [%rd10+24];
	ld.global.nc.f32 	%f102, [%rd8+24];
	mul.f32 	%f35, %f89, 0f3F000000;
	add.f32 	%f36, %f85, %f35;
	add.f32 	%f37, %f87, %f89;
	mul.f32 	%f38, %f37, %f34;
	fma.rn.f32 	%f39, %f36, %f32, %f38;
	mul.f32 	%f40, %f87, %f34;
	fma.rn.f32 	%f41, %f85, %f32, %f40;
	add.f32 	%f13, %f39, %f41;
	cvt.f64.f32 	%fd62, %f87;
	{
	.reg .b32 %temp; 
	mov.b64 	{%temp, %r52}, %fd62;
	}
	mov.f64 	%fd63, 0d4000000000000000;
	{
	.reg .b32 %temp; 
	mov.b64 	{%temp, %r53}, %fd63;
	}
	and.b32  	%r54, %r53, 2146435072;
	setp.eq.s32 	%p29, %r54, 1062207488;
	abs.f64 	%fd1, %fd62;
	setp.lt.s32 	%p31, %r52, 0;
	and.pred  	%p1, %p31, %p29;
	selp.b32 	%r55, %r52, 0, %p29;
	setp.lt.s32 	%p32, %r53, 0;
	or.b32  	%r56, %r55, 2146435072;
	selp.b32 	%r57, %r56, %r55, %p32;
	mov.b32 	%r58, 0;
	mov.b64 	%fd2, {%r58, %r57};
	add.f64 	%fd64, %fd62, 0d4000000000000000;
	{
	.reg .b32 %temp; 
	mov.b64 	{%temp, %r59}, %fd64;
	}
	and.b32  	%r1, %r59, 2146435072;
	selp.b32 	%r60, 0, 2146435072, %p32;
	and.b32  	%r61, %r53, 2147483647;
	setp.ne.s32 	%p33, %r61, 1071644672;
	and.pred  	%p34, %p29, %p33;
	or.b32  	%r62, %r60, -2147483648;
	selp.b32 	%r63, %r62, %r60, %p34;
	selp.b32 	%r64, %r63, %r60, %p31;
	mov.b64 	%fd3, {%r58, %r64};
	cvt.f64.f32 	%fd65, %f89;
	{
	.reg .b32 %temp; 
	mov.b64 	{%temp, %r65}, %fd65;
	}
	abs.f64 	%fd4, %fd65;
	setp.lt.s32 	%p36, %r65, 0;
	and.pred  	%p2, %p36, %p29;
	selp.b32 	%r66, %r65, 0, %p29;
	or.b32  	%r67, %r66, 2146435072;
	selp.b32 	%r68, %r67, %r66, %p32;
	mov.b64 	%fd5, {%r58, %r68};
	add.f64 	%fd66, %fd65, 0d4000000000000000;
	{
	.reg .b32 %temp; 
	mov.b64 	{%temp, %r69}, %fd66;
	}
	and.b32  	%r2, %r69, 2146435072;
	selp.b32 	%r70, %r63, %r60, %p36;
	mov.b64 	%fd6, {%r58, %r70};
	mul.f32 	%f42, %f34, 0f40800000;
	cvt.f64.f32 	%fd7, %f42;
	cvt.f64.f32 	%fd67, %f85;
	{
	.reg .b32 %temp; 
	mov.b64 	{%temp, %r71}, %fd67;
	}
	abs.f64 	%fd8, %fd67;
	setp.lt.s32 	%p37, %r71, 0;
	and.pred  	%p3, %p37, %p29;
	selp.b32 	%r72, %r71, 0, %p29;
	or.b32  	%r73, %r72, 2146435072;
	selp.b32 	%r74, %r73, %r72, %p32;
	mov.b64 	%fd9, {%r58, %r74};
	add.f64 	%fd68, %fd67, 0d4000000000000000;
	{
	.reg .b32 %temp; 
	mov.b64 	{%temp, %r75}, %fd68;
	}
	and.b32  	%r3, %r75, 2146435072;
	selp.b32 	%r76, %r63, %r60, %p37;
	mov.b64 	%fd10, {%r58, %r76};
	cvt.f64.f32 	%fd69, %f35;
	{
	.reg .b32 %temp; 
	mov.b64 	{%temp, %r77}, %fd69;
	}
	abs.f64 	%fd11, %fd69;
	setp.lt.s32 	%p38, %r77, 0;
	and.pred  	%p4, %p38, %p29;
	selp.b32 	%r78, %r77, 0, %p29;
	or.b32  	%r79, %r78, 2146435072;
	selp.b32 	%r80, %r79, %r78, %p32;
	mov.b64 	%fd12, {%r58, %r80};
	add.f64 	%fd70, %fd69, 0d4000000000000000;
	{
	.reg .b32 %temp; 
	mov.b64 	{%temp, %r81}, %fd70;
	}
	and.b32  	%r4, %r81, 2146435072;
	selp.b32 	%r82, %r63, %r60, %p38;
	mov.b64 	%fd13, {%r58, %r82};
	add.f32 	%f43, %f32, %f32;
	cvt.f64.f32 	%fd14, %f43;
	mov.f64 	%fd71, 0d4010000000000000;
	{
	.reg .b32 %temp; 
	mov.b64 	{%temp, %r83}, %fd71;
	}
	and.b32  	%r84, %r83, 2146435072;
	setp.eq.s32 	%p39, %r84, 1072693248;
	and.pred  	%p5, %p31, %p39;
	selp.b32 	%r85, %r52, 0, %p39;
	setp.lt.s32 	%p41, %r83, 0;
	or.b32  	%r86, %r85, 2146435072;
	selp.b32 	%r87, %r86, %r85, %p41;
	mov.b64 	%fd15, {%r58, %r87};
	add.f64 	%fd72, %fd62, 0d4010000000000000;
	{
	.reg .b32 %temp; 
	mov.b64 	{%temp, %r88}, %fd72;
	}
	and.b32  	%r5, %r88, 2146435072;
	selp.b32 	%r89, 0, 2146435072, %p41;
	and.b32  	%r90, %r83, 2147483647;
	setp.ne.s32 	%p42, %r90, 1071644672;
	and.pred  	%p43, %p39, %p42;
	or.b32  	%r91, %r89, -2147483648;
	selp.b32 	%r92, %r91, %r89, %p43;
	selp.b32 	%r93, %r92, %r89, %p31;
	mov.b64 	%fd16, {%r58, %r93};
	and.pred  	%p6, %p36, %p39;
	selp.b32 	%r94, %r65, 0, %p39;
	or.b32  	%r95, %r94, 2146435072;
	selp.b32 	%r96, %r95, %r94, %p41;
	mov.b64 	%fd17, {%r58, %r96};
	add.f64 	%fd73, %fd65, 0d4010000000000000;
	{
	.reg .b32 %temp; 
	mov.b64 	{%temp, %r97}, %fd73;
	}
	and.b32  	%r6, %r97, 2146435072;
	selp.b32 	%r98, %r92, %r89, %p36;
	mov.b64 	%fd18, {%r58, %r98};
	and.pred  	%p7, %p37, %p39;
	selp.b32 	%r99, %r71, 0, %p39;
	or.b32  	%r100, %r99, 2146435072;
	selp.b32 	%r101, %r100, %r99, %p41;
	mov.b64 	%fd19, {%r58, %r101};
	add.f64 	%fd74, %fd67, 0d4010000000000000;
	{
	.reg .b32 %temp; 
	mov.b64 	{%temp, %r102}, %fd74;
	}
	and.b32  	%r7, %r102, 2146435072;
	selp.b32 	%r103, %r92, %r89, %p37;
	mov.b64 	%fd20, {%r58, %r103};
	and.pred  	%p8, %p38, %p39;
	selp.b32 	%r104, %r77, 0, %p39;
	or.b32  	%r105, %r104, 2146435072;
	selp.b32 	%r106, %r105, %r104, %p41;
	mov.b64 	%fd21, {%r58, %r106};
	add.f64 	%fd75, %fd69, 0d4010000000000000;
	{
	.reg .b32 %temp; 
	mov.b64 	{%temp, %r107}, %fd75;
	}
	and.b32  	%r8, %r107, 2146435072;
	selp.b32 	%r108, %r92, %r89, %p38;
	mov.b64 	%fd22, {%r58, %r108};
	mov.f64 	%fd76, 0d4018000000000000;
	{
	.reg .b32 %temp; 
	mov.b64 	{%temp, %r109}, %fd76;
	}
	and.b32  	%r110, %r109, 2146435072;
	setp.eq.s32 	%p45, %r110, 1073741824;
	and.pred  	%p9, %p31, %p45;
	selp.b32 	%r111, %r52, 0, %p45;
	setp.lt.s32 	%p47, %r109, 0;
	or.b32  	%r112, %r111, 2146435072;
	selp.b32 	%r113, %r112, %r111, %p47;
	mov.b64 	%fd23, {%r58, %r113};
	add.f64 	%fd77, %fd62, 0d4018000000000000;
	{
	.reg .b32 %temp; 
	mov.b64 	{%temp, %r114}, %fd77;
	}
	and.b32  	%r9, %r114, 2146435072;
	selp.b32 	%r115, 0, 2146435072, %p47;
	and.b32  	%r116, %r109, 2147483647;
	setp.ne.s32 	%p48, %r116, 1071644672;
	and.pred  	%p49, %p45, %p48;
	or.b32  	%r117, %r115, -2147483648;
	selp.b32 	%r118, %r117, %r115, %p49;
	selp.b32 	%r119, %r118, %r115, %p31;
	mov.b64 	%fd24, {%r58, %r119};
	and.pred  	%p10, %p36, %p45;
	selp.b32 	%r120, %r65, 0, %p45;
	or.b32  	%r121, %r120, 2146435072;
	selp.b32 	%r122, %r121, %r120, %p47;
	mov.b64 	%fd25, {%r58, %r122};
	add.f64 	%fd78, %fd65, 0d4018000000000000;
	{
	.reg .b32 %temp; 
	mov.b64 	{%temp, %r123}, %fd78;
	}
	and.b32  	%r10, %r123, 2146435072;
	selp.b32 	%r124, %r118, %r115, %p36;
	mov.b64 	%fd26, {%r58, %r124};
	and.pred  	%p11, %p37, %p45;
	selp.b32 	%r125, %r71, 0, %p45;
	or.b32  	%r126, %r125, 2146435072;
	selp.b32 	%r127, %r126, %r125, %p47;
	mov.b64 	%fd27, {%r58, %r127};
	add.f64 	%fd79, %fd67, 0d4018000000000000;
	{
	.reg .b32 %temp; 
	mov.b64 	{%temp, %r128}, %fd79;
	}
	and.b32  	%r11, %r128, 2146435072;
	selp.b32 	%r129, %r118, %r115, %p37;
	mov.b64 	%fd28, {%r58, %r129};
	and.pred  	%p12, %p38, %p45;
	selp.b32 	%r130, %r77, 0, %p45;
	or.b32  	%r131, %r130, 2146435072;
	selp.b32 	%r132, %r131, %r130, %p47;
	mov.b64 	%fd29, {%r58, %r132};
	add.f64 	%fd80, %fd69, 0d4018000000000000;
	{
	.reg .b32 %temp; 
	mov.b64 	{%temp, %r133}, %fd80;
	}
	and.b32  	%r12, %r133, 2146435072;
	selp.b32 	%r134, %r118, %r115, %p38;
	mov.b64 	%fd30, {%r58, %r134};
	mov.f64 	%fd81, 0d4020000000000000;
	{
	.reg .b32 %temp; 
	mov.b64 	{%temp, %r135}, %fd81;
	}
	and.b32  	%r136, %r135, 2146435072;
	setp.eq.s32 	%p51, %r136, 1071644672;
	and.pred  	%p13, %p31, %p51;
	selp.b32 	%r137, %r52, 0, %p51;
	setp.lt.s32 	%p53, %r135, 0;
	or.b32  	%r138, %r137, 2146435072;
	selp.b32 	%r139, %r138, %r137, %p53;
	mov.b64 	%fd31, {%r58, %r139};
	add.f64 	%fd82, %fd62, 0d4020000000000000;
	{
	.reg .b32 %temp; 
	mov.b64 	{%temp, %r140}, %fd82;
	}
	and.b32  	%r13, %r140, 2146435072;
	selp.b32 	%r141, 0, 2146435072, %p53;
	and.b32  	%r142, %r135, 2147483647;
	setp.ne.s32 	%p54, %r142, 1071644672;
	and.pred  	%p55, %p51, %p54;
	or.b32  	%r143, %r141, -2147483648;
	selp.b32 	%r144, %r143, %r141, %p55;
	selp.b32 	%r145, %r144, %r141, %p31;
	mov.b64 	%fd32, {%r58, %r145};
	and.pred  	%p14, %p36, %p51;
	selp.b32 	%r146, %r65, 0, %p51;
	or.b32  	%r147, %r146, 2146435072;
	selp.b32 	%r148, %r147, %r146, %p53;
	mov.b64 	%fd33, {%r58, %r148};
	add.f64 	%fd83, %fd65, 0d4020000000000000;
	{
	.reg .b32 %temp; 
	mov.b64 	{%temp, %r149}, %fd83;
	}
	and.b32  	%r14, %r149, 2146435072;
	selp.b32 	%r150, %r144, %r141, %p36;
	mov.b64 	%fd34, {%r58, %r150};
	and.pred  	%p15, %p37, %p51;
	selp.b32 	%r151, %r71, 0, %p51;
	or.b32  	%r152, %r151, 2146435072;
	selp.b32 	%r153, %r152, %r151, %p53;
	mov.b64 	%fd35, {%r58, %r153};
	add.f64 	%fd84, %fd67, 0d4020000000000000;
	{
	.reg .b32 %temp; 
	mov.b64 	{%temp, %r154}, %fd84;
	}
	and.b32  	%r15, %r154, 2146435072;
	selp.b32 	%r155, %r144, %r141, %p37;
	mov.b64 	%fd36, {%r58, %r155};
	and.pred  	%p16, %p38, %p51;
	selp.b32 	%r156, %r77, 0, %p51;
	or.b32  	%r157, %r156, 2146435072;
	selp.b32 	%r158, %r157, %r156, %p53;
	mov.b64 	%fd37, {%r58, %r158};
	add.f64 	%fd85, %fd69, 0d4020000000000000;
	{
	.reg .b32 %temp; 
	mov.b64 	{%temp, %r159}, %fd85;
	}
	and.b32  	%r16, %r159, 2146435072;
	selp.b32 	%r160, %r144, %r141, %p38;
	mov.b64 	%fd38, {%r58, %r160};
	mov.f64 	%fd86, 0d4024000000000000;
	{
	.reg .b32 %temp; 
	mov.b64 	{%temp, %r161}, %fd86;
	}
	and.b32  	%r162, %r161, 2146435072;
	setp.eq.s32 	%p57, %r162, 1074790400;
	and.pred  	%p17, %p31, %p57;
	selp.b32 	%r163, %r52, 0, %p57;
	setp.lt.s32 	%p59, %r161, 0;
	or.b32  	%r164, %r163, 2146435072;
	selp.b32 	%r165, %r164, %r163, %p59;
	mov.b64 	%fd39, {%r58, %r165};
	add.f64 	%fd87, %fd62, 0d4024000000000000;
	{
	.reg .b32 %temp; 
	mov.b64 	{%temp, %r166}, %fd87;
	}
	and.b32  	%r17, %r166, 2146435072;
	selp.b32 	%r167, 0, 2146435072, %p59;
	and.b32  	%r168, %r161, 2147483647;
	setp.ne.s32 	%p60, %r168, 1071644672;
	and.pred  	%p61, %p57, %p60;
	or.b32  	%r169, %r167, -2147483648;
	selp.b32 	%r170, %r169, %r167, %p61;
	selp.b32 	%r171, %r170, %r167, %p31;
	mov.b64 	%fd40, {%r58, %r171};
	and.pred  	%p18, %p36, %p57;
	selp.b32 	%r172, %r65, 0, %p57;
	or.b32  	%r173, %r172, 2146435072;
	selp.b32 	%r174, %r173, %r172, %p59;
	mov.b64 	%fd41, {%r58, %r174};
	add.f64 	%fd88, %fd65, 0d4024000000000000;
	{
	.reg .b32 %temp; 
	mov.b64 	{%temp, %r175}, %fd88;
	}
	and.b32  	%r18, %r175, 2146435072;
	selp.b32 	%r176, %r170, %r167, %p36;
	mov.b64 	%fd42, {%r58, %r176};
	and.pred  	%p19, %p37, %p57;
	selp.b32 	%r177, %r71, 0, %p57;
	or.b32  	%r178, %r177, 2146435072;
	selp.b32 	%r179, %r178, %r177, %p59;
	mov.b64 	%fd43, {%r58, %r179};
	add.f64 	%fd89, %fd67, 0d4024000000000000;
	{
	.reg .b32 %temp; 
	mov.b64 	{%temp, %r180}, %fd89;
	}
	and.b32  	%r19, %r180, 2146435072;
	selp.b32 	%r181, %r170, %r167, %p37;
	mov.b64 	%fd44, {%r58, %r181};
	and.pred  	%p20, %p38, %p57;
	selp.b32 	%r182, %r77, 0, %p57;
	or.b32  	%r183, %r182, 2146435072;
	selp.b32 	%r184, %r183, %r182, %p59;
	mov.b64 	%fd45, {%r58, %r184};
	add.f64 	%fd90, %fd69, 0d4024000000000000;
	{
	.reg .b32 %temp; 
	mov.b64 	{%temp, %r185}, %fd90;
	}
	and.b32  	%r20, %r185, 2146435072;
	selp.b32 	%r186, %r170, %r167, %p38;
	mov.b64 	%fd46, {%r58, %r186};
	mov.f64 	%fd91, 0d4028000000000000;
	{
	.reg .b32 %temp; 
	mov.b64 	{%temp, %r187}, %fd91;
	}
	and.b32  	%r188, %r187, 2146435072;
	setp.eq.s32 	%p63, %r188, 1073741824;
	and.pred  	%p21, %p31, %p63;
	selp.b32 	%r189, %r52, 0, %p63;
	setp.lt.s32 	%p65, %r187, 0;
	or.b32  	%r190, %r189, 2146435072;
	selp.b32 	%r191, %r190, %r189, %p65;
	mov.b64 	%fd47, {%r58, %r191};
	add.f64 	%fd92, %fd62, 0d4028000000000000;
	{
	.reg .b32 %temp; 
	mov.b64 	{%temp, %r192}, %fd92;
	}
	and.b32  	%r21, %r192, 2146435072;
	selp.b32 	%r193, 0, 2146435072, %p65;
	and.b32  	%r194, %r187, 2147483647;
	setp.ne.s32 	%p66, %r194, 1071644672;
	and.pred  	%p67, %p63, %p66;
	or.b32  	%r195, %r193, -2147483648;
	selp.b32 	%r196, %r195, %r193, %p67;
	selp.b32 	%r197, %r196, %r193, %p31;
	mov.b64 	%fd48, {%r58, %r197};
	and.pred  	%p22, %p36, %p63;
	selp.b32 	%r198, %r65, 0, %p63;
	or.b32  	%r199, %r198, 2146435072;
	selp.b32 	%r200, %r199, %r198, %p65;
	mov.b64 	%fd49, {%r58, %r200};
	add.f64 	%fd93, %fd65, 0d4028000000000000;
	{
	.reg .b32 %temp; 
	mov.b64 	{%temp, %r201}, %fd93;
	}
	and.b32  	%r22, %r201, 2146435072;
	selp.b32 	%r202, %r196, %r193, %p36;
	mov.b64 	%fd50, {%r58, %r202};
	and.pred  	%p23, %p37, %p63;
	selp.b32 	%r203, %r71, 0, %p63;
	or.b32  	%r204, %r203, 2146435072;
	selp.b32 	%r205, %r204, %r203, %p65;
	mov.b64 	%fd51, {%r58, %r205};
	add.f64 	%fd94, %fd67, 0d4028000000000000;
	{
	.reg .b32 %temp; 
	mov.b64 	{%temp, %r206}, %fd94;
	}
	and.b32  	%r23, %r206, 2146435072;
	selp.b32 	%r207, %r196, %r193, %p37;
	mov.b64 	%fd52, {%r58, %r207};
	and.pred  	%p24, %p38, %p63;
	selp.b32 	%r208, %r77, 0, %p63;
	or.b32  	%r209, %r208, 2146435072;
	selp.b32 	%r210, %r209, %r208, %p65;
	mov.b64 	%fd53, {%r58, %r210};
	add.f64 	%fd95, %fd69, 0d4028000000000000;
	{
	.reg .b32 %temp; 
	mov.b64 	{%temp, %r211}, %fd95;
	}
	and.b32  	%r24, %r211, 2146435072;
	selp.b32 	%r212, %r196, %r193, %p38;
	mov.b64 	%fd54, {%r58, %r212};
	mad.lo.s32 	%r213, %r228, 12, %r51;
	add.s32 	%r232, %r213, 6;
	neg.s32 	%r231, %r36;
	mad.lo.s32 	%r214, %r228, 6, %r51;
	add.s32 	%r230, %r214, 6;
$L__BB12_3:
	mov.f32 	%f16, %f101;
	mov.f32 	%f101, %f100;
	mov.f32 	%f100, %f99;
	mov.f32 	%f99, %f98;
	mov.f32 	%f98, %f97;
	mov.f32 	%f97, %f96;
	mov.f32 	%f96, %f95;
	mov.f32 	%f95, %f94;
	mov.f32 	%f94, %f93;
	mov.f32 	%f93, %f92;
	mov.f32 	%f92, %f91;
	ld.param.u64 	%rd39, [_Z24FractionalStep_2D_SolverififfPfS_S__param_6];
	mov.u32 	%r215, %tid.x;
	setp.gt.u32 	%p69, %r215, 5;
	mul.wide.s32 	%rd21, %r232, 4;
	cvta.to.global.u64 	%rd22, %rd39;
	add.s64 	%rd23, %rd22, %rd21;
	ld.global.nc.f32 	%f91, [%rd23];
	bar.sync 	0;
	@%p69 bra 	$L__BB12_5;
	ld.param.u64 	%rd40, [_Z24FractionalStep_2D_SolverififfPfS_S__param_6];
	cvta.to.global.u64 	%rd24, %rd40;
	mul.wide.s32 	%rd25, %r230, 4;
	add.s64 	%rd26, %rd24, %rd25;
	ld.global.nc.f32 	%f44, [%rd26+-24];
	mov.u32 	%r216, %tid.x;
	shl.b32 	%r217, %r216, 2;
	mov.u32 	%r218, _ZZ24FractionalStep_2D_SolverififfPfS_S_E6s_data;
	add.s32 	%r219, %r218, %r217;
	st.shared.f32 	[%r219], %f44;
	ld.global.nc.f32 	%f45, [%rd26+128];
	st.shared.f32 	[%r219+152], %f45;
$L__BB12_5:
	ld.param.u64 	%rd41, [_Z24FractionalStep_2D_SolverififfPfS_S__param_7];
	ld.param.u64 	%rd37, [_Z24FractionalStep_2D_SolverififfPfS_S__param_5];
	ld.param.f32 	%f90, [_Z24FractionalStep_2D_SolverififfPfS_S__param_4];
	ld.param.f32 	%f88, [_Z24FractionalStep_2D_SolverififfPfS_S__param_3];
	ld.param.f32 	%f86, [_Z24FractionalStep_2D_SolverififfPfS_S__param_1];
	ld.param.u32 	%r229, [_Z24FractionalStep_2D_SolverififfPfS_S__param_0];
	mul.wide.s32 	%rd27, %r230, 4;
	cvta.to.global.u64 	%rd28, %rd41;
	add.s64 	%rd29, %rd28, %rd27;
	setp.eq.s32 	%p70, %r24, 2146435072;
	setp.eq.s32 	%p71, %r23, 2146435072;
	setp.eq.s32 	%p72, %r22, 2146435072;
	setp.eq.s32 	%p73, %r21, 2146435072;
	setp.eq.s32 	%p74, %r20, 2146435072;
	setp.eq.s32 	%p75, %r19, 2146435072;
	setp.eq.s32 	%p76, %r18, 2146435072;
	setp.eq.s32 	%p77, %r17, 2146435072;
	setp.eq.s32 	%p78, %r16, 2146435072;
	setp.eq.s32 	%p79, %r15, 2146435072;
	setp.eq.s32 	%p80, %r14, 2146435072;
	setp.eq.s32 	%p81, %r13, 2146435072;
	setp.eq.s32 	%p82, %r12, 2146435072;
	setp.eq.s32 	%p83, %r11, 2146435072;
	setp.eq.s32 	%p84, %r10, 2146435072;
	setp.eq.s32 	%p85, %r9, 2146435072;
	setp.eq.s32 	%p86, %r8, 2146435072;
	setp.eq.s32 	%p87, %r7, 2146435072;
	setp.eq.s32 	%p88, %r6, 2146435072;
	setp.eq.s32 	%p89, %r5, 2146435072;
	mul.f32 	%f46, %f90, 0f3F000000;
	setp.eq.f32 	%p90, %f46, 0f3F800000;
	setp.neu.f64 	%p91, %fd11, 0d7FF0000000000000;
	setp.nan.f32 	%p92, %f46, %f46;
	setp.eq.s32 	%p93, %r4, 2146435072;
	setp.eq.f32 	%p94, %f46, 0f00000000;
	setp.eq.f32 	%p95, %f86, 0f3F800000;
	setp.neu.f64 	%p96, %fd8, 0d7FF0000000000000;
	setp.nan.f32 	%p97, %f86, %f86;
	setp.eq.s32 	%p98, %r3, 2146435072;
	setp.eq.f32 	%p99, %f86, 0f00000000;
	setp.eq.f32 	%p100, %f90, 0f3F800000;
	setp.neu.f64 	%p101, %fd4, 0d7FF0000000000000;
	setp.nan.f32 	%p102, %f90, %f90;
	setp.eq.s32 	%p103, %r2, 2146435072;
	setp.eq.f32 	%p104, %f90, 0f00000000;
	setp.eq.f32 	%p105, %f88, 0f3F800000;
	setp.neu.f64 	%p106, %fd1, 0d7FF0000000000000;
	setp.nan.f32 	%p107, %f88, %f88;
	setp.eq.s32 	%p108, %r1, 2146435072;
	setp.eq.f32 	%p109, %f88, 0f00000000;
	mov.u32 	%r220, %tid.x;
	shl.b32 	%r221, %r220, 2;
	mov.u32 	%r222, _ZZ24FractionalStep_2D_SolverififfPfS_S_E6s_data;
	add.s32 	%r223, %r222, %r221;
	st.shared.f32 	[%r223+24], %f97;
	bar.sync 	0;
	mul.f32 	%f47, %f13, %f97;
	{ // callseq 192, 0
	.param .b64 param0;
	st.param.f64 	[param0], %fd1;
	.param .b64 param1;
	st.param.f64 	[param1], 0d4000000000000000;
	.param .b64 retval0;
	call.uni (retval0), 
	__internal_accurate_pow, 
	(
	param0, 
	param1
	);
	ld.param.f64 	%fd96, [retval0];
	} // callseq 192
	neg.f64 	%fd98, %fd96;
	selp.f64 	%fd99, %fd98, %fd96, %p1;
	selp.f64 	%fd100, %fd2, %fd99, %p109;
	selp.f64 	%fd101, %fd100, %fd3, %p106;
	cvt.f64.f32 	%fd102, %f88;
	mov.f64 	%fd103, 0d4000000000000000;
	add.rn.f64 	%fd104, %fd102, %fd103;
	selp.f64 	%fd105, %fd104, %fd101, %p107;
	selp.f64 	%fd106, %fd105, %fd100, %p108;
	add.f64 	%fd107, %fd106, %fd106;
	mul.f64 	%fd108, %fd107, 0d3FE0000000000000;
	selp.f64 	%fd109, 0d3FF0000000000000, %fd108, %p105;
	{ // callseq 193, 0
	.param .b64 param0;
	st.param.f64 	[param0], %fd4;
	.param .b64 param1;
	st.param.f64 	[param1], 0d4000000000000000;
	.param .b64 retval0;
	call.uni (retval0), 
	__internal_accurate_pow, 
	(
	param0, 
	param1
	);
	ld.param.f64 	%fd110, [retval0];
	} // callseq 193
	neg.f64 	%fd112, %fd110;
	selp.f64 	%fd113, %fd112, %fd110, %p2;
	selp.f64 	%fd114, %fd5, %fd113, %p104;
	selp.f64 	%fd115, %fd114, %fd6, %p101;
	cvt.f64.f32 	%fd116, %f90;
	add.rn.f64 	%fd117, %fd116, %fd103;
	selp.f64 	%fd118, %fd117, %fd115, %p102;
	selp.f64 	%fd119, %fd118, %fd114, %p103;
	add.f64 	%fd120, %fd119, %fd119;
	mul.f64 	%fd121, %fd120, 0d3FE0000000000000;
	selp.f64 	%fd122, 0d3FF0000000000000, %fd121, %p100;
	add.f64 	%fd123, %fd109, %fd122;
	mul.f64 	%fd124, %fd123, %fd7;
	add.f32 	%f48, %f96, %f98;
	cvt.f64.f32 	%fd125, %f48;
	{ // callseq 194, 0
	.param .b64 param0;
	st.param.f64 	[param0], %fd8;
	.param .b64 param1;
	st.param.f64 	[param1], 0d4000000000000000;
	.param .b64 retval0;
	call.uni (retval0), 
	__internal_accurate_pow, 
	(
	param0, 
	param1
	);
	ld.param.f64 	%fd126, [retval0];
	} // callseq 194
	neg.f64 	%fd128, %fd126;
	selp.f64 	%fd129, %fd128, %fd126, %p3;
	selp.f64 	%fd130, %fd9, %fd129, %p99;
	selp.f64 	%fd131, %fd130, %fd10, %p96;
	cvt.f64.f32 	%fd132, %f86;
	add.rn.f64 	%fd133, %fd132, %fd103;
	selp.f64 	%fd134, %fd133, %fd131, %p97;
	selp.f64 	%fd135, %fd134, %fd130, %p98;
	add.f64 	%fd136, %fd135, %fd135;
	mul.f64 	%fd137, %fd136, 0d3FE0000000000000;
	selp.f64 	%fd138, 0d3FF0000000000000, %fd137, %p95;
	{ // callseq 195, 0
	.param .b64 param0;
	st.param.f64 	[param0], %fd11;
	.param .b64 param1;
	st.param.f64 	[param1], 0d4000000000000000;
	.param .b64 retval0;
	call.uni (retval0), 
	__internal_accurate_pow, 
	(
	param0, 
	param1
	);
	ld.param.f64 	%fd139, [retval0];
	} // callseq 195
	neg.f64 	%fd141, %fd139;
	selp.f64 	%fd142, %fd141, %fd139, %p4;
	selp.f64 	%fd143, %fd12, %fd142, %p94;
	selp.f64 	%fd144, %fd143, %fd13, %p91;
	cvt.f64.f32 	%fd145, %f46;
	add.rn.f64 	%fd146, %fd145, %fd103;
	selp.f64 	%fd147, %fd146, %fd144, %p92;
	selp.f64 	%fd148, %fd147, %fd143, %p93;
	add.f64 	%fd149, %fd148, %fd148;
	mul.f64 	%fd150, %fd149, 0d3FE0000000000000;
	selp.f64 	%fd151, 0d3FF0000000000000, %fd150, %p90;
	add.f64 	%fd152, %fd138, %fd151;
	mul.f64 	%fd153, %fd152, %fd14;
	ld.shared.f32 	%f49, [%r223+20];
	ld.shared.f32 	%f50, [%r223+28];
	add.f32 	%f51, %f49, %f50;
	cvt.f64.f32 	%fd154, %f51;
	mul.f64 	%fd155, %fd138, %fd14;
	mul.f64 	%fd156, %fd155, %fd154;
	fma.rn.f64 	%fd157, %fd153, %fd154, %fd156;
	fma.rn.f64 	%fd158, %fd124, %fd125, %fd157;
	cvt.f64.f32 	%fd159, %f47;
	add.f64 	%fd160, %fd158, %fd159;
	cvt.rn.f32.f64 	%f52, %fd160;
	{ // callseq 196, 0
	.param .b64 param0;
	st.param.f64 	[param0], %fd1;
	.param .b64 param1;
	st.param.f64 	[param1], 0d4010000000000000;
	.param .b64 retval0;
	call.uni (retval0), 
	__internal_accurate_pow, 
	(
	param0, 
	param1
	);
	ld.param.f64 	%fd161, [retval0];
	} // callseq 196
	neg.f64 	%fd163, %fd161;
	selp.f64 	%fd164, %fd163, %fd161, %p5;
	selp.f64 	%fd165, %fd15, %fd164, %p109;
	selp.f64 	%fd166, %fd165, %fd16, %p106;
	mov.f64 	%fd167, 0d4010000000000000;
	add.rn.f64 	%fd168, %fd102, %fd167;
	selp.f64 	%fd169, %fd168, %fd166, %p107;
	selp.f64 	%fd170, %fd169, %fd165, %p89;
	add.f64 	%fd171, %fd170, %fd170;
	div.rn.f64 	%fd172, %fd171, 0d4038000000000000;
	selp.f64 	%fd173, 0d3FB5555555555555, %fd172, %p105;
	{ // callseq 197, 0
	.param .b64 param0;
	st.param.f64 	[param0], %fd4;
	.param .b64 param1;
	st.param.f64 	[param1], 0d4010000000000000;
	.param .b64 retval0;
	call.uni (retval0), 
	__internal_accurate_pow, 
	(
	param0, 
	param1
	);
	ld.param.f64 	%fd174, [retval0];
	} // callseq 197
	neg.f64 	%fd176, %fd174;
	selp.f64 	%fd177, %fd176, %fd174, %p6;
	selp.f64 	%fd178, %fd17, %fd177, %p104;
	selp.f64 	%fd179, %fd178, %fd18, %p101;
	add.rn.f64 	%fd180, %fd116, %fd167;
	selp.f64 	%fd181, %fd180, %fd179, %p102;
	selp.f64 	%fd182, %fd181, %fd178, %p88;
	add.f64 	%fd183, %fd182, %fd182;
	div.rn.f64 	%fd184, %fd183, 0d4038000000000000;
	selp.f64 	%fd185, 0d3FB5555555555555, %fd184, %p100;
	add.f64 	%fd186, %fd173, %fd185;
	mul.f64 	%fd187, %fd186, %fd7;
	add.f32 	%f53, %f95, %f99;
	cvt.f64.f32 	%fd188, %f53;
	{ // callseq 198, 0
	.param .b64 param0;
	st.param.f64 	[param0], %fd8;
	.param .b64 param1;
	st.param.f64 	[param1], 0d4010000000000000;
	.param .b64 retval0;
	call.uni (retval0), 
	__internal_accurate_pow, 
	(
	param0, 
	param1
	);
	ld.param.f64 	%fd189, [retval0];
	} // callseq 198
	neg.f64 	%fd191, %fd189;
	selp.f64 	%fd192, %fd191, %fd189, %p7;
	selp.f64 	%fd193, %fd19, %fd192, %p99;
	selp.f64 	%fd194, %fd193, %fd20, %p96;
	add.rn.f64 	%fd195, %fd132, %fd167;
	selp.f64 	%fd196, %fd195, %fd194, %p97;
	selp.f64 	%fd197, %fd196, %fd193, %p87;
	add.f64 	%fd198, %fd197, %fd197;
	div.rn.f64 	%fd199, %fd198, 0d4038000000000000;
	selp.f64 	%fd200, 0d3FB5555555555555, %fd199, %p95;
	{ // callseq 199, 0
	.param .b64 param0;
	st.param.f64 	[param0], %fd11;
	.param .b64 param1;
	st.param.f64 	[param1], 0d4010000000000000;
	.param .b64 retval0;
	call.uni (retval0), 
	__internal_accurate_pow, 
	(
	param0, 
	param1
	);
	ld.param.f64 	%fd201, [retval0];
	} // callseq 199
	neg.f64 	%fd203, %fd201;
	selp.f64 	%fd204, %fd203, %fd201, %p8;
	selp.f64 	%fd205, %fd21, %fd204, %p94;
	selp.f64 	%fd206, %fd205, %fd22, %p91;
	add.rn.f64 	%fd207, %fd145, %fd167;
	selp.f64 	%fd208, %fd207, %fd206, %p92;
	selp.f64 	%fd209, %fd208, %fd205, %p86;
	add.f64 	%fd210, %fd209, %fd209;
	div.rn.f64 	%fd211, %fd210, 0d4038000000000000;
	selp.f64 	%fd212, 0d3FB5555555555555, %fd211, %p90;
	add.f64 	%fd213, %fd200, %fd212;
	mul.f64 	%fd214, %fd213, %fd14;
	ld.shared.f32 	%f54, [%r223+16];
	ld.shared.f32 	%f55, [%r223+32];
	add.f32 	%f56, %f54, %f55;
	cvt.f64.f32 	%fd215, %f56;
	mul.f64 	%fd216, %fd200, %fd14;
	mul.f64 	%fd217, %fd216, %fd215;
	fma.rn.f64 	%fd218, %fd214, %fd215, %fd217;
	fma.rn.f64 	%fd219, %fd187, %fd188, %fd218;
	cvt.f64.f32 	%fd220, %f52;
	add.f64 	%fd221, %fd219, %fd220;
	cvt.rn.f32.f64 	%f57, %fd221;
	{ // callseq 200, 0
	.param .b64 param0;
	st.param.f64 	[param0], %fd1;
	.param .b64 param1;
	st.param.f64 	[param1], 0d4018000000000000;
	.param .b64 retval0;
	call.uni (retval0), 
	__internal_accurate_pow, 
	(
	param0, 
	param1
	);
	ld.param.f64 	%fd222, [retval0];
	} // callseq 200
	neg.f64 	%fd224, %fd222;
	selp.f64 	%fd225, %fd224, %fd222, %p9;
	selp.f64 	%fd226, %fd23, %fd225, %p109;
	selp.f64 	%fd227, %fd226, %fd24, %p106;
	mov.f64 	%fd228, 0d4018000000000000;
	add.rn.f64 	%fd229, %fd102, %fd228;
	selp.f64 	%fd230, %fd229, %fd227, %p107;
	selp.f64 	%fd231, %fd230, %fd226, %p85;
	add.f64 	%fd232, %fd231, %fd231;
	div.rn.f64 	%fd233, %fd232, 0d4086800000000000;
	selp.f64 	%fd234, 0d3F66C16C16C16C17, %fd233, %p105;
	{ // callseq 201, 0
	.param .b64 param0;
	st.param.f64 	[param0], %fd4;
	.param .b64 param1;
	st.param.f64 	[param1], 0d4018000000000000;
	.param .b64 retval0;
	call.uni (retval0), 
	__internal_accurate_pow, 
	(
	param0, 
	param1
	);
	ld.param.f64 	%fd235, [retval0];
	} // callseq 201
	neg.f64 	%fd237, %fd235;
	selp.f64 	%fd238, %fd237, %fd235, %p10;
	selp.f64 	%fd239, %fd25, %fd238, %p104;
	selp.f64 	%fd240, %fd239, %fd26, %p101;
	add.rn.f64 	%fd241, %fd116, %fd228;
	selp.f64 	%fd242, %fd241, %fd240, %p102;
	selp.f64 	%fd243, %fd242, %fd239, %p84;
	add.f64 	%fd244, %fd243, %fd243;
	div.rn.f64 	%fd245, %fd244, 0d4086800000000000;
	selp.f64 	%fd246, 0d3F66C16C16C16C17, %fd245, %p100;
	add.f64 	%fd247, %fd234, %fd246;
	mul.f64 	%fd248, %fd247, %fd7;
	add.f32 	%f58, %f94, %f100;
	cvt.f64.f32 	%fd249, %f58;
	{ // callseq 202, 0
	.param .b64 param0;
	st.param.f64 	[param0], %fd8;
	.param .b64 param1;
	st.param.f64 	[param1], 0d4018000000000000;
	.param .b64 retval0;
	call.uni (retval0), 
	__internal_accurate_pow, 
	(
	param0, 
	param1
	);
	ld.param.f64 	%fd250, [retval0];
	} // callseq 202
	neg.f64 	%fd252, %fd250;
	selp.f64 	%fd253, %fd252, %fd250, %p11;
	selp.f64 	%fd254, %fd27, %fd253, %p99;
	selp.f64 	%fd255, %fd254, %fd28, %p96;
	add.rn.f64 	%fd256, %fd132, %fd228;
	selp.f64 	%fd257, %fd256, %fd255, %p97;
	selp.f64 	%fd258, %fd257, %fd254, %p83;
	add.f64 	%fd259, %fd258, %fd258;
	div.rn.f64 	%fd260, %fd259, 0d4086800000000000;
	selp.f64 	%fd261, 0d3F66C16C16C16C17, %fd260, %p95;
	{ // callseq 203, 0
	.param .b64 param0;
	st.param.f64 	[param0], %fd11;
	.param .b64 param1;
	st.param.f64 	[param1], 0d4018000000000000;
	.param .b64 retval0;
	call.uni (retval0), 
	__internal_accurate_pow, 
	(
	param0, 
	param1
	);
	ld.param.f64 	%fd262, [retval0];
	} // callseq 203
	neg.f64 	%fd264, %fd262;
	selp.f64 	%fd265, %fd264, %fd262, %p12;
	selp.f64 	%fd266, %fd29, %fd265, %p94;
	selp.f64 	%fd267, %fd266, %fd30, %p91;
	add.rn.f64 	%fd268, %fd145, %fd228;
	selp.f64 	%fd269, %fd268, %fd267, %p92;
	selp.f64 	%fd270, %fd269, %fd266, %p82;
	add.f64 	%fd271, %fd270, %fd270;
	div.rn.f64 	%fd272, %fd271, 0d4086800000000000;
	selp.f64 	%fd273, 0d3F66C16C16C16C17, %fd272, %p90;
	add.f64 	%fd274, %fd261, %fd273;
	mul.f64 	%fd275, %fd274, %fd14;
	ld.shared.f32 	%f59, [%r223+12];
	ld.shared.f32 	%f60, [%r223+36];
	add.f32 	%f61, %f59, %f60;
	cvt.f64.f32 	%fd276, %f61;
	mul.f64 	%fd277, %fd261, %fd14;
	mul.f64 	%fd278, %fd277, %fd276;
	fma.rn.f64 	%fd279, %fd275, %fd276, %fd278;
	fma.rn.f64 	%fd280, %fd248, %fd249, %fd279;
	cvt.f64.f32 	%fd281, %f57;
	add.f64 	%fd282, %fd280, %fd281;
	cvt.rn.f32.f64 	%f62, %fd282;
	{ // callseq 204, 0
	.param .b64 param0;
	st.param.f64 	[param0], %fd1;
	.param .b64 param1;
	st.param.f64 	[param1], 0d4020000000000000;
	.param .b64 retval0;
	call.uni (retval0), 
	__internal_accurate_pow, 
	(
	param0, 
	param1
	);
	ld.param.f64 	%fd283, [retval0];
	} // callseq 204
	neg.f64 	%fd285, %fd283;
	selp.f64 	%fd286, %fd285, %fd283, %p13;
	selp.f64 	%fd287, %fd31, %fd286, %p109;
	selp.f64 	%fd288, %fd287, %fd32, %p106;
	mov.f64 	%fd289, 0d4020000000000000;
	add.rn.f64 	%fd290, %fd102, %fd289;
	selp.f64 	%fd291, %fd290, %fd288, %p107;
	selp.f64 	%fd292, %fd291, %fd287, %p81;
	add.f64 	%fd293, %fd292, %fd292;
	div.rn.f64 	%fd294, %fd293, 0d40E3B00000000000;
	selp.f64 	%fd295, 0d3F0A01A01A01A01A, %fd294, %p105;
	{ // callseq 205, 0
	.param .b64 param0;
	st.param.f64 	[param0], %fd4;
	.param .b64 param1;
	st.param.f64 	[param1], 0d4020000000000000;
	.param .b64 retval0;
	call.uni (retval0), 
	__internal_accurate_pow, 
	(
	param0, 
	param1
	);
	ld.param.f64 	%fd296, [retval0];
	} // callseq 205
	neg.f64 	%fd298, %fd296;
	selp.f64 	%fd299, %fd298, %fd296, %p14;
	selp.f64 	%fd300, %fd33, %fd299, %p104;
	selp.f64 	%fd301, %fd300, %fd34, %p101;
	add.rn.f64 	%fd302, %fd116, %fd289;
	selp.f64 	%fd303, %fd302, %fd301, %p102;
	selp.f64 	%fd304, %fd303, %fd300, %p80;
	add.f64 	%fd305, %fd304, %fd304;
	div.rn.f64 	%fd306, %fd305, 0d40E3B00000000000;
	selp.f64 	%fd307, 0d3F0A01A01A01A01A, %fd306, %p100;
	add.f64 	%fd308, %fd295, %fd307;
	mul.f64 	%fd309, %fd308, %fd7;
	add.f32 	%f63, %f93, %f101;
	cvt.f64.f32 	%fd310, %f63;
	{ // callseq 206, 0
	.param .b64 param0;
	st.param.f64 	[param0], %fd8;
	.param .b64 param1;
	st.param.f64 	[param1], 0d4020000000000000;
	.param .b64 retval0;
	call.uni (retval0), 
	__internal_accurate_pow, 
	(
	param0, 
	param1
	);
	ld.param.f64 	%fd311, [retval0];
	} // callseq 206
	neg.f64 	%fd313, %fd311;
	selp.f64 	%fd314, %fd313, %fd311, %p15;
	selp.f64 	%fd315, %fd35, %fd314, %p99;
	selp.f64 	%fd316, %fd315, %fd36, %p96;
	add.rn.f64 	%fd317, %fd132, %fd289;
	selp.f64 	%fd318, %fd317, %fd316, %p97;
	selp.f64 	%fd319, %fd318, %fd315, %p79;
	add.f64 	%fd320, %fd319, %fd319;
	div.rn.f64 	%fd321, %fd320, 0d40E3B00000000000;
	selp.f64 	%fd322, 0d3F0A01A01A01A01A, %fd321, %p95;
	{ // callseq 207, 0
	.param .b64 param0;
	st.param.f64 	[param0], %fd11;
	.param .b64 param1;
	st.param.f64 	[param1], 0d4020000000000000;
	.param .b64 retval0;
	call.uni (retval0), 
	__internal_accurate_pow, 
	(
	param0, 
	param1
	);
	ld.param.f64 	%fd323, [retval0];
	} // callseq 207
	neg.f64 	%fd325, %fd323;
	selp.f64 	%fd326, %fd325, %fd323, %p16;
	selp.f64 	%fd327, %fd37, %fd326, %p94;
	selp.f64 	%fd328, %fd327, %fd38, %p91;
	add.rn.f64 	%fd329, %fd145, %fd289;
	selp.f64 	%fd330, %fd329, %fd328, %p92;
	selp.f64 	%fd331, %fd330, %fd327, %p78;
	add.f64 	%fd332, %fd331, %fd331;
	div.rn.f64 	%fd333, %fd332, 0d40E3B00000000000;
	selp.f64 	%fd334, 0d3F0A01A01A01A01A, %fd333, %p90;
	add.f64 	%fd335, %fd322, %fd334;
	mul.f64 	%fd336, %fd335, %fd14;
	ld.shared.f32 	%f64, [%r223+8];
	ld.shared.f32 	%f65, [%r223+40];
	add.f32 	%f66, %f64, %f65;
	cvt.f64.f32 	%fd337, %f66;
	mul.f64 	%fd338, %fd322, %fd14;
	mul.f64 	%fd339, %fd338, %fd337;
	fma.rn.f64 	%fd340, %fd336, %fd337, %fd339;
	fma.rn.f64 	%fd341, %fd309, %fd310, %fd340;
	cvt.f64.f32 	%fd342, %f62;
	add.f64 	%fd343, %fd341, %fd342;
	cvt.rn.f32.f64 	%f67, %fd343;
	{ // callseq 208, 0
	.param .b64 param0;
	st.param.f64 	[param0], %fd1;
	.param .b64 param1;
	st.param.f64 	[param1], 0d4024000000000000;
	.param .b64 retval0;
	call.uni (retval0), 
	__internal_accurate_pow, 
	(
	param0, 
	param1
	);
	ld.param.f64 	%fd344, [retval0];
	} // callseq 208
	neg.f64 	%fd346, %fd344;
	selp.f64 	%fd347, %fd346, %fd344, %p17;
	selp.f64 	%fd348, %fd39, %fd347, %p109;
	selp.f64 	%fd349, %fd348, %fd40, %p106;
	mov.f64 	%fd350, 0d4024000000000000;
	add.rn.f64 	%fd351, %fd102, %fd350;
	selp.f64 	%fd352, %fd351, %fd349, %p107;
	selp.f64 	%fd353, %fd352, %fd348, %p77;
	add.f64 	%fd354, %fd353, %fd353;
	div.rn.f64 	%fd355, %fd354, 0d414BAF8000000000;
	selp.f64 	%fd356, 0d3EA27E4FB7789F5C, %fd355, %p105;
	{ // callseq 209, 0
	.param .b64 param0;
	st.param.f64 	[param0], %fd4;
	.param .b64 param1;
	st.param.f64 	[param1], 0d4024000000000000;
	.param .b64 retval0;
	call.uni (retval0), 
	__internal_accurate_pow, 
	(
	param0, 
	param1
	);
	ld.param.f64 	%fd357, [retval0];
	} // callseq 209
	neg.f64 	%fd359, %fd357;
	selp.f64 	%fd360, %fd359, %fd357, %p18;
	selp.f64 	%fd361, %fd41, %fd360, %p104;
	selp.f64 	%fd362, %fd361, %fd42, %p101;
	add.rn.f64 	%fd363, %fd116, %fd350;
	selp.f64 	%fd364, %fd363, %fd362, %p102;
	selp.f64 	%fd365, %fd364, %fd361, %p76;
	add.f64 	%fd366, %fd365, %fd365;
	div.rn.f64 	%fd367, %fd366, 0d414BAF8000000000;
	selp.f64 	%fd368, 0d3EA27E4FB7789F5C, %fd367, %p100;
	add.f64 	%fd369, %fd356, %fd368;
	mul.f64 	%fd370, %fd369, %fd7;
	add.f32 	%f68, %f92, %f16;
	cvt.f64.f32 	%fd371, %f68;
	{ // callseq 210, 0
	.param .b64 param0;
	st.param.f64 	[param0], %fd8;
	.param .b64 param1;
	st.param.f64 	[param1], 0d4024000000000000;
	.param .b64 retval0;
	call.uni (retval0), 
	__internal_accurate_pow, 
	(
	param0, 
	param1
	);
	ld.param.f64 	%fd372, [retval0];
	} // callseq 210
	neg.f64 	%fd374, %fd372;
	selp.f64 	%fd375, %fd374, %fd372, %p19;
	selp.f64 	%fd376, %fd43, %fd375, %p99;
	selp.f64 	%fd377, %fd376, %fd44, %p96;
	add.rn.f64 	%fd378, %fd132, %fd350;
	selp.f64 	%fd379, %fd378, %fd377, %p97;
	selp.f64 	%fd380, %fd379, %fd376, %p75;
	add.f64 	%fd381, %fd380, %fd380;
	div.rn.f64 	%fd382, %fd381, 0d414BAF8000000000;
	selp.f64 	%fd383, 0d3EA27E4FB7789F5C, %fd382, %p95;
	{ // callseq 211, 0
	.param .b64 param0;
	st.param.f64 	[param0], %fd11;
	.param .b64 param1;
	st.param.f64 	[param1], 0d4024000000000000;
	.param .b64 retval0;
	call.uni (retval0), 
	__internal_accurate_pow, 
	(
	param0, 
	param1
	);
	ld.param.f64 	%fd384, [retval0];
	} // callseq 211
	neg.f64 	%fd386, %fd384;
	selp.f64 	%fd387, %fd386, %fd384, %p20;
	selp.f64 	%fd388, %fd45, %fd387, %p94;
	selp.f64 	%fd389, %fd388, %fd46, %p91;
	add.rn.f64 	%fd390, %fd145, %fd350;
	selp.f64 	%fd391, %fd390, %fd389, %p92;
	selp.f64 	%fd392, %fd391, %fd388, %p74;
	add.f64 	%fd393, %fd392, %fd392;
	div.rn.f64 	%fd394, %fd393, 0d414BAF8000000000;
	selp.f64 	%fd395, 0d3EA27E4FB7789F5C, %fd394, %p90;
	add.f64 	%fd396, %fd383, %fd395;
	mul.f64 	%fd397, %fd396, %fd14;
	ld.shared.f32 	%f69, [%r223+4];
	ld.shared.f32 	%f70, [%r223+44];
	add.f32 	%f71, %f69, %f70;
	cvt.f64.f32 	%fd398, %f71;
	mul.f64 	%fd399, %fd383, %fd14;
	mul.f64 	%fd400, %fd399, %fd398;
	fma.rn.f64 	%fd401, %fd397, %fd398, %fd400;
	fma.rn.f64 	%fd402, %fd370, %fd371, %fd401;
	cvt.f64.f32 	%fd403, %f67;
	add.f64 	%fd404, %fd402, %fd403;
	cvt.rn.f32.f64 	%f72, %fd404;
	{ // callseq 212, 0
	.param .b64 param0;
	st.param.f64 	[param0], %fd1;
	.param .b64 param1;
	st.param.f64 	[param1], 0d4028000000000000;
	.param .b64 retval0;
	call.uni (retval0), 
	__internal_accurate_pow, 
	(
	param0, 
	param1
	);
	ld.param.f64 	%fd405, [retval0];
	} // callseq 212
	neg.f64 	%fd407, %fd405;
	selp.f64 	%fd408, %fd407, %fd405, %p21;
	selp.f64 	%fd409, %fd47, %fd408, %p109;
	selp.f64 	%fd410, %fd409, %fd48, %p106;
	mov.f64 	%fd411, 0d4028000000000000;
	add.rn.f64 	%fd412, %fd102, %fd411;
	selp.f64 	%fd413, %fd412, %fd410, %p107;
	selp.f64 	%fd414, %fd413, %fd409, %p73;
	add.f64 	%fd415, %fd414, %fd414;
	div.rn.f64 	%fd416, %fd415, 0d41BC8CFC00000000;
	selp.f64 	%fd417, 0d3E31EED8EFF8D898, %fd416, %p105;
	{ // callseq 213, 0
	.param .b64 param0;
	st.param.f64 	[param0], %fd4;
	.param .b64 param1;
	st.param.f64 	[param1], 0d4028000000000000;
	.param .b64 retval0;
	call.uni (retval0), 
	__internal_accurate_pow, 
	(
	param0, 
	param1
	);
	ld.param.f64 	%fd418, [retval0];
	} // callseq 213
	neg.f64 	%fd420, %fd418;
	selp.f64 	%fd421, %fd420, %fd418, %p22;
	selp.f64 	%fd422, %fd49, %fd421, %p104;
	selp.f64 	%fd423, %fd422, %fd50, %p101;
	add.rn.f64 	%fd424, %fd116, %fd411;
	selp.f64 	%fd425, %fd424, %fd423, %p102;
	selp.f64 	%fd426, %fd425, %fd422, %p72;
	add.f64 	%fd427, %fd426, %fd426;
	div.rn.f64 	%fd428, %fd427, 0d41BC8CFC00000000;
	selp.f64 	%fd429, 0d3E31EED8EFF8D898, %fd428, %p100;
	add.f64 	%fd430, %fd417, %fd429;
	mul.f64 	%fd431, %fd430, %fd7;
	add.f32 	%f73, %f102, %f91;
	cvt.f64.f32 	%fd432, %f73;
	{ // callseq 214, 0
	.param .b64 param0;
	st.param.f64 	[param0], %fd8;
	.param .b64 param1;
	st.param.f64 	[param1], 0d4028000000000000;
	.param .b64 retval0;
	call.uni (retval0), 
	__internal_accurate_pow, 
	(
	param0, 
	param1
	);
	ld.param.f64 	%fd433, [retval0];
	} // callseq 214
	neg.f64 	%fd435, %fd433;
	selp.f64 	%fd436, %fd435, %fd433, %p23;
	selp.f64 	%fd437, %fd51, %fd436, %p99;
	selp.f64 	%fd438, %fd437, %fd52, %p96;
	add.rn.f64 	%fd439, %fd132, %fd411;
	selp.f64 	%fd440, %fd439, %fd438, %p97;
	selp.f64 	%fd441, %fd440, %fd437, %p71;
	add.f64 	%fd442, %fd441, %fd441;
	div.rn.f64 	%fd443, %fd442, 0d41BC8CFC00000000;
	selp.f64 	%fd444, 0d3E31EED8EFF8D898, %fd443, %p95;
	{ // callseq 215, 0
	.param .b64 param0;
	st.param.f64 	[param0], %fd11;
	.param .b64 param1;
	st.param.f64 	[param1], 0d4028000000000000;
	.param .b64 retval0;
	call.uni (retval0), 
	__internal_accurate_pow, 
	(
	param0, 
	param1
	);
	ld.param.f64 	%fd445, [retval0];
	} // callseq 215
	neg.f64 	%fd447, %fd445;
	selp.f64 	%fd448, %fd447, %fd445, %p24;
	selp.f64 	%fd449, %fd53, %fd448, %p94;
	selp.f64 	%fd450, %fd449, %fd54, %p91;
	add.rn.f64 	%fd451, %fd145, %fd411;
	selp.f64 	%fd452, %fd451, %fd450, %p92;
	selp.f64 	%fd453, %fd452, %fd449, %p70;
	add.f64 	%fd454, %fd453, %fd453;
	div.rn.f64 	%fd455, %fd454, 0d41BC8CFC00000000;
	selp.f64 	%fd456, 0d3E31EED8EFF8D898, %fd455, %p90;
	add.f64 	%fd457, %fd444, %fd456;
	mul.f64 	%fd458, %fd457, %fd14;
	ld.shared.f32 	%f74, [%r223];
	ld.shared.f32 	%f75, [%r223+48];
	add.f32 	%f76, %f74, %f75;
	cvt.f64.f32 	%fd459, %f76;
	mul.f64 	%fd460, %fd444, %fd14;
	mul.f64 	%fd461, %fd460, %fd459;
	fma.rn.f64 	%fd462, %fd458, %fd459, %fd461;
	fma.rn.f64 	%fd463, %fd431, %fd432, %fd462;
	cvt.f64.f32 	%fd464, %f72;
	add.f64 	%fd465, %fd463, %fd464;
	cvt.rn.f32.f64 	%f77, %fd465;
	add.f32 	%f78, %f97, %f97;
	ld.global.f32 	%f79, [%rd29];
	sub.f32 	%f80, %f78, %f79;
	cvta.to.global.u64 	%rd30, %rd37;
	add.s64 	%rd31, %rd30, %rd27;
	ld.global.nc.f32 	%f81, [%rd31];
	fma.rn.f32 	%f82, %f81, %f77, %f80;
	st.global.f32 	[%rd29], %f82;
	add.s32 	%r232, %r232, %r229;
	add.s32 	%r231, %r231, 1;
	add.s32 	%r230, %r230, %r229;
	setp.ne.s32 	%p110, %r231, -12;
	mov.f32 	%f102, %f16;
	@%p110 bra 	$L__BB12_3;
$L__BB12_6:
	// begin inline asm
	mov.u64 	%rd32, %clock64;
	// end inline asm
	sub.s64 	%rd33, %rd32, %rd5;
	cvt.rn.f32.s64 	%f83, %rd33;
	cvt.f64.f32 	%fd466, %f83;
	mul.f64 	%fd467, %fd466, 0d408F400000000000;
	div.rn.f64 	%fd468, %fd467, 0d412E848000000000;
	cvt.rn.f32.f64 	%f84, %fd468;
	mov.u32 	%r224, %ntid.x;
	mov.u32 	%r225, %ctaid.x;
	mov.u32 	%r226, %tid.x;
	mad.lo.s32 	%r227, %r224, %r225, %r226;
	mul.wide.s32 	%rd34, %r227, 4;
	mov.u64 	%rd35, FractionalStep_time;
	add.s64 	%rd36, %rd35, %rd34;
	st.global.f32 	[%rd36], %f84;
	ret;

}
	// .globl	_Z34FractionalStep_2D_Solver_OptimizedififfPfS_S_
.visible .entry _Z34FractionalStep_2D_Solver_OptimizedififfPfS_S_(
	.param .u32 _Z34FractionalStep_2D_Solver_OptimizedififfPfS_S__param_0,
	.param .f32 _Z34FractionalStep_2D_Solver_OptimizedififfPfS_S__param_1,
	.param .u32 _Z34FractionalStep_2D_Solver_OptimizedififfPfS_S__param_2,
	.param .f32 _Z34FractionalStep_2D_Solver_OptimizedififfPfS_S__param_3,
	.param .f32 _Z34FractionalStep_2D_Solver_OptimizedififfPfS_S__param_4,
	.param .u64 .ptr .align 1 _Z34FractionalStep_2D_Solver_OptimizedififfPfS_S__param_5,
	.param .u64 .ptr .align 1 _Z34FractionalStep_2D_Solver_OptimizedififfPfS_S__param_6,
	.param .u64 .ptr .align 1 _Z34FractionalStep_2D_Solver_OptimizedififfPfS_S__param_7
)
{
	.reg .pred 	%p<107>;
	.reg .b32 	%r<228>;
	.reg .b32 	%f<79>;
	.reg .b64 	%rd<35>;
	.reg .b64 	%fd<469>;
	// demoted variable
	.shared .align 4 .b8 _ZZ34FractionalStep_2D_Solver_OptimizedififfPfS_S_E6s_data[176];
	// begin inline asm
	mov.u64 	%rd6, %clock64;
	// end inline asm
	mov.u32 	%r30, %ctaid.x;
	mov.u32 	%r31, %ntid.x;
	mov.u32 	%r32, %tid.x;
	mad.lo.s32 	%r1, %r30, %r31, %r32;
	mov.u32 	%r33, %ctaid.y;
	mov.u32 	%r34, %ntid.y;
	mov.u32 	%r35, %tid.y;
	mad.lo.s32 	%r36, %r33, %r34, %r35;
	setp.gt.u32 	%p25, %r36, 243;
	@%p25 bra 	$L__BB13_5;
	ld.param.f32 	%f77, [_Z34FractionalStep_2D_Solver_OptimizedififfPfS_S__param_4];
	ld.param.f32 	%f75, [_Z34FractionalStep_2D_Solver_OptimizedififfPfS_S__param_3];
	ld.param.f32 	%f73, [_Z34FractionalStep_2D_Solver_OptimizedififfPfS_S__param_1];
	mov.u32 	%r37, %ctaid.x;
	mov.u32 	%r38, %ntid.x;
	mov.u32 	%r39, %tid.x;
	mad.lo.s32 	%r227, %r37, %r38, %r39;
	mul.f32 	%f20, %f77, %f77;
	cvt.f64.f32 	%fd58, %f20;
	mul.f64 	%fd59, %fd58, 0d3FE0000000000000;
	mul.f64 	%fd60, %fd59, 0d3FE0000000000000;
	mul.f32 	%f21, %f75, %f75;
	cvt.f64.f32 	%fd61, %f21;
	div.rn.f64 	%fd62, %fd60, %fd61;
	cvt.rn.f32.f64 	%f22, %fd62;
	mul.f32 	%f23, %f73, %f73;
	cvt.f64.f32 	%fd63, %f23;
	div.rn.f64 	%fd64, %fd60, %fd63;
	cvt.rn.f32.f64 	%f24, %fd64;
	mul.f32 	%f25, %f77, 0f3F000000;
	add.f32 	%f26, %f73, %f25;
	add.f32 	%f27, %f75, %f77;
	mul.f32 	%f28, %f27, %f22;
	fma.rn.f32 	%f29, %f26, %f24, %f28;
	mul.f32 	%f30, %f75, %f22;
	fma.rn.f32 	%f31, %f73, %f24, %f30;
	add.f32 	%f1, %f29, %f31;
	cvt.f64.f32 	%fd65, %f75;
	{
	.reg .b32 %temp; 
	mov.b64 	{%temp, %r40}, %fd65;
	}
	mov.f64 	%fd66, 0d4000000000000000;
	{
	.reg .b32 %temp; 
	mov.b64 	{%temp, %r41}, %fd66;
	}
	and.b32  	%r42, %r41, 2146435072;
	setp.eq.s32 	%p26, %r42, 1062207488;
	abs.f64 	%fd1, %fd65;
	setp.lt.s32 	%p28, %r40, 0;
	and.pred  	%p1, %p28, %p26;
	selp.b32 	%r43, %r40, 0, %p26;
	setp.lt.s32 	%p29, %r41, 0;
	or.b32  	%r44, %r43, 2146435072;
	selp.b32 	%r45, %r44, %r43, %p29;
	mov.b32 	%r46, 0;
	mov.b64 	%fd2, {%r46, %r45};
	add.f64 	%fd67, %fd65, 0d4000000000000000;
	{
	.reg .b32 %temp; 
	mov.b64 	{%temp, %r47}, %fd67;
	}
	and.b32  	%r3, %r47, 2146435072;
	selp.b32 	%r48, 0, 2146435072, %p29;
	and.b32  	%r49, %r41, 2147483647;
	setp.ne.s32 	%p30, %r49, 1071644672;
	and.pred  	%p31, %p26, %p30;
	or.b32  	%r50, %r48, -2147483648;
	selp.b32 	%r51, %r50, %r48, %p31;
	selp.b32 	%r52, %r51, %r48, %p28;
	mov.b64 	%fd3, {%r46, %r52};
	cvt.f64.f32 	%fd68, %f77;
	{
	.reg .b32 %temp; 
	mov.b64 	{%temp, %r53}, %fd68;
	}
	abs.f64 	%fd4, %fd68;
	setp.lt.s32 	%p33, %r53, 0;
	and.pred  	%p2, %p33, %p26;
	selp.b32 	%r54, %r53, 0, %p26;
	or.b32  	%r55, %r54, 2146435072;
	selp.b32 	%r56, %r55, %r54, %p29;
	mov.b64 	%fd5, {%r46, %r56};
	add.f64 	%fd69, %fd68, 0d4000000000000000;
	{
	.reg .b32 %temp; 
	mov.b64 	{%temp, %r57}, %fd69;
	}
	and.b32  	%r4, %r57, 2146435072;
	selp.b32 	%r58, %r51, %r48, %p33;
	mov.b64 	%fd6, {%r46, %r58};
	mul.f32 	%f32, %f22, 0f40800000;
	cvt.f64.f32 	%fd7, %f32;
	cvt.f64.f32 	%fd70, %f73;
	{
	.reg .b32 %temp; 
	mov.b64 	{%temp, %r59}, %fd70;
	}
	abs.f64 	%fd8, %fd70;
	setp.lt.s32 	%p34, %r59, 0;
	and.pred  	%p3, %p34, %p26;
	selp.b32 	%r60, %r59, 0, %p26;
	or.b32  	%r61, %r60, 2146435072;
	selp.b32 	%r62, %r61, %r60, %p29;
	mov.b64 	%fd9, {%r46, %r62};
	add.f64 	%fd71, %fd70, 0d4000000000000000;
	{
	.reg .b32 %temp; 
	mov.b64 	{%temp, %r63}, %fd71;
	}
	and.b32  	%r5, %r63, 2146435072;
	selp.b32 	%r64, %r51, %r48, %p34;
	mov.b64 	%fd10, {%r46, %r64};
	cvt.f64.f32 	%fd72, %f25;
	{
	.reg .b32 %temp; 
	mov.b64 	{%temp, %r65}, %fd72;
	}
	abs.f64 	%fd11, %fd72;
	setp.lt.s32 	%p35, %r65, 0;
	and.pred  	%p4, %p35, %p26;
	selp.b32 	%r66, %r65, 0, %p26;
	or.b32  	%r67, %r66, 2146435072;
	selp.b32 	%r68, %r67, %r66, %p29;
	mov.b64 	%fd12, {%r46, %r68};
	add.f64 	%fd73, %fd72, 0d4000000000000000;
	{
	.reg .b32 %temp; 
	mov.b64 	{%temp, %r69}, %fd73;
	}
	and.b32  	%r6, %r69, 2146435072;
	selp.b32 	%r70, %r51, %r48, %p35;
	mov.b64 	%fd13, {%r46, %r70};
	add.f32 	%f33, %f24, %f24;
	cvt.f64.f32 	%fd14, %f33;
	mov.f64 	%fd74, 0d4010000000000000;
	{
	.reg .b32 %temp; 
	mov.b64 	{%temp, %r71}, %fd74;
	}
	and.b32  	%r72, %r71, 2146435072;
	setp.eq.s32 	%p36, %r72, 1072693248;
	and.pred  	%p5, %p28, %p36;
	selp.b32 	%r73, %r40, 0, %p36;
	setp.lt.s32 	%p38, %r71, 0;
	or.b32  	%r74, %r73, 2146435072;
	selp.b32 	%r75, %r74, %r73, %p38;
	mov.b64 	%fd15, {%r46, %r75};
	add.f64 	%fd75, %fd65, 0d4010000000000000;
	{
	.reg .b32 %temp; 
	mov.b64 	{%temp, %r76}, %fd75;
	}
	and.b32  	%r7, %r76, 2146435072;
	selp.b32 	%r77, 0, 2146435072, %p38;
	and.b32  	%r78, %r71, 2147483647;
	setp.ne.s32 	%p39, %r78, 1071644672;
	and.pred  	%p40, %p36, %p39;
	or.b32  	%r79, %r77, -2147483648;
	selp.b32 	%r80, %r79, %r77, %p40;
	selp.b32 	%r81, %r80, %r77, %p28;
	mov.b64 	%fd16, {%r46, %r81};
	and.pred  	%p6, %p33, %p36;
	selp.b32 	%r82, %r53, 0, %p36;
	or.b32  	%r83, %r82, 2146435072;
	selp.b32 	%r84, %r83, %r82, %p38;
	mov.b64 	%fd17, {%r46, %r84};
	add.f64 	%fd76, %fd68, 0d4010000000000000;
	{
	.reg .b32 %temp; 
	mov.b64 	{%temp, %r85}, %fd76;
	}
	and.b32  	%r8, %r85, 2146435072;
	selp.b32 	%r86, %r80, %r77, %p33;
	mov.b64 	%fd18, {%r46, %r86};
	and.pred  	%p7, %p34, %p36;
	selp.b32 	%r87, %r59, 0, %p36;
	or.b32  	%r88, %r87, 2146435072;
	selp.b32 	%r89, %r88, %r87, %p38;
	mov.b64 	%fd19, {%r46, %r89};
	add.f64 	%fd77, %fd70, 0d4010000000000000;
	{
	.reg .b32 %temp; 
	mov.b64 	{%temp, %r90}, %fd77;
	}
	and.b32  	%r9, %r90, 2146435072;
	selp.b32 	%r91, %r80, %r77, %p34;
	mov.b64 	%fd20, {%r46, %r91};
	and.pred  	%p8, %p35, %p36;
	selp.b32 	%r92, %r65, 0, %p36;
	or.b32  	%r93, %r92, 2146435072;
	selp.b32 	%r94, %r93, %r92, %p38;
	mov.b64 	%fd21, {%r46, %r94};
	add.f64 	%fd78, %fd72, 0d4010000000000000;
	{
	.reg .b32 %temp; 
	mov.b64 	{%temp, %r95}, %fd78;
	}
	and.b32  	%r10, %r95, 2146435072;
	selp.b32 	%r96, %r80, %r77, %p35;
	mov.b64 	%fd22, {%r46, %r96};
	mov.f64 	%fd79, 0d4018000000000000;
	{
	.reg .b32 %temp; 
	mov.b64 	{%temp, %r97}, %fd79;
	}
	and.b32  	%r98, %r97, 2146435072;
	setp.eq.s32 	%p42, %r98, 1073741824;
	and.pred  	%p9, %p28, %p42;
	selp.b32 	%r99, %r40, 0, %p42;
	setp.lt.s32 	%p44, %r97, 0;
	or.b32  	%r100, %r99, 2146435072;
	selp.b32 	%r101, %r100, %r99, %p44;
	mov.b64 	%fd23, {%r46, %r101};
	add.f64 	%fd80, %fd65, 0d4018000000000000;
	{
	.reg .b32 %temp; 
	mov.b64 	{%temp, %r102}, %fd80;
	}
	and.b32  	%r11, %r102, 2146435072;
	selp.b32 	%r103, 0, 2146435072, %p44;
	and.b32  	%r104, %r97, 2147483647;
	setp.ne.s32 	%p45, %r104, 1071644672;
	and.pred  	%p46, %p42, %p45;
	or.b32  	%r105, %r103, -2147483648;
	selp.b32 	%r106, %r105, %r103, %p46;
	selp.b32 	%r107, %r106, %r103, %p28;
	mov.b64 	%fd24, {%r46, %r107};
	and.pred  	%p10, %p33, %p42;
	selp.b32 	%r108, %r53, 0, %p42;
	or.b32  	%r109, %r108, 2146435072;
	selp.b32 	%r110, %r109, %r108, %p44;
	mov.b64 	%fd25, {%r46, %r110};
	add.f64 	%fd81, %fd68, 0d4018000000000000;
	{
	.reg .b32 %temp; 
	mov.b64 	{%temp, %r111}, %fd81;
	}
	and.b32  	%r12, %r111, 2146435072;
	selp.b32 	%r112, %r106, %r103, %p33;
	mov.b64 	%fd26, {%r46, %r112};
	and.pred  	%p11, %p34, %p42;
	selp.b32 	%r113, %r59, 0, %p42;
	or.b32  	%r114, %r113, 2146435072;
	selp.b32 	%r115, %r114, %r113, %p44;
	mov.b64 	%fd27, {%r46, %r115};
	add.f64 	%fd82, %fd70, 0d4018000000000000;
	{
	.reg .b32 %temp; 
	mov.b64 	{%temp, %r116}, %fd82;
	}
	and.b32  	%r13, %r116, 2146435072;
	selp.b32 	%r117, %r106, %r103, %p34;
	mov.b64 	%fd28, {%r46, %r117};
	and.pred  	%p12, %p35, %p42;
	selp.b32 	%r118, %r65, 0, %p42;
	or.b32  	%r119, %r118, 2146435072;
	selp.b32 	%r120, %r119, %r118, %p44;
	mov.b64 	%fd29, {%r46, %r120};
	add.f64 	%fd83, %fd72, 0d4018000000000000;
	{
	.reg .b32 %temp; 
	mov.b64 	{%temp, %r121}, %fd83;
	}
	and.b32  	%r14, %r121, 2146435072;
	selp.b32 	%r122, %r106, %r103, %p35;
	mov.b64 	%fd30, {%r46, %r122};
	mov.f64 	%fd84, 0d4020000000000000;
	{
	.reg .b32 %temp; 
	mov.b64 	{%temp, %r123}, %fd84;
	}
	and.b32  	%r124, %r123, 2146435072;
	setp.eq.s32 	%p48, %r124, 1071644672;
	and.pred  	%p13, %p28, %p48;
	selp.b32 	%r125, %r40, 0, %p48;
	setp.lt.s32 	%p50, %r123, 0;
	or.b32  	%r126, %r125, 2146435072;
	selp.b32 	%r127, %r126, %r125, %p50;
	mov.b64 	%fd31, {%r46, %r127};
	add.f64 	%fd85, %fd65, 0d4020000000000000;
	{
	.reg .b32 %temp; 
	mov.b64 	{%temp, %r128}, %fd85;
	}
	and.b32  	%r15, %r128, 2146435072;
	selp.b32 	%r129, 0, 2146435072, %p50;
	and.b32  	%r130, %r123, 2147483647;
	setp.ne.s32 	%p51, %r130, 1071644672;
	and.pred  	%p52, %p48, %p51;
	or.b32  	%r131, %r129, -2147483648;
	selp.b32 	%r132, %r131, %r129, %p52;
	selp.b32 	%r133, %r132, %r129, %p28;
	mov.b64 	%fd32, {%r46, %r133};
	and.pred  	%p14, %p33, %p48;
	selp.b32 	%r134, %r53, 0, %p48;
	or.b32  	%r135, %r134, 2146435072;
	selp.b32 	%r136, %r135, %r134, %p50;
	mov.b64 	%fd33, {%r46, %r136};
	add.f64 	%fd86, %fd68, 0d4020000000000000;
	{
	.reg .b32 %temp; 
	mov.b64 	{%temp, %r137}, %fd86;
	}
	and.b32  	%r16, %r137, 2146435072;
	selp.b32 	%r138, %r132, %r129, %p33;
	mov.b64 	%fd34, {%r46, %r138};
	and.pred  	%p15, %p34, %p48;
	selp.b32 	%r139, %r59, 0, %p48;
	or.b32  	%r140, %r139, 2146435072;
	selp.b32 	%r141, %r140, %r139, %p50;
	mov.b64 	%fd35, {%r46, %r141};
	add.f64 	%fd87, %fd70, 0d4020000000000000;
	{
	.reg .b32 %temp; 
	mov.b64 	{%temp, %r142}, %fd87;
	}
	and.b32  	%r17, %r142, 2146435072;
	selp.b32 	%r143, %r132, %r129, %p34;
	mov.b64 	%fd36, {%r46, %r143};
	and.pred  	%p16, %p35, %p48;
	selp.b32 	%r144, %r65, 0, %p48;
	or.b32  	%r145, %r144, 2146435072;
	selp.b32 	%r146, %r145, %r144, %p50;
	mov.b64 	%fd37, {%r46, %r146};
	add.f64 	%fd88, %fd72, 0d4020000000000000;
	{
	.reg .b32 %temp; 
	mov.b64 	{%temp, %r147}, %fd88;
	}
	and.b32  	%r18, %r147, 2146435072;
	selp.b32 	%r148, %r132, %r129, %p35;
	mov.b64 	%fd38, {%r46, %r148};
	mov.f64 	%fd89, 0d4024000000000000;
	{
	.reg .b32 %temp; 
	mov.b64 	{%temp, %r149}, %fd89;
	}
	and.b32  	%r150, %r149, 2146435072;
	setp.eq.s32 	%p54, %r150, 1074790400;
	and.pred  	%p17, %p28, %p54;
	selp.b32 	%r151, %r40, 0, %p54;
	setp.lt.s32 	%p56, %r149, 0;
	or.b32  	%r152, %r151, 2146435072;
	selp.b32 	%r153, %r152, %r151, %p56;
	mov.b64 	%fd39, {%r46, %r153};
	add.f64 	%fd90, %fd65, 0d4024000000000000;
	{
	.reg .b32 %temp; 
	mov.b64 	{%temp, %r154}, %fd90;
	}
	and.b32  	%r19, %r154, 2146435072;
	selp.b32 	%r155, 0, 2146435072, %p56;
	and.b32  	%r156, %r149, 2147483647;
	setp.ne.s32 	%p57, %r156, 1071644672;
	and.pred  	%p58, %p54, %p57;
	or.b32  	%r157, %r155, -2147483648;
	selp.b32 	%r158, %r157, %r155, %p58;
	selp.b32 	%r159, %r158, %r155, %p28;
	mov.b64 	%fd40, {%r46, %r159};
	and.pred  	%p18, %p33, %p54;
	selp.b32 	%r160, %r53, 0, %p54;
	or.b32  	%r161, %r160, 2146435072;
	selp.b32 	%r162, %r161, %r160, %p56;
	mov.b64 	%fd41, {%r46, %r162};
	add.f64 	%fd91, %fd68, 0d4024000000000000;
	{
	.reg .b32 %temp; 
	mov.b64 	{%temp, %r163}, %fd91;
	}
	and.b32  	%r20, %r163, 2146435072;
	selp.b32 	%r164, %r158, %r155, %p33;
	mov.b64 	%fd42, {%r46, %r164};
	and.pred  	%p19, %p34, %p54;
	selp.b32 	%r165, %r59, 0, %p54;
	or.b32  	%r166, %r165, 2146435072;
	selp.b32 	%r167, %r166, %r165, %p56;
	mov.b64 	%fd43, {%r46, %r167};
	add.f64 	%fd92, %fd70, 0d4024000000000000;
	{
	.reg .b32 %temp; 
	mov.b64 	{%temp, %r168}, %fd92;
	}
	and.b32  	%r21, %r168, 2146435072;
	selp.b32 	%r169, %r158, %r155, %p34;
	mov.b64 	%fd44, {%r46, %r169};
	and.pred  	%p20, %p35, %p54;
	selp.b32 	%r170, %r65, 0, %p54;
	or.b32  	%r171, %r170, 2146435072;
	selp.b32 	%r172, %r171, %r170, %p56;
	mov.b64 	%fd45, {%r46, %r172};
	add.f64 	%fd93, %fd72, 0d4024000000000000;
	{
	.reg .b32 %temp; 
	mov.b64 	{%temp, %r173}, %fd93;
	}
	and.b32  	%r22, %r173, 2146435072;
	selp.b32 	%r174, %r158, %r155, %p35;
	mov.b64 	%fd46, {%r46, %r174};
	mov.f64 	%fd94, 0d4028000000000000;
	{
	.reg .b32 %temp; 
	mov.b64 	{%temp, %r175}, %fd94;
	}
	and.b32  	%r176, %r175, 2146435072;
	setp.eq.s32 	%p60, %r176, 1073741824;
	and.pred  	%p21, %p28, %p60;
	selp.b32 	%r177, %r40, 0, %p60;
	setp.lt.s32 	%p62, %r175, 0;
	or.b32  	%r178, %r177, 2146435072;
	selp.b32 	%r179, %r178, %r177, %p62;
	mov.b64 	%fd47, {%r46, %r179};
	add.f64 	%fd95, %fd65, 0d4028000000000000;
	{
	.reg .b32 %temp; 
	mov.b64 	{%temp, %r180}, %fd95;
	}
	and.b32  	%r23, %r180, 2146435072;
	selp.b32 	%r181, 0, 2146435072, %p62;
	and.b32  	%r182, %r175, 2147483647;
	setp.ne.s32 	%p63, %r182, 1071644672;
	and.pred  	%p64, %p60, %p63;
	or.b32  	%r183, %r181, -2147483648;
	selp.b32 	%r184, %r183, %r181, %p64;
	selp.b32 	%r185, %r184, %r181, %p28;
	mov.b64 	%fd48, {%r46, %r185};
	and.pred  	%p22, %p33, %p60;
	selp.b32 	%r186, %r53, 0, %p60;
	or.b32  	%r187, %r186, 2146435072;
	selp.b32 	%r188, %r187, %r186, %p62;
	mov.b64 	%fd49, {%r46, %r188};
	add.f64 	%fd96, %fd68, 0d4028000000000000;
	{
	.reg .b32 %temp; 
	mov.b64 	{%temp, %r189}, %fd96;
	}
	and.b32  	%r24, %r189, 2146435072;
	selp.b32 	%r190, %r184, %r181, %p33;
	mov.b64 	%fd50, {%r46, %r190};
	and.pred  	%p23, %p34, %p60;
	selp.b32 	%r191, %r59, 0, %p60;
	or.b32  	%r192, %r191, 2146435072;
	selp.b32 	%r193, %r192, %r191, %p62;
	mov.b64 	%fd51, {%r46, %r193};
	add.f64 	%fd97, %fd70, 0d4028000000000000;
	{
	.reg .b32 %temp; 
	mov.b64 	{%temp, %r194}, %fd97;
	}
	and.b32  	%r25, %r194, 2146435072;
	selp.b32 	%r195, %r184, %r181, %p34;
	mov.b64 	%fd52, {%r46, %r195};
	and.pred  	%p24, %p35, %p60;
	selp.b32 	%r196, %r65, 0, %p60;
	or.b32  	%r197, %r196, 2146435072;
	selp.b32 	%r198, %r197, %r196, %p62;
	mov.b64 	%fd53, {%r46, %r198};
	add.f64 	%fd98, %fd72, 0d4028000000000000;
	{
	.reg .b32 %temp; 
	mov.b64 	{%temp, %r199}, %fd98;
	}
	and.b32  	%r26, %r199, 2146435072;
	selp.b32 	%r200, %r184, %r181, %p35;
	mov.b64 	%fd54, {%r46, %r200};
$L__BB13_2:
	ld.param.u64 	%rd33, [_Z34FractionalStep_2D_Solver_OptimizedififfPfS_S__param_6];
	ld.param.u32 	%r225, [_Z34FractionalStep_2D_Solver_OptimizedififfPfS_S__param_0];
	mov.u32 	%r201, %tid.x;
	setp.gt.u32 	%p66, %r201, 5;
	mov.u32 	%r202, %ctaid.y;
	mov.u32 	%r203, %ntid.y;
	mov.u32 	%r204, %tid.y;
	mad.lo.s32 	%r205, %r202, %r203, %r204;
	mad.lo.s32 	%r206, %r205, %r225, %r227;
	mad.lo.s32 	%r207, %r225, -6, %r206;
	add.s32 	%r208, %r207, 6;
	cvta.to.global.u64 	%rd12, %rd33;
	mul.wide.s32 	%rd13, %r208, 4;
	add.s64 	%rd14, %rd12, %rd13;
	ld.global.nc.f32 	%f2, [%rd14];
	mul.wide.s32 	%rd15, %r225, 4;
	add.s64 	%rd16, %rd14, %rd15;
	ld.global.nc.f32 	%f3, [%rd16];
	add.s64 	%rd17, %rd16, %rd15;
	ld.global.nc.f32 	%f4, [%rd17];
	add.s64 	%rd18, %rd17, %rd15;
	ld.global.nc.f32 	%f5, [%rd18];
	add.s64 	%rd19, %rd18, %rd15;
	ld.global.nc.f32 	%f6, [%rd19];
	add.s64 	%rd20, %rd19, %rd15;
	ld.global.nc.f32 	%f7, [%rd20];
	add.s64 	%rd2, %rd20, %rd15;
	ld.global.nc.f32 	%f8, [%rd2];
	add.s64 	%rd21, %rd2, %rd15;
	ld.global.nc.f32 	%f9, [%rd21];
	add.s64 	%rd22, %rd21, %rd15;
	ld.global.nc.f32 	%f10, [%rd22];
	add.s64 	%rd23, %rd22, %rd15;
	ld.global.nc.f32 	%f11, [%rd23];
	add.s64 	%rd24, %rd23, %rd15;
	ld.global.nc.f32 	%f12, [%rd24];
	add.s64 	%rd25, %rd24, %rd15;
	ld.global.nc.f32 	%f13, [%rd25];
	add.s64 	%rd26, %rd25, %rd15;
	ld.global.nc.f32 	%f14, [%rd26];
	bar.sync 	0;
	@%p66 bra 	$L__BB13_4;
	ld.global.nc.f32 	%f34, [%rd2+-24];
	mov.u32 	%r209, %tid.x;
	shl.b32 	%r210, %r209, 2;
	mov.u32 	%r211, _ZZ34FractionalStep_2D_Solver_OptimizedififfPfS_S_E6s_data;
	add.s32 	%r212, %r211, %r210;
	st.shared.f32 	[%r212], %f34;
	ld.global.nc.f32 	%f35, [%rd2+128];
	st.shared.f32 	[%r212+152], %f35;
$L__BB13_4:
	ld.param.u64 	%rd34, [_Z34FractionalStep_2D_Solver_OptimizedififfPfS_S__param_7];
	ld.param.u64 	%rd32, [_Z34FractionalStep_2D_Solver_OptimizedififfPfS_S__param_5];
	ld.param.f32 	%f78, [_Z34FractionalStep_2D_Solver_OptimizedififfPfS_S__param_4];
	ld.param.f32 	%f76, [_Z34FractionalStep_2D_Solver_OptimizedififfPfS_S__param_3];
	ld.param.f32 	%f74, [_Z34FractionalStep_2D_Solver_OptimizedififfPfS_S__param_1];
	ld.param.u32 	%r226, [_Z34FractionalStep_2D_Solver_OptimizedififfPfS_S__param_0];
	mov.u32 	%r213, %ctaid.y;
	mov.u32 	%r214, %ntid.y;
	mov.u32 	%r215, %tid.y;
	mad.lo.s32 	%r216, %r213, %r214, %r215;
	mad.lo.s32 	%r217, %r216, %r226, %r227;
	add.s32 	%r218, %r217, 6;
	setp.eq.s32 	%p67, %r26, 2146435072;
	setp.eq.s32 	%p68, %r25, 2146435072;
	setp.eq.s32 	%p69, %r24, 2146435072;
	setp.eq.s32 	%p70, %r23, 2146435072;
	setp.eq.s32 	%p71, %r22, 2146435072;
	setp.eq.s32 	%p72, %r21, 2146435072;
	setp.eq.s32 	%p73, %r20, 2146435072;
	setp.eq.s32 	%p74, %r19, 2146435072;
	setp.eq.s32 	%p75, %r18, 2146435072;
	setp.eq.s32 	%p76, %r17, 2146435072;
	setp.eq.s32 	%p77, %r16, 2146435072;
	setp.eq.s32 	%p78, %r15, 2146435072;
	setp.eq.s32 	%p79, %r14, 2146435072;
	setp.eq.s32 	%p80, %r13, 2146435072;
	setp.eq.s32 	%p81, %r12, 2146435072;
	setp.eq.s32 	%p82, %r11, 2146435072;
	setp.eq.s32 	%p83, %r10, 2146435072;
	setp.eq.s32 	%p84, %r9, 2146435072;
	setp.eq.s32 	%p85, %r8, 2146435072;
	setp.eq.s32 	%p86, %r7, 2146435072;
	mul.f32 	%f36, %f78, 0f3F000000;
	setp.eq.f32 	%p87, %f36, 0f3F800000;
	setp.neu.f64 	%p88, %fd11, 0d7FF0000000000000;
	setp.nan.f32 	%p89, %f36, %f36;
	setp.eq.s32 	%p90, %r6, 2146435072;
	setp.eq.f32 	%p91, %f36, 0f00000000;
	setp.eq.f32 	%p92, %f74, 0f3F800000;
	setp.neu.f64 	%p93, %fd8, 0d7FF0000000000000;
	setp.nan.f32 	%p94, %f74, %f74;
	setp.eq.s32 	%p95, %r5, 2146435072;
	setp.eq.f32 	%p96, %f74, 0f00000000;
	setp.eq.f32 	%p97, %f78, 0f3F800000;
	setp.neu.f64 	%p98, %fd4, 0d7FF0000000000000;
	setp.nan.f32 	%p99, %f78, %f78;
	setp.eq.s32 	%p100, %r4, 2146435072;
	setp.eq.f32 	%p101, %f78, 0f00000000;
	setp.eq.f32 	%p102, %f76, 0f3F800000;
	setp.neu.f64 	%p103, %fd1, 0d7FF0000000000000;
	setp.nan.f32 	%p104, %f76, %f76;
	setp.eq.s32 	%p105, %r3, 2146435072;
	setp.eq.f32 	%p106, %f76, 0f00000000;
	mov.u32 	%r219, %tid.x;
	shl.b32 	%r220, %r219, 2;
	mov.u32 	%r221, _ZZ34FractionalStep_2D_Solver_OptimizedififfPfS_S_E6s_data;
	add.s32 	%r222, %r221, %r220;
	st.shared.f32 	[%r222+24], %f8;
	bar.sync 	0;
	mul.f32 	%f37, %f1, %f8;
	{ // callseq 216, 0
	.param .b64 param0;
	st.param.f64 	[param0], %fd1;
	.param .b64 param1;
	st.param.f64 	[param1], 0d4000000000000000;
	.param .b64 retval0;
	call.uni (retval0), 
	__internal_accurate_pow, 
	(
	param0, 
	param1
	);
	ld.param.f64 	%fd99, [retval0];
	} // callseq 216
	neg.f64 	%fd101, %fd99;
	selp.f64 	%fd102, %fd101, %fd99, %p1;
	selp.f64 	%fd103, %fd2, %fd102, %p106;
	selp.f64 	%fd104, %fd103, %fd3, %p103;
	cvt.f64.f32 	%fd105, %f76;
	mov.f64 	%fd106, 0d4000000000000000;
	add.rn.f64 	%fd107, %fd105, %fd106;
	selp.f64 	%fd108, %fd107, %fd104, %p104;
	selp.f64 	%fd109, %fd108, %fd103, %p105;
	add.f64 	%fd110, %fd109, %fd109;
	mul.f64 	%fd111, %fd110, 0d3FE0000000000000;
	selp.f64 	%fd112, 0d3FF0000000000000, %fd111, %p102;
	{ // callseq 217, 0
	.param .b64 param0;
	st.param.f64 	[param0], %fd4;
	.param .b64 param1;
	st.param.f64 	[param1], 0d4000000000000000;
	.param .b64 retval0;
	call.uni (retval0), 
	__internal_accurate_pow, 
	(
	param0, 
	param1
	);
	ld.param.f64 	%fd113, [retval0];
	} // callseq 217
	neg.f64 	%fd115, %fd113;
	selp.f64 	%fd116, %fd115, %fd113, %p2;
	selp.f64 	%fd117, %fd5, %fd116, %p101;
	selp.f64 	%fd118, %fd117, %fd6, %p98;
	cvt.f64.f32 	%fd119, %f78;
	add.rn.f64 	%fd120, %fd119, %fd106;
	selp.f64 	%fd121, %fd120, %fd118, %p99;
	selp.f64 	%fd122, %fd121, %fd117, %p100;
	add.f64 	%fd123, %fd122, %fd122;
	mul.f64 	%fd124, %fd123, 0d3FE0000000000000;
	selp.f64 	%fd125, 0d3FF0000000000000, %fd124, %p97;
	add.f64 	%fd126, %fd112, %fd125;
	mul.f64 	%fd127, %fd126, %fd7;
	add.f32 	%f38, %f7, %f9;
	cvt.f64.f32 	%fd128, %f38;
	{ // callseq 218, 0
	.param .b64 param0;
	st.param.f64 	[param0], %fd8;
	.param .b64 param1;
	st.param.f64 	[param1], 0d4000000000000000;
	.param .b64 retval0;
	call.uni (retval0), 
	__internal_accurate_pow, 
	(
	param0, 
	param1
	);
	ld.param.f64 	%fd129, [retval0];
	} // callseq 218
	neg.f64 	%fd131, %fd129;
	selp.f64 	%fd132, %fd131, %fd129, %p3;
	selp.f64 	%fd133, %fd9, %fd132, %p96;
	selp.f64 	%fd134, %fd133, %fd10, %p93;
	cvt.f64.f32 	%fd135, %f74;
	add.rn.f64 	%fd136, %fd135, %fd106;
	selp.f64 	%fd137, %fd136, %fd134, %p94;
	selp.f64 	%fd138, %fd137, %fd133, %p95;
	add.f64 	%fd139, %fd138, %fd138;
	mul.f64 	%fd140, %fd139, 0d3FE0000000000000;
	selp.f64 	%fd141, 0d3FF0000000000000, %fd140, %p92;
	{ // callseq 219, 0
	.param .b64 param0;
	st.param.f64 	[param0], %fd11;
	.param .b64 param1;
	st.param.f64 	[param1], 0d4000000000000000;
	.param .b64 retval0;
	call.uni (retval0), 
	__internal_accurate_pow, 
	(
	param0, 
	param1
	);
	ld.param.f64 	%fd142, [retval0];
	} // callseq 219
	neg.f64 	%fd144, %fd142;
	selp.f64 	%fd145, %fd144, %fd142, %p4;
	selp.f64 	%fd146, %fd12, %fd145, %p91;
	selp.f64 	%fd147, %fd146, %fd13, %p88;
	cvt.f64.f32 	%fd148, %f36;
	add.rn.f64 	%fd149, %fd148, %fd106;
	selp.f64 	%fd150, %fd149, %fd147, %p89;
	selp.f64 	%fd151, %fd150, %fd146, %p90;
	add.f64 	%fd152, %fd151, %fd151;
	mul.f64 	%fd153, %fd152, 0d3FE0000000000000;
	selp.f64 	%fd154, 0d3FF0000000000000, %fd153, %p87;
	add.f64 	%fd155, %fd141, %fd154;
	mul.f64 	%fd156, %fd155, %fd14;
	ld.shared.f32 	%f39, [%r222+20];
	ld.shared.f32 	%f40, [%r222+28];
	add.f32 	%f41, %f39, %f40;
	cvt.f64.f32 	%fd157, %f41;
	mul.f64 	%fd158, %fd141, %fd14;
	mul.f64 	%fd159, %fd158, %fd157;
	fma.rn.f64 	%fd160, %fd156, %fd157, %fd159;
	fma.rn.f64 	%fd161, %fd127, %fd128, %fd160;
	cvt.f64.f32 	%fd162, %f37;
	add.f64 	%fd163, %fd161, %fd162;
	cvt.rn.f32.f64 	%f42, %fd163;
	{ // callseq 220, 0
	.param .b64 param0;
	st.param.f64 	[param0], %fd1;
	.param .b64 param1;
	st.param.f64 	[param1], 0d4010000000000000;
	.param .b64 retval0;
	call.uni (retval0), 
	__internal_accurate_pow, 
	(
	param0, 
	param1
	);
	ld.param.f64 	%fd164, [retval0];
	} // callseq 220
	neg.f64 	%fd166, %fd164;
	selp.f64 	%fd167, %fd166, %fd164, %p5;
	selp.f64 	%fd168, %fd15, %fd167, %p106;
	selp.f64 	%fd169, %fd168, %fd16, %p103;
	mov.f64 	%fd170, 0d4010000000000000;
	add.rn.f64 	%fd171, %fd105, %fd170;
	selp.f64 	%fd172, %fd171, %fd169, %p104;
	selp.f64 	%fd173, %fd172, %fd168, %p86;
	add.f64 	%fd174, %fd173, %fd173;
	div.rn.f64 	%fd175, %fd174, 0d4038000000000000;
	selp.f64 	%fd176, 0d3FB5555555555555, %fd175, %p102;
	{ // callseq 221, 0
	.param .b64 param0;
	st.param.f64 	[param0], %fd4;
	.param .b64 param1;
	st.param.f64 	[param1], 0d4010000000000000;
	.param .b64 retval0;
	call.uni (retval0), 
	__internal_accurate_pow, 
	(
	param0, 
	param1
	);
	ld.param.f64 	%fd177, [retval0];
	} // callseq 221
	neg.f64 	%fd179, %fd177;
	selp.f64 	%fd180, %fd179, %fd177, %p6;
	selp.f64 	%fd181, %fd17, %fd180, %p101;
	selp.f64 	%fd182, %fd181, %fd18, %p98;
	add.rn.f64 	%fd183, %fd119, %fd170;
	selp.f64 	%fd184, %fd183, %fd182, %p99;
	selp.f64 	%fd185, %fd184, %fd181, %p85;
	add.f64 	%fd186, %fd185, %fd185;
	div.rn.f64 	%fd187, %fd186, 0d4038000000000000;
	selp.f64 	%fd188, 0d3FB5555555555555, %fd187, %p97;
	add.f64 	%fd189, %fd176, %fd188;
	mul.f64 	%fd190, %fd189, %fd7;
	add.f32 	%f43, %f6, %f10;
	cvt.f64.f32 	%fd191, %f43;
	{ // callseq 222, 0
	.param .b64 param0;
	st.param.f64 	[param0], %fd8;
	.param .b64 param1;
	st.param.f64 	[param1], 0d4010000000000000;
	.param .b64 retval0;
	call.uni (retval0), 
	__internal_accurate_pow, 
	(
	param0, 
	param1
	);
	ld.param.f64 	%fd192, [retval0];
	} // callseq 222
	neg.f64 	%fd194, %fd192;
	selp.f64 	%fd195, %fd194, %fd192, %p7;
	selp.f64 	%fd196, %fd19, %fd195, %p96;
	selp.f64 	%fd197, %fd196, %fd20, %p93;
	add.rn.f64 	%fd198, %fd135, %fd170;
	selp.f64 	%fd199, %fd198, %fd197, %p94;
	selp.f64 	%fd200, %fd199, %fd196, %p84;
	add.f64 	%fd201, %fd200, %fd200;
	div.rn.f64 	%fd202, %fd201, 0d4038000000000000;
	selp.f64 	%fd203, 0d3FB5555555555555, %fd202, %p92;
	{ // callseq 223, 0
	.param .b64 param0;
	st.param.f64 	[param0], %fd11;
	.param .b64 param1;
	st.param.f64 	[param1], 0d4010000000000000;
	.param .b64 retval0;
	call.uni (retval0), 
	__internal_accurate_pow, 
	(
	param0, 
	param1
	);
	ld.param.f64 	%fd204, [retval0];
	} // callseq 223
	neg.f64 	%fd206, %fd204;
	selp.f64 	%fd207, %fd206, %fd204, %p8;
	selp.f64 	%fd208, %fd21, %fd207, %p91;
	selp.f64 	%fd209, %fd208, %fd22, %p88;
	add.rn.f64 	%fd210, %fd148, %fd170;
	selp.f64 	%fd211, %fd210, %fd209, %p89;
	selp.f64 	%fd212, %fd211, %fd208, %p83;
	add.f64 	%fd213, %fd212, %fd212;
	div.rn.f64 	%fd214, %fd213, 0d4038000000000000;
	selp.f64 	%fd215, 0d3FB5555555555555, %fd214, %p87;
	add.f64 	%fd216, %fd203, %fd215;
	mul.f64 	%fd217, %fd216, %fd14;
	ld.shared.f32 	%f44, [%r222+16];
	ld.shared.f32 	%f45, [%r222+32];
	add.f32 	%f46, %f44, %f45;
	cvt.f64.f32 	%fd218, %f46;
	mul.f64 	%fd219, %fd203, %fd14;
	mul.f64 	%fd220, %fd219, %fd218;
	fma.rn.f64 	%fd221, %fd217, %fd218, %fd220;
	fma.rn.f64 	%fd222, %fd190, %fd191, %fd221;
	cvt.f64.f32 	%fd223, %f42;
	add.f64 	%fd224, %fd222, %fd223;
	cvt.rn.f32.f64 	%f47, %fd224;
	{ // callseq 224, 0
	.param .b64 param0;
	st.param.f64 	[param0], %fd1;
	.param .b64 param1;
	st.param.f64 	[param1], 0d4018000000000000;
	.param .b64 retval0;
	call.uni (retval0), 
	__internal_accurate_pow, 
	(
	param0, 
	param1
	);
	ld.param.f64 	%fd225, [retval0];
	} // callseq 224
	neg.f64 	%fd227, %fd225;
	selp.f64 	%fd228, %fd227, %fd225, %p9;
	selp.f64 	%fd229, %fd23, %fd228, %p106;
	selp.f64 	%fd230, %fd229, %fd24, %p103;
	mov.f64 	%fd231, 0d4018000000000000;
	add.rn.f64 	%fd232, %fd105, %fd231;
	selp.f64 	%fd233, %fd232, %fd230, %p104;
	selp.f64 	%fd234, %fd233, %fd229, %p82;
	add.f64 	%fd235, %fd234, %fd234;
	div.rn.f64 	%fd236, %fd235, 0d4086800000000000;
	selp.f64 	%fd237, 0d3F66C16C16C16C17, %fd236, %p102;
	{ // callseq 225, 0
	.param .b64 param0;
	st.param.f64 	[param0], %fd4;
	.param .b64 param1;
	st.param.f64 	[param1], 0d4018000000000000;
	.param .b64 retval0;
	call.uni (retval0), 
	__internal_accurate_pow, 
	(
	param0, 
	param1
	);
	ld.param.f64 	%fd238, [retval0];
	} // callseq 225
	neg.f64 	%fd240, %fd238;
	selp.f64 	%fd241, %fd240, %fd238, %p10;
	selp.f64 	%fd242, %fd25, %fd241, %p101;
	selp.f64 	%fd243, %fd242, %fd26, %p98;
	add.rn.f64 	%fd244, %fd119, %fd231;
	selp.f64 	%fd245, %fd244, %fd243, %p99;
	selp.f64 	%fd246, %fd245, %fd242, %p81;
	add.f64 	%fd247, %fd246, %fd246;
	div.rn.f64 	%fd248, %fd247, 0d4086800000000000;
	selp.f64 	%fd249, 0d3F66C16C16C16C17, %fd248, %p97;
	add.f64 	%fd250, %fd237, %fd249;
	mul.f64 	%fd251, %fd250, %fd7;
	add.f32 	%f48, %f5, %f11;
	cvt.f64.f32 	%fd252, %f48;
	{ // callseq 226, 0
	.param .b64 param0;
	st.param.f64 	[param0], %fd8;
	.param .b64 param1;
	st.param.f64 	[param1], 0d4018000000000000;
	.param .b64 retval0;
	call.uni (retval0), 
	__internal_accurate_pow, 
	(
	param0, 
	param1
	);
	ld.param.f64 	%fd253, [retval0];
	} // callseq 226
	neg.f64 	%fd255, %fd253;
	selp.f64 	%fd256, %fd255, %fd253, %p11;
	selp.f64 	%fd257, %fd27, %fd256, %p96;
	selp.f64 	%fd258, %fd257, %fd28, %p93;
	add.rn.f64 	%fd259, %fd135, %fd231;
	selp.f64 	%fd260, %fd259, %fd258, %p94;
	selp.f64 	%fd261, %fd260, %fd257, %p80;
	add.f64 	%fd262, %fd261, %fd261;
	div.rn.f64 	%fd263, %fd262, 0d4086800000000000;
	selp.f64 	%fd264, 0d3F66C16C16C16C17, %fd263, %p92;
	{ // callseq 227, 0
	.param .b64 param0;
	st.param.f64 	[param0], %fd11;
	.param .b64 param1;
	st.param.f64 	[param1], 0d4018000000000000;
	.param .b64 retval0;
	call.uni (retval0), 
	__internal_accurate_pow, 
	(
	param0, 
	param1
	);
	ld.param.f64 	%fd265, [retval0];
	} // callseq 227
	neg.f64 	%fd267, %fd265;
	selp.f64 	%fd268, %fd267, %fd265, %p12;
	selp.f64 	%fd269, %fd29, %fd268, %p91;
	selp.f64 	%fd270, %fd269, %fd30, %p88;
	add.rn.f64 	%fd271, %fd148, %fd231;
	selp.f64 	%fd272, %fd271, %fd270, %p89;
	selp.f64 	%fd273, %fd272, %fd269, %p79;
	add.f64 	%fd274, %fd273, %fd273;
	div.rn.f64 	%fd275, %fd274, 0d4086800000000000;
	selp.f64 	%fd276, 0d3F66C16C16C16C17, %fd275, %p87;
	add.f64 	%fd277, %fd264, %fd276;
	mul.f64 	%fd278, %fd277, %fd14;
	ld.shared.f32 	%f49, [%r222+12];
	ld.shared.f32 	%f50, [%r222+36];
	add.f32 	%f51, %f49, %f50;
	cvt.f64.f32 	%fd279, %f51;
	mul.f64 	%fd280, %fd264, %fd14;
	mul.f64 	%fd281, %fd280, %fd279;
	fma.rn.f64 	%fd282, %fd278, %fd279, %fd281;
	fma.rn.f64 	%fd283, %fd251, %fd252, %fd282;
	cvt.f64.f32 	%fd284, %f47;
	add.f64 	%fd285, %fd283, %fd284;
	cvt.rn.f32.f64 	%f52, %fd285;
	{ // callseq 228, 0
	.param .b64 param0;
	st.param.f64 	[param0], %fd1;
	.param .b64 param1;
	st.param.f64 	[param1], 0d4020000000000000;
	.param .b64 retval0;
	call.uni (retval0), 
	__internal_accurate_pow, 
	(
	param0, 
	param1
	);
	ld.param.f64 	%fd286, [retval0];
	} // callseq 228
	neg.f64 	%fd288, %fd286;
	selp.f64 	%fd289, %fd288, %fd286, %p13;
	selp.f64 	%fd290, %fd31, %fd289, %p106;
	selp.f64 	%fd291, %fd290, %fd32, %p103;
	mov.f64 	%fd292, 0d4020000000000000;
	add.rn.f64 	%fd293, %fd105, %fd292;
	selp.f64 	%fd294, %fd293, %fd291, %p104;
	selp.f64 	%fd295, %fd294, %fd290, %p78;
	add.f64 	%fd296, %fd295, %fd295;
	div.rn.f64 	%fd297, %fd296, 0d40E3B00000000000;
	selp.f64 	%fd298, 0d3F0A01A01A01A01A, %fd297, %p102;
	{ // callseq 229, 0
	.param .b64 param0;
	st.param.f64 	[param0], %fd4;
	.param .b64 param1;
	st.param.f64 	[param1], 0d4020000000000000;
	.param .b64 retval0;
	call.uni (retval0), 
	__internal_accurate_pow, 
	(
	param0, 
	param1
	);
	ld.param.f64 	%fd299, [retval0];
	} // callseq 229
	neg.f64 	%fd301, %fd299;
	selp.f64 	%fd302, %fd301, %fd299, %p14;
	selp.f64 	%fd303, %fd33, %fd302, %p101;
	selp.f64 	%fd304, %fd303, %fd34, %p98;
	add.rn.f64 	%fd305, %fd119, %fd292;
	selp.f64 	%fd306, %fd305, %fd304, %p99;
	selp.f64 	%fd307, %fd306, %fd303, %p77;
	add.f64 	%fd308, %fd307, %fd307;
	div.rn.f64 	%fd309, %fd308, 0d40E3B00000000000;
	selp.f64 	%fd310, 0d3F0A01A01A01A01A, %fd309, %p97;
	add.f64 	%fd311, %fd298, %fd310;
	mul.f64 	%fd312, %fd311, %fd7;
	add.f32 	%f53, %f4, %f12;
	cvt.f64.f32 	%fd313, %f53;
	{ // callseq 230, 0
	.param .b64 param0;
	st.param.f64 	[param0], %fd8;
	.param .b64 param1;
	st.param.f64 	[param1], 0d4020000000000000;
	.param .b64 retval0;
	call.uni (retval0), 
	__internal_accurate_pow, 
	(
	param0, 
	param1
	);
	ld.param.f64 	%fd314, [retval0];
	} // callseq 230
	neg.f64 	%fd316, %fd314;
	selp.f64 	%fd317, %fd316, %fd314, %p15;
	selp.f64 	%fd318, %fd35, %fd317, %p96;
	selp.f64 	%fd319, %fd318, %fd36, %p93;
	add.rn.f64 	%fd320, %fd135, %fd292;
	selp.f64 	%fd321, %fd320, %fd319, %p94;
	selp.f64 	%fd322, %fd321, %fd318, %p76;
	add.f64 	%fd323, %fd322, %fd322;
	div.rn.f64 	%fd324, %fd323, 0d40E3B00000000000;
	selp.f64 	%fd325, 0d3F0A01A01A01A01A, %fd324, %p92;
	{ // callseq 231, 0
	.param .b64 param0;
	st.param.f64 	[param0], %fd11;
	.param .b64 param1;
	st.param.f64 	[param1], 0d4020000000000000;
	.param .b64 retval0;
	call.uni (retval0), 
	__internal_accurate_pow, 
	(
	param0, 
	param1
	);
	ld.param.f64 	%fd326, [retval0];
	} // callseq 231
	neg.f64 	%fd328, %fd326;
	selp.f64 	%fd329, %fd328, %fd326, %p16;
	selp.f64 	%fd330, %fd37, %fd329, %p91;
	selp.f64 	%fd331, %fd330, %fd38, %p88;
	add.rn.f64 	%fd332, %fd148, %fd292;
	selp.f64 	%fd333, %fd332, %fd331, %p89;
	selp.f64 	%fd334, %fd333, %fd330, %p75;
	add.f64 	%fd335, %fd334, %fd334;
	div.rn.f64 	%fd336, %fd335, 0d40E3B00000000000;
	selp.f64 	%fd337, 0d3F0A01A01A01A01A, %fd336, %p87;
	add.f64 	%fd338, %fd325, %fd337;
	mul.f64 	%fd339, %fd338, %fd14;
	ld.shared.f32 	%f54, [%r222+8];
	ld.shared.f32 	%f55, [%r222+40];
	add.f32 	%f56, %f54, %f55;
	cvt.f64.f32 	%fd340, %f56;
	mul.f64 	%fd341, %fd325, %fd14;
	mul.f64 	%fd342, %fd341, %fd340;
	fma.rn.f64 	%fd343, %fd339, %fd340, %fd342;
	fma.rn.f64 	%fd344, %fd312, %fd313, %fd343;
	cvt.f64.f32 	%fd345, %f52;
	add.f64 	%fd346, %fd344, %fd345;
	cvt.rn.f32.f64 	%f57, %fd346;
	{ // callseq 232, 0
	.param .b64 param0;
	st.param.f64 	[param0], %fd1;
	.param .b64 param1;
	st.param.f64 	[param1], 0d4024000000000000;
	.param .b64 retval0;
	call.uni (retval0), 
	__internal_accurate_pow, 
	(
	param0, 
	param1
	);
	ld.param.f64 	%fd347, [retval0];
	} // callseq 232
	neg.f64 	%fd349, %fd347;
	selp.f64 	%fd350, %fd349, %fd347, %p17;
	selp.f64 	%fd351, %fd39, %fd350, %p106;
	selp.f64 	%fd352, %fd351, %fd40, %p103;
	mov.f64 	%fd353, 0d4024000000000000;
	add.rn.f64 	%fd354, %fd105, %fd353;
	selp.f64 	%fd355, %fd354, %fd352, %p104;
	selp.f64 	%fd356, %fd355, %fd351, %p74;
	add.f64 	%fd357, %fd356, %fd356;
	div.rn.f64 	%fd358, %fd357, 0d414BAF8000000000;
	selp.f64 	%fd359, 0d3EA27E4FB7789F5C, %fd358, %p102;
	{ // callseq 233, 0
	.param .b64 param0;
	st.param.f64 	[param0], %fd4;
	.param .b64 param1;
	st.param.f64 	[param1], 0d4024000000000000;
	.param .b64 retval0;
	call.uni (retval0), 
	__internal_accurate_pow, 
	(
	param0, 
	param1
	);
	ld.param.f64 	%fd360, [retval0];
	} // callseq 233
	neg.f64 	%fd362, %fd360;
	selp.f64 	%fd363, %fd362, %fd360, %p18;
	selp.f64 	%fd364, %fd41, %fd363, %p101;
	selp.f64 	%fd365, %fd364, %fd42, %p98;
	add.rn.f64 	%fd366, %fd119, %fd353;
	selp.f64 	%fd367, %fd366, %fd365, %p99;
	selp.f64 	%fd368, %fd367, %fd364, %p73;
	add.f64 	%fd369, %fd368, %fd368;
	div.rn.f64 	%fd370, %fd369, 0d414BAF8000000000;
	selp.f64 	%fd371, 0d3EA27E4FB7789F5C, %fd370, %p97;
	add.f64 	%fd372, %fd359, %fd371;
	mul.f64 	%fd373, %fd372, %fd7;
	add.f32 	%f58, %f3, %f13;
	cvt.f64.f32 	%fd374, %f58;
	{ // callseq 234, 0
	.param .b64 param0;
	st.param.f64 	[param0], %fd8;
	.param .b64 param1;
	st.param.f64 	[param1], 0d4024000000000000;
	.param .b64 retval0;
	call.uni (retval0), 
	__internal_accurate_pow, 
	(
	param0, 
	param1
	);
	ld.param.f64 	%fd375, [retval0];
	} // callseq 234
	neg.f64 	%fd377, %fd375;
	selp.f64 	%fd378, %fd377, %fd375, %p19;
	selp.f64 	%fd379, %fd43, %fd378, %p96;
	selp.f64 	%fd380, %fd379, %fd44, %p93;
	add.rn.f64 	%fd381, %fd135, %fd353;
	selp.f64 	%fd382, %fd381, %fd380, %p94;
	selp.f64 	%fd383, %fd382, %fd379, %p72;
	add.f64 	%fd384, %fd383, %fd383;
	div.rn.f64 	%fd385, %fd384, 0d414BAF8000000000;
	selp.f64 	%fd386, 0d3EA27E4FB7789F5C, %fd385, %p92;
	{ // callseq 235, 0
	.param .b64 param0;
	st.param.f64 	[param0], %fd11;
	.param .b64 param1;
	st.param.f64 	[param1], 0d4024000000000000;
	.param .b64 retval0;
	call.uni (retval0), 
	__internal_accurate_pow, 
	(
	param0, 
	param1
	);
	ld.param.f64 	%fd387, [retval0];
	} // callseq 235
	neg.f64 	%fd389, %fd387;
	selp.f64 	%fd390, %fd389, %fd387, %p20;
	selp.f64 	%fd391, %fd45, %fd390, %p91;
	selp.f64 	%fd392, %fd391, %fd46, %p88;
	add.rn.f64 	%fd393, %fd148, %fd353;
	selp.f64 	%fd394, %fd393, %fd392, %p89;
	selp.f64 	%fd395, %fd394, %fd391, %p71;
	add.f64 	%fd396, %fd395, %fd395;
	div.rn.f64 	%fd397, %fd396, 0d414BAF8000000000;
	selp.f64 	%fd398, 0d3EA27E4FB7789F5C, %fd397, %p87;
	add.f64 	%fd399, %fd386, %fd398;
	mul.f64 	%fd400, %fd399, %fd14;
	ld.shared.f32 	%f59, [%r222+4];
	ld.shared.f32 	%f60, [%r222+44];
	add.f32 	%f61, %f59, %f60;
	cvt.f64.f32 	%fd401, %f61;
	mul.f64 	%fd402, %fd386, %fd14;
	mul.f64 	%fd403, %fd402, %fd401;
	fma.rn.f64 	%fd404, %fd400, %fd401, %fd403;
	fma.rn.f64 	%fd405, %fd373, %fd374, %fd404;
	cvt.f64.f32 	%fd406, %f57;
	add.f64 	%fd407, %fd405, %fd406;
	cvt.rn.f32.f64 	%f62, %fd407;
	{ // callseq 236, 0
	.param .b64 param0;
	st.param.f64 	[param0], %fd1;
	.param .b64 param1;
	st.param.f64 	[param1], 0d4028000000000000;
	.param .b64 retval0;
	call.uni (retval0), 
	__internal_accurate_pow, 
	(
	param0, 
	param1
	);
	ld.param.f64 	%fd408, [retval0];
	} // callseq 236
	neg.f64 	%fd410, %fd408;
	selp.f64 	%fd411, %fd410, %fd408, %p21;
	selp.f64 	%fd412, %fd47, %fd411, %p106;
	selp.f64 	%fd413, %fd412, %fd48, %p103;
	mov.f64 	%fd414, 0d4028000000000000;
	add.rn.f64 	%fd415, %fd105, %fd414;
	selp.f64 	%fd416, %fd415, %fd413, %p104;
	selp.f64 	%fd417, %fd416, %fd412, %p70;
	add.f64 	%fd418, %fd417, %fd417;
	div.rn.f64 	%fd419, %fd418, 0d41BC8CFC00000000;
	selp.f64 	%fd420, 0d3E31EED8EFF8D898, %fd419, %p102;
	{ // callseq 237, 0
	.param .b64 param0;
	st.param.f64 	[param0], %fd4;
	.param .b64 param1;
	st.param.f64 	[param1], 0d4028000000000000;
	.param .b64 retval0;
	call.uni (retval0), 
	__internal_accurate_pow, 
	(
	param0, 
	param1
	);
	ld.param.f64 	%fd421, [retval0];
	} // callseq 237
	neg.f64 	%fd423, %fd421;
	selp.f64 	%fd424, %fd423, %fd421, %p22;
	selp.f64 	%fd425, %fd49, %fd424, %p101;
	selp.f64 	%fd426, %fd425, %fd50, %p98;
	add.rn.f64 	%fd427, %fd119, %fd414;
	selp.f64 	%fd428, %fd427, %fd426, %p99;
	selp.f64 	%fd429, %fd428, %fd425, %p69;
	add.f64 	%fd430, %fd429, %fd429;
	div.rn.f64 	%fd431, %fd430, 0d41BC8CFC00000000;
	selp.f64 	%fd432, 0d3E31EED8EFF8D898, %fd431, %p97;
	add.f64 	%fd433, %fd420, %fd432;
	mul.f64 	%fd434, %fd433, %fd7;
	add.f32 	%f63, %f2, %f14;
	cvt.f64.f32 	%fd435, %f63;
	{ // callseq 238, 0
	.param .b64 param0;
	st.param.f64 	[param0], %fd8;
	.param .b64 param1;
	st.param.f64 	[param1], 0d4028000000000000;
	.param .b64 retval0;
	call.uni (retval0), 
	__internal_accurate_pow, 
	(
	param0, 
	param1
	);
	ld.param.f64 	%fd436, [retval0];
	} // callseq 238
	neg.f64 	%fd438, %fd436;
	selp.f64 	%fd439, %fd438, %fd436, %p23;
	selp.f64 	%fd440, %fd51, %fd439, %p96;
	selp.f64 	%fd441, %fd440, %fd52, %p93;
	add.rn.f64 	%fd442, %fd135, %fd414;
	selp.f64 	%fd443, %fd442, %fd441, %p94;
	selp.f64 	%fd444, %fd443, %fd440, %p68;
	add.f64 	%fd445, %fd444, %fd444;
	div.rn.f64 	%fd446, %fd445, 0d41BC8CFC00000000;
	selp.f64 	%fd447, 0d3E31EED8EFF8D898, %fd446, %p92;
	{ // callseq 239, 0
	.param .b64 param0;
	st.param.f64 	[param0], %fd11;
	.param .b64 param1;
	st.param.f64 	[param1], 0d4028000000000000;
	.param .b64 retval0;
	call.uni (retval0), 
	__internal_accurate_pow, 
	(
	param0, 
	param1
	);
	ld.param.f64 	%fd448, [retval0];
	} // callseq 239
	neg.f64 	%fd450, %fd448;
	selp.f64 	%fd451, %fd450, %fd448, %p24;
	selp.f64 	%fd452, %fd53, %fd451, %p91;
	selp.f64 	%fd453, %fd452, %fd54, %p88;
	add.rn.f64 	%fd454, %fd148, %fd414;
	selp.f64 	%fd455, %fd454, %fd453, %p89;
	selp.f64 	%fd456, %fd455, %fd452, %p67;
	add.f64 	%fd457, %fd456, %fd456;
	div.rn.f64 	%fd458, %fd457, 0d41BC8CFC00000000;
	selp.f64 	%fd459, 0d3E31EED8EFF8D898, %fd458, %p87;
	add.f64 	%fd460, %fd447, %fd459;
	mul.f64 	%fd461, %fd460, %fd14;
	ld.shared.f32 	%f64, [%r222];
	ld.shared.f32 	%f65, [%r222+48];
	add.f32 	%f66, %f64, %f65;
	cvt.f64.f32 	%fd462, %f66;
	mul.f64 	%fd463, %fd447, %fd14;
	mul.f64 	%fd464, %fd463, %fd462;
	fma.rn.f64 	%fd465, %fd461, %fd462, %fd464;
	fma.rn.f64 	%fd466, %fd434, %fd435, %fd465;
	cvt.f64.f32 	%fd467, %f62;
	add.f64 	%fd468, %fd466, %fd467;
	cvt.rn.f32.f64 	%f67, %fd468;
	add.f32 	%f68, %f8, %f8;
	cvta.to.global.u64 	%rd27, %rd34;
	mul.wide.s32 	%rd28, %r218, 4;
	add.s64 	%rd29, %rd27, %rd28;
	ld.global.f32 	%f69, [%rd29];
	sub.f32 	%f70, %f68, %f69;
	cvta.to.global.u64 	%rd30, %rd32;
	add.s64 	%rd31, %rd30, %rd28;
	ld.global.nc.f32 	%f71, [%rd31];
	fma.rn.f32 	%f72, %f71, %f67, %f70;
	st.global.f32 	[%rd29], %f72;
	mov.u32 	%r223, %nctaid.x;
	mov.u32 	%r224, %ntid.x;
	mad.lo.s32 	%r227, %r223, %r224, %r227;
	bra.uni 	$L__BB13_2;
$L__BB13_5:
	// begin inline asm
	mov.u64 	%rd7, %clock64;
	// end inline asm
	sub.s64 	%rd8, %rd7, %rd6;
	cvt.rn.f32.s64 	%f18, %rd8;
	cvt.f64.f32 	%fd55, %f18;
	mul.f64 	%fd56, %fd55, 0d408F400000000000;
	div.rn.f64 	%fd57, %fd56, 0d412E848000000000;
	cvt.rn.f32.f64 	%f19, %fd57;
	mul.wide.s32 	%rd9, %r1, 4;
	mov.u64 	%rd10, FractionalStep_Optimized_time;
	add.s64 	%rd11, %rd10, %rd9;
	st.global.f32 	[%rd11], %f19;
	ret;

}
	// .globl	_Z20MacCormack_2D_SolverififfPfS_S_
.visible .entry _Z20MacCormack_2D_SolverififfPfS_S_(
	.param .u32 _Z20MacCormack_2D_SolverififfPfS_S__param_0,
	.param .f32 _Z20MacCormack_2D_SolverififfPfS_S__param_1,
	.param .u32 _Z20MacCormack_2D_SolverififfPfS_S__param_2,
	.param .f32 _Z20MacCormack_2D_SolverififfPfS_S__param_3,
	.param .f32 _Z20MacCormack_2D_SolverififfPfS_S__param_4,
	.param .u64 .ptr .align 1 _Z20MacCormack_2D_SolverififfPfS_S__param_5,
	.param .u64 .ptr .align 1 _Z20MacCormack_2D_SolverififfPfS_S__param_6,
	.param .u64 .ptr .align 1 _Z20MacCormack_2D_SolverififfPfS_S__param_7
)
{
	.reg .pred 	%p<154>;
	.reg .b32 	%r<291>;
	.reg .b32 	%f<99>;
	.reg .b64 	%rd<37>;
	.reg .b64 	%fd<581>;
	// demoted variable
	.shared .align 4 .b8 _ZZ20MacCormack_2D_SolverififfPfS_S_E6s_data[176];
	ld.param.u32 	%r42, [_Z20MacCormack_2D_SolverififfPfS_S__param_0];
	ld.param.f32 	%f27, [_Z20MacCormack_2D_SolverififfPfS_S__param_1];
	ld.param.u32 	%r44, [_Z20MacCormack_2D_SolverififfPfS_S__param_2];
	ld.param.u64 	%rd6, [_Z20MacCormack_2D_SolverififfPfS_S__param_6];
	cvta.to.global.u64 	%rd1, %rd6;
	// begin inline asm
	mov.u64 	%rd5, %clock64;
	// end inline asm
	mov.u32 	%r45, %ntid.x;
	mov.u32 	%r46, %ctaid.x;
	mov.u32 	%r1, %tid.x;
	mad.lo.s32 	%r2, %r45, %r46, %r1;
	mov.u32 	%r47, %ntid.y;
	mov.u32 	%r48, %ctaid.y;
	mov.u32 	%r49, %tid.y;
	mad.lo.s32 	%r50, %r47, %r48, %r49;
	add.s32 	%r52, %r42, -12;
	setp.ge.s32 	%p31, %r2, %r52;
	add.s32 	%r53, %r44, -12;
	setp.ge.s32 	%p32, %r50, %r53;
	or.pred  	%p33, %p31, %p32;
	@%p33 bra 	$L__BB14_6;
	setp.lt.s32 	%p34, %r44, 13;
	@%p34 bra 	$L__BB14_6;
	ld.param.f32 	%f85, [_Z20MacCormack_2D_SolverififfPfS_S__param_4];
	ld.param.f32 	%f83, [_Z20MacCormack_2D_SolverififfPfS_S__param_3];
	mul.wide.s32 	%rd7, %r2, 4;
	add.s64 	%rd8, %rd1, %rd7;
	mul.wide.s32 	%rd9, %r42, 4;
	add.s64 	%rd10, %rd8, %rd9;
	add.s64 	%rd11, %rd10, %rd9;
	add.s64 	%rd12, %rd11, %rd9;
	add.s64 	%rd13, %rd12, %rd9;
	add.s64 	%rd14, %rd13, %rd9;
	add.s64 	%rd15, %rd14, %rd9;
	add.s64 	%rd16, %rd15, %rd9;
	add.s64 	%rd17, %rd16, %rd9;
	add.s64 	%rd18, %rd17, %rd9;
	add.s64 	%rd19, %rd18, %rd9;
	cvt.f64.f32 	%fd80, %f85;
	mul.f64 	%fd81, %fd80, 0d3FE0000000000000;
	mul.f32 	%f30, %f27, %f27;
	cvt.f64.f32 	%fd82, %f30;
	div.rn.f64 	%fd83, %fd81, %fd82;
	cvt.rn.f32.f64 	%f31, %fd83;
	mul.f32 	%f32, %f85, %f85;
	div.rn.f32 	%f33, %f32, %f30;
	mul.f32 	%f34, %f83, %f83;
	cvt.f64.f32 	%fd84, %f34;
	div.rn.f64 	%fd85, %fd81, %fd84;
	cvt.rn.f32.f64 	%f35, %fd85;
	div.rn.f32 	%f36, %f32, %f34;
	add.s64 	%rd20, %rd19, %rd9;
	ld.global.nc.f32 	%f87, [%rd20+24];
	ld.global.nc.f32 	%f88, [%rd19+24];
	ld.global.nc.f32 	%f89, [%rd18+24];
	ld.global.nc.f32 	%f90, [%rd17+24];
	ld.global.nc.f32 	%f91, [%rd16+24];
	ld.global.nc.f32 	%f92, [%rd15+24];
	ld.global.nc.f32 	%f93, [%rd14+24];
	ld.global.nc.f32 	%f94, [%rd13+24];
	ld.global.nc.f32 	%f95, [%rd12+24];
	ld.global.nc.f32 	%f96, [%rd11+24];
	ld.global.nc.f32 	%f97, [%rd10+24];
	ld.global.nc.f32 	%f98, [%rd8+24];
	add.f32 	%f37, %f27, %f85;
	add.f32 	%f38, %f83, %f85;
	mul.f32 	%f39, %f38, %f36;
	fma.rn.f32 	%f40, %f37, %f33, %f39;
	mul.f32 	%f41, %f83, %f35;
	fma.rn.f32 	%f42, %f27, %f31, %f41;
	add.f32 	%f13, %f40, %f42;
	cvt.f64.f32 	%fd86, %f83;
	{
	.reg .b32 %temp; 
	mov.b64 	{%temp, %r54}, %fd86;
	}
	mov.f64 	%fd87, 0d4000000000000000;
	{
	.reg .b32 %temp; 
	mov.b64 	{%temp, %r55}, %fd87;
	}
	and.b32  	%r56, %r55, 2146435072;
	setp.eq.s32 	%p35, %r56, 1062207488;
	abs.f64 	%fd1, %fd86;
	setp.lt.s32 	%p37, %r54, 0;
	and.pred  	%p1, %p37, %p35;
	selp.b32 	%r57, %r54, 0, %p35;
	setp.lt.s32 	%p38, %r55, 0;
	or.b32  	%r58, %r57, 2146435072;
	selp.b32 	%r59, %r58, %r57, %p38;
	mov.b32 	%r60, 0;
	mov.b64 	%fd2, {%r60, %r59};
	add.f64 	%fd88, %fd86, 0d4000000000000000;
	{
	.reg .b32 %temp; 
	mov.b64 	{%temp, %r61}, %fd88;
	}
	and.b32  	%r3, %r61, 2146435072;
	selp.b32 	%r62, 0, 2146435072, %p38;
	and.b32  	%r63, %r55, 2147483647;
	setp.ne.s32 	%p39, %r63, 1071644672;
	and.pred  	%p40, %p35, %p39;
	or.b32  	%r64, %r62, -2147483648;
	selp.b32 	%r65, %r64, %r62, %p40;
	selp.b32 	%r66, %r65, %r62, %p37;
	mov.b64 	%fd3, {%r60, %r66};
	add.rn.f64 	%fd4, %fd86, %fd87;
	{
	.reg .b32 %temp; 
	mov.b64 	{%temp, %r67}, %fd80;
	}
	abs.f64 	%fd5, %fd80;
	setp.lt.s32 	%p42, %r67, 0;
	and.pred  	%p2, %p42, %p35;
	selp.b32 	%r68, %r67, 0, %p35;
	or.b32  	%r69, %r68, 2146435072;
	selp.b32 	%r70, %r69, %r68, %p38;
	mov.b64 	%fd6, {%r60, %r70};
	add.f64 	%fd89, %fd80, 0d4000000000000000;
	{
	.reg .b32 %temp; 
	mov.b64 	{%temp, %r71}, %fd89;
	}
	and.b32  	%r4, %r71, 2146435072;
	selp.b32 	%r72, %r65, %r62, %p42;
	mov.b64 	%fd7, {%r60, %r72};
	cvt.f64.f32 	%fd8, %f36;
	mov.f64 	%fd90, 0d3FF0000000000000;
	{
	.reg .b32 %temp; 
	mov.b64 	{%temp, %r73}, %fd90;
	}
	and.b32  	%r74, %r73, 2146435072;
	setp.eq.s32 	%p43, %r74, 1072693248;
	and.pred  	%p3, %p37, %p43;
	selp.b32 	%r75, %r54, 0, %p43;
	setp.lt.s32 	%p45, %r73, 0;
	or.b32  	%r76, %r75, 2146435072;
	selp.b32 	%r77, %r76, %r75, %p45;
	mov.b64 	%fd9, {%r60, %r77};
	add.f64 	%fd91, %fd86, 0d3FF0000000000000;
	{
	.reg .b32 %temp; 
	mov.b64 	{%temp, %r78}, %fd91;
	}
	and.b32  	%r5, %r78, 2146435072;
	selp.b32 	%r79, 0, 2146435072, %p45;
	and.b32  	%r80, %r73, 2147483647;
	setp.ne.s32 	%p46, %r80, 1071644672;
	and.pred  	%p47, %p43, %p46;
	or.b32  	%r81, %r79, -2147483648;
	selp.b32 	%r82, %r81, %r79, %p47;
	selp.b32 	%r83, %r82, %r79, %p37;
	mov.b64 	%fd10, {%r60, %r83};
	cvt.f64.f32 	%fd11, %f35;
	cvt.f64.f32 	%fd92, %f27;
	{
	.reg .b32 %temp; 
	mov.b64 	{%temp, %r84}, %fd92;
	}
	abs.f64 	%fd12, %fd92;
	setp.lt.s32 	%p49, %r84, 0;
	and.pred  	%p4, %p49, %p35;
	selp.b32 	%r85, %r84, 0, %p35;
	or.b32  	%r86, %r85, 2146435072;
	selp.b32 	%r87, %r86, %r85, %p38;
	mov.b64 	%fd13, {%r60, %r87};
	add.f64 	%fd93, %fd92, 0d4000000000000000;
	{
	.reg .b32 %temp; 
	mov.b64 	{%temp, %r88}, %fd93;
	}
	and.b32  	%r6, %r88, 2146435072;
	selp.b32 	%r89, %r65, %r62, %p49;
	mov.b64 	%fd14, {%r60, %r89};
	cvt.f64.f32 	%fd15, %f33;
	and.pred  	%p5, %p49, %p43;
	selp.b32 	%r90, %r84, 0, %p43;
	or.b32  	%r91, %r90, 2146435072;
	selp.b32 	%r92, %r91, %r90, %p45;
	mov.b64 	%fd16, {%r60, %r92};
	add.f64 	%fd94, %fd92, 0d3FF0000000000000;
	{
	.reg .b32 %temp; 
	mov.b64 	{%temp, %r93}, %fd94;
	}
	and.b32  	%r7, %r93, 2146435072;
	selp.b32 	%r94, %r82, %r79, %p49;
	mov.b64 	%fd17, {%r60, %r94};
	cvt.f64.f32 	%fd18, %f31;
	mov.f64 	%fd95, 0d4010000000000000;
	{
	.reg .b32 %temp; 
	mov.b64 	{%temp, %r95}, %fd95;
	}
	and.b32  	%r96, %r95, 2146435072;
	setp.eq.s32 	%p50, %r96, 1072693248;
	and.pred  	%p6, %p37, %p50;
	selp.b32 	%r97, %r54, 0, %p50;
	setp.lt.s32 	%p52, %r95, 0;
	or.b32  	%r98, %r97, 2146435072;
	selp.b32 	%r99, %r98, %r97, %p52;
	mov.b64 	%fd19, {%r60, %r99};
	add.f64 	%fd96, %fd86, 0d4010000000000000;
	{
	.reg .b32 %temp; 
	mov.b64 	{%temp, %r100}, %fd96;
	}
	and.b32  	%r8, %r100, 2146435072;
	selp.b32 	%r101, 0, 2146435072, %p52;
	and.b32  	%r102, %r95, 2147483647;
	setp.ne.s32 	%p53, %r102, 1071644672;
	and.pred  	%p54, %p50, %p53;
	or.b32  	%r103, %r101, -2147483648;
	selp.b32 	%r104, %r103, %r101, %p54;
	selp.b32 	%r105, %r104, %r101, %p37;
	mov.b64 	%fd20, {%r60, %r105};
	and.pred  	%p7, %p42, %p50;
	selp.b32 	%r106, %r67, 0, %p50;
	or.b32  	%r107, %r106, 2146435072;
	selp.b32 	%r108, %r107, %r106, %p52;
	mov.b64 	%fd21, {%r60, %r108};
	add.f64 	%fd97, %fd80, 0d4010000000000000;
	{
	.reg .b32 %temp; 
	mov.b64 	{%temp, %r109}, %fd97;
	}
	and.b32  	%r9, %r109, 2146435072;
	selp.b32 	%r110, %r104, %r101, %p42;
	mov.b64 	%fd22, {%r60, %r110};
	mov.f64 	%fd98, 0d4008000000000000;
	{
	.reg .b32 %temp; 
	mov.b64 	{%temp, %r111}, %fd98;
	}
	and.b32  	%r112, %r111, 2146435072;
	setp.eq.s32 	%p56, %r112, 1073741824;
	and.pred  	%p8, %p37, %p56;
	selp.b32 	%r113, %r54, 0, %p56;
	setp.lt.s32 	%p58, %r111, 0;
	or.b32  	%r114, %r113, 2146435072;
	selp.b32 	%r115, %r114, %r113, %p58;
	mov.b64 	%fd23, {%r60, %r115};
	add.f64 	%fd99, %fd86, 0d4008000000000000;
	{
	.reg .b32 %temp; 
	mov.b64 	{%temp, %r116}, %fd99;
	}
	and.b32  	%r10, %r116, 2146435072;
	selp.b32 	%r117, 0, 2146435072, %p58;
	and.b32  	%r118, %r111, 2147483647;
	setp.ne.s32 	%p59, %r118, 1071644672;
	and.pred  	%p60, %p56, %p59;
	or.b32  	%r119, %r117, -2147483648;
	selp.b32 	%r120, %r119, %r117, %p60;
	selp.b32 	%r121, %r120, %r117, %p37;
	mov.b64 	%fd24, {%r60, %r121};
	add.rn.f64 	%fd25, %fd86, %fd98;
	and.pred  	%p9, %p49, %p50;
	selp.b32 	%r122, %r84, 0, %p50;
	or.b32  	%r123, %r122, 2146435072;
	selp.b32 	%r124, %r123, %r122, %p52;
	mov.b64 	%fd26, {%r60, %r124};
	add.f64 	%fd100, %fd92, 0d4010000000000000;
	{
	.reg .b32 %temp; 
	mov.b64 	{%temp, %r125}, %fd100;
	}
	and.b32  	%r11, %r125, 2146435072;
	selp.b32 	%r126, %r104, %r101, %p49;
	mov.b64 	%fd27, {%r60, %r126};
	and.pred  	%p10, %p49, %p56;
	selp.b32 	%r127, %r84, 0, %p56;
	or.b32  	%r128, %r127, 2146435072;
	selp.b32 	%r129, %r128, %r127, %p58;
	mov.b64 	%fd28, {%r60, %r129};
	add.f64 	%fd101, %fd92, 0d4008000000000000;
	{
	.reg .b32 %temp; 
	mov.b64 	{%temp, %r130}, %fd101;
	}
	and.b32  	%r12, %r130, 2146435072;
	selp.b32 	%r131, %r120, %r117, %p49;
	mov.b64 	%fd29, {%r60, %r131};
	add.rn.f64 	%fd30, %fd92, %fd98;
	mov.f64 	%fd102, 0d4018000000000000;
	{
	.reg .b32 %temp; 
	mov.b64 	{%temp, %r132}, %fd102;
	}
	and.b32  	%r133, %r132, 2146435072;
	setp.eq.s32 	%p62, %r133, 1073741824;
	and.pred  	%p11, %p37, %p62;
	selp.b32 	%r134, %r54, 0, %p62;
	setp.lt.s32 	%p64, %r132, 0;
	or.b32  	%r135, %r134, 2146435072;
	selp.b32 	%r136, %r135, %r134, %p64;
	mov.b64 	%fd31, {%r60, %r136};
	add.f64 	%fd103, %fd86, 0d4018000000000000;
	{
	.reg .b32 %temp; 
	mov.b64 	{%temp, %r137}, %fd103;
	}
	and.b32  	%r13, %r137, 2146435072;
	selp.b32 	%r138, 0, 2146435072, %p64;
	and.b32  	%r139, %r132, 2147483647;
	setp.ne.s32 	%p65, %r139, 1071644672;
	and.pred  	%p66, %p62, %p65;
	or.b32  	%r140, %r138, -2147483648;
	selp.b32 	%r141, %r140, %r138, %p66;
	selp.b32 	%r142, %r141, %r138, %p37;
	mov.b64 	%fd32, {%r60, %r142};
	add.rn.f64 	%fd33, %fd86, %fd102;
	and.pred  	%p12, %p42, %p62;
	selp.b32 	%r143, %r67, 0, %p62;
	or.b32  	%r144, %r143, 2146435072;
	selp.b32 	%r145, %r144, %r143, %p64;
	mov.b64 	%fd34, {%r60, %r145};
	add.f64 	%fd104, %fd80, 0d4018000000000000;
	{
	.reg .b32 %temp; 
	mov.b64 	{%temp, %r146}, %fd104;
	}
	and.b32  	%r14, %r146, 2146435072;
	selp.b32 	%r147, %r141, %r138, %p42;
	mov.b64 	%fd35, {%r60, %r147};
	add.rn.f64 	%fd36, %fd80, %fd102;
	mov.f64 	%fd105, 0d4014000000000000;
	{
	.reg .b32 %temp; 
	mov.b64 	{%temp, %r148}, %fd105;
	}
	and.b32  	%r149, %r148, 2146435072;
	setp.eq.s32 	%p68, %r149, 1074790400;
	and.pred  	%p13, %p37, %p68;
	selp.b32 	%r150, %r54, 0, %p68;
	setp.lt.s32 	%p70, %r148, 0;
	or.b32  	%r151, %r150, 2146435072;
	selp.b32 	%r152, %r151, %r150, %p70;
	mov.b64 	%fd37, {%r60, %r152};
	add.f64 	%fd106, %fd86, 0d4014000000000000;
	{
	.reg .b32 %temp; 
	mov.b64 	{%temp, %r153}, %fd106;
	}
	and.b32  	%r15, %r153, 2146435072;
	selp.b32 	%r154, 0, 2146435072, %p70;
	and.b32  	%r155, %r148, 2147483647;
	setp.ne.s32 	%p71, %r155, 1071644672;
	and.pred  	%p72, %p68, %p71;
	or.b32  	%r156, %r154, -2147483648;
	selp.b32 	%r157, %r156, %r154, %p72;
	selp.b32 	%r158, %r157, %r154, %p37;
	mov.b64 	%fd38, {%r60, %r158};
	and.pred  	%p14, %p49, %p62;
	selp.b32 	%r159, %r84, 0, %p62;
	or.b32  	%r160, %r159, 2146435072;
	selp.b32 	%r161, %r160, %r159, %p64;
	mov.b64 	%fd39, {%r60, %r161};
	add.f64 	%fd107, %fd92, 0d4018000000000000;
	{
	.reg .b32 %temp; 
	mov.b64 	{%temp, %r162}, %fd107;
	}
	and.b32  	%r16, %r162, 2146435072;
	selp.b32 	%r163, %r141, %r138, %p49;
	mov.b64 	%fd40, {%r60, %r163};
	and.pred  	%p15, %p49, %p68;
	selp.b32 	%r164, %r84, 0, %p68;
	or.b32  	%r165, %r164, 2146435072;
	selp.b32 	%r166, %r165, %r164, %p70;
	mov.b64 	%fd41, {%r60, %r166};
	add.f64 	%fd108, %fd92, 0d4014000000000000;
	{
	.reg .b32 %temp; 
	mov.b64 	{%temp, %r167}, %fd108;
	}
	and.b32  	%r17, %r167, 2146435072;
	selp.b32 	%r168, %r157, %r154, %p49;
	mov.b64 	%fd42, {%r60, %r168};
	mov.f64 	%fd109, 0d4020000000000000;
	{
	.reg .b32 %temp; 
	mov.b64 	{%temp, %r169}, %fd109;
	}
	and.b32  	%r170, %r169, 2146435072;
	setp.eq.s32 	%p74, %r170, 1071644672;
	and.pred  	%p16, %p37, %p74;
	selp.b32 	%r171, %r54, 0, %p74;
	setp.lt.s32 	%p76, %r169, 0;
	or.b32  	%r172, %r171, 2146435072;
	selp.b32 	%r173, %r172, %r171, %p76;
	mov.b64 	%fd43, {%r60, %r173};
	add.f64 	%fd110, %fd86, 0d4020000000000000;
	{
	.reg .b32 %temp; 
	mov.b64 	{%temp, %r174}, %fd110;
	}
	and.b32  	%r18, %r174, 2146435072;
	selp.b32 	%r175, 0, 2146435072, %p76;
	and.b32  	%r176, %r169, 2147483647;
	setp.ne.s32 	%p77, %r176, 1071644672;
	and.pred  	%p78, %p74, %p77;
	or.b32  	%r177, %r175, -2147483648;
	selp.b32 	%r178, %r177, %r175, %p78;
	selp.b32 	%r179, %r178, %r175, %p37;
	mov.b64 	%fd44, {%r60, %r179};
	and.pred  	%p17, %p42, %p74;
	selp.b32 	%r180, %r67, 0, %p74;
	or.b32  	%r181, %r180, 2146435072;
	selp.b32 	%r182, %r181, %r180, %p76;
	mov.b64 	%fd45, {%r60, %r182};
	add.f64 	%fd111, %fd80, 0d4020000000000000;
	{
	.reg .b32 %temp; 
	mov.b64 	{%temp, %r183}, %fd111;
	}
	and.b32  	%r19, %r183, 2146435072;
	selp.b32 	%r184, %r178, %r175, %p42;
	mov.b64 	%fd46, {%r60, %r184};
	add.rn.f64 	%fd47, %fd80, %fd109;
	mov.f64 	%fd112, 0d401C000000000000;
	{
	.reg .b32 %temp; 
	mov.b64 	{%temp, %r185}, %fd112;
	}
	and.b32  	%r186, %r185, 2146435072;
	setp.eq.s32 	%p80, %r186, 1074790400;
	and.pred  	%p18, %p37, %p80;
	selp.b32 	%r187, %r54, 0, %p80;
	setp.lt.s32 	%p82, %r185, 0;
	or.b32  	%r188, %r187, 2146435072;
	selp.b32 	%r189, %r188, %r187, %p82;
	mov.b64 	%fd48, {%r60, %r189};
	add.f64 	%fd113, %fd86, 0d401C000000000000;
	{
	.reg .b32 %temp; 
	mov.b64 	{%temp, %r190}, %fd113;
	}
	and.b32  	%r20, %r190, 2146435072;
	selp.b32 	%r191, 0, 2146435072, %p82;
	and.b32  	%r192, %r185, 2147483647;
	setp.ne.s32 	%p83, %r192, 1071644672;
	and.pred  	%p84, %p80, %p83;
	or.b32  	%r193, %r191, -2147483648;
	selp.b32 	%r194, %r193, %r191, %p84;
	selp.b32 	%r195, %r194, %r191, %p37;
	mov.b64 	%fd49, {%r60, %r195};
	add.rn.f64 	%fd50, %fd86, %fd112;
	and.pred  	%p19, %p49, %p74;
	selp.b32 	%r196, %r84, 0, %p74;
	or.b32  	%r197, %r196, 2146435072;
	selp.b32 	%r198, %r197, %r196, %p76;
	mov.b64 	%fd51, {%r60, %r198};
	add.f64 	%fd114, %fd92, 0d4020000000000000;
	{
	.reg .b32 %temp; 
	mov.b64 	{%temp, %r199}, %fd114;
	}
	and.b32  	%r21, %r199, 2146435072;
	selp.b32 	%r200, %r178, %r175, %p49;
	mov.b64 	%fd52, {%r60, %r200};
	add.rn.f64 	%fd53, %fd92, %fd109;
	and.pred  	%p20, %p49, %p80;
	selp.b32 	%r201, %r84, 0, %p80;
	or.b32  	%r202, %r201, 2146435072;
	selp.b32 	%r203, %r202, %r201, %p82;
	mov.b64 	%fd54, {%r60, %r203};
	add.f64 	%fd115, %fd92, 0d401C000000000000;
	{
	.reg .b32 %temp; 
	mov.b64 	{%temp, %r204}, %fd115;
	}
	and.b32  	%r22, %r204, 2146435072;
	selp.b32 	%r205, %r194, %r191, %p49;
	mov.b64 	%fd55, {%r60, %r205};
	add.rn.f64 	%fd56, %fd92, %fd112;
	mov.f64 	%fd116, 0d4024000000000000;
	{
	.reg .b32 %temp; 
	mov.b64 	{%temp, %r206}, %fd116;
	}
	and.b32  	%r207, %r206, 2146435072;
	setp.eq.s32 	%p86, %r207, 1074790400;
	and.pred  	%p21, %p37, %p86;
	selp.b32 	%r208, %r54, 0, %p86;
	setp.lt.s32 	%p88, %r206, 0;
	or.b32  	%r209, %r208, 2146435072;
	selp.b32 	%r210, %r209, %r208, %p88;
	mov.b64 	%fd57, {%r60, %r210};
	add.f64 	%fd117, %fd86, 0d4024000000000000;
	{
	.reg .b32 %temp; 
	mov.b64 	{%temp, %r211}, %fd117;
	}
	and.b32  	%r23, %r211, 2146435072;
	selp.b32 	%r212, 0, 2146435072, %p88;
	and.b32  	%r213, %r206, 2147483647;
	setp.ne.s32 	%p89, %r213, 1071644672;
	and.pred  	%p90, %p86, %p89;
	or.b32  	%r214, %r212, -2147483648;
	selp.b32 	%r215, %r214, %r212, %p90;
	selp.b32 	%r216, %r215, %r212, %p37;
	mov.b64 	%fd58, {%r60, %r216};
	add.rn.f64 	%fd59, %fd86, %fd116;
	and.pred  	%p22, %p42, %p86;
	selp.b32 	%r217, %r67, 0, %p86;
	or.b32  	%r218, %r217, 2146435072;
	selp.b32 	%r219, %r218, %r217, %p88;
	mov.b64 	%fd60, {%r60, %r219};
	add.f64 	%fd118, %fd80, 0d4024000000000000;
	{
	.reg .b32 %temp; 
	mov.b64 	{%temp, %r220}, %fd118;
	}
	and.b32  	%r24, %r220, 2146435072;
	selp.b32 	%r221, %r215, %r212, %p42;
	mov.b64 	%fd61, {%r60, %r221};
	add.rn.f64 	%fd62, %fd80, %fd116;
	mov.f64 	%fd119, 0d4022000000000000;
	{
	.reg .b32 %temp; 
	mov.b64 	{%temp, %r222}, %fd119;
	}
	and.b32  	%r223, %r222, 2146435072;
	setp.eq.s32 	%p92, %r223, 1075838976;
	and.pred  	%p23, %p37, %p92;
	selp.b32 	%r224, %r54, 0, %p92;
	setp.lt.s32 	%p94, %r222, 0;
	or.b32  	%r225, %r224, 2146435072;
	selp.b32 	%r226, %r225, %r224, %p94;
	mov.b64 	%fd63, {%r60, %r226};
	add.f64 	%fd120, %fd86, 0d4022000000000000;
	{
	.reg .b32 %temp; 
	mov.b64 	{%temp, %r227}, %fd120;
	}
	and.b32  	%r25, %r227, 2146435072;
	selp.b32 	%r228, 0, 2146435072, %p94;
	and.b32  	%r229, %r222, 2147483647;
	setp.ne.s32 	%p95, %r229, 1071644672;
	and.pred  	%p96, %p92, %p95;
	or.b32  	%r230, %r228, -2147483648;
	selp.b32 	%r231, %r230, %r228, %p96;
	selp.b32 	%r232, %r231, %r228, %p37;
	mov.b64 	%fd64, {%r60, %r232};
	and.pred  	%p24, %p49, %p86;
	selp.b32 	%r233, %r84, 0, %p86;
	or.b32  	%r234, %r233, 2146435072;
	selp.b32 	%r235, %r234, %r233, %p88;
	mov.b64 	%fd65, {%r60, %r235};
	add.f64 	%fd121, %fd92, 0d4024000000000000;
	{
	.reg .b32 %temp; 
	mov.b64 	{%temp, %r236}, %fd121;
	}
	and.b32  	%r26, %r236, 2146435072;
	selp.b32 	%r237, %r215, %r212, %p49;
	mov.b64 	%fd66, {%r60, %r237};
	add.rn.f64 	%fd67, %fd92, %fd116;
	and.pred  	%p25, %p49, %p92;
	selp.b32 	%r238, %r84, 0, %p92;
	or.b32  	%r239, %r238, 2146435072;
	selp.b32 	%r240, %r239, %r238, %p94;
	mov.b64 	%fd68, {%r60, %r240};
	add.f64 	%fd122, %fd92, 0d4022000000000000;
	{
	.reg .b32 %temp; 
	mov.b64 	{%temp, %r241}, %fd122;
	}
	and.b32  	%r27, %r241, 2146435072;
	selp.b32 	%r242, %r231, %r228, %p49;
	mov.b64 	%fd69, {%r60, %r242};
	mov.f64 	%fd123, 0d4028000000000000;
	{
	.reg .b32 %temp; 
	mov.b64 	{%temp, %r243}, %fd123;
	}
	and.b32  	%r244, %r243, 2146435072;
	setp.eq.s32 	%p98, %r244, 1073741824;
	and.pred  	%p26, %p37, %p98;
	selp.b32 	%r245, %r54, 0, %p98;
	setp.lt.s32 	%p100, %r243, 0;
	or.b32  	%r246, %r245, 2146435072;
	selp.b32 	%r247, %r246, %r245, %p100;
	mov.b64 	%fd70, {%r60, %r247};
	add.f64 	%fd124, %fd86, 0d4028000000000000;
	{
	.reg .b32 %temp; 
	mov.b64 	{%temp, %r248}, %fd124;
	}
	and.b32  	%r28, %r248, 2146435072;
	selp.b32 	%r249, 0, 2146435072, %p100;
	and.b32  	%r250, %r243, 2147483647;
	setp.ne.s32 	%p101, %r250, 1071644672;
	and.pred  	%p102, %p98, %p101;
	or.b32  	%r251, %r249, -2147483648;
	selp.b32 	%r252, %r251, %r249, %p102;
	selp.b32 	%r253, %r252, %r249, %p37;
	mov.b64 	%fd71, {%r60, %r253};
	and.pred  	%p27, %p42, %p98;
	selp.b32 	%r254, %r67, 0, %p98;
	or.b32  	%r255, %r254, 2146435072;
	selp.b32 	%r256, %r255, %r254, %p100;
	mov.b64 	%fd72, {%r60, %r256};
	add.f64 	%fd125, %fd80, 0d4028000000000000;
	{
	.reg .b32 %temp; 
	mov.b64 	{%temp, %r257}, %fd125;
	}
	and.b32  	%r29, %r257, 2146435072;
	selp.b32 	%r258, %r252, %r249, %p42;
	mov.b64 	%fd73, {%r60, %r258};
	mov.f64 	%fd126, 0d4026000000000000;
	{
	.reg .b32 %temp; 
	mov.b64 	{%temp, %r259}, %fd126;
	}
	and.b32  	%r260, %r259, 2146435072;
	setp.eq.s32 	%p104, %r260, 1075838976;
	and.pred  	%p28, %p37, %p104;
	selp.b32 	%r261, %r54, 0, %p104;
	setp.lt.s32 	%p106, %r259, 0;
	or.b32  	%r262, %r261, 2146435072;
	selp.b32 	%r263, %r262, %r261, %p106;
	mov.b64 	%fd74, {%r60, %r263};
	add.f64 	%fd127, %fd86, 0d4026000000000000;
	{
	.reg .b32 %temp; 
	mov.b64 	{%temp, %r264}, %fd127;
	}
	and.b32  	%r30, %r264, 2146435072;
	selp.b32 	%r265, 0, 2146435072, %p106;
	and.b32  	%r266, %r259, 2147483647;
	setp.ne.s32 	%p107, %r266, 1071644672;
	and.pred  	%p108, %p104, %p107;
	or.b32  	%r267, %r265, -2147483648;
	selp.b32 	%r268, %r267, %r265, %p108;
	selp.b32 	%r269, %r268, %r265, %p37;
	mov.b64 	%fd75, {%r60, %r269};
	and.pred  	%p29, %p49, %p98;
	selp.b32 	%r270, %r84, 0, %p98;
	or.b32  	%r271, %r270, 2146435072;
	selp.b32 	%r272, %r271, %r270, %p100;
	mov.b64 	%fd76, {%r60, %r272};
	add.f64 	%fd128, %fd92, 0d4028000000000000;
	{
	.reg .b32 %temp; 
	mov.b64 	{%temp, %r273}, %fd128;
	}
	and.b32  	%r31, %r273, 2146435072;
	selp.b32 	%r274, %r252, %r249, %p49;
	mov.b64 	%fd77, {%r60, %r274};
	and.pred  	%p30, %p49, %p104;
	selp.b32 	%r275, %r84, 0, %p104;
	or.b32  	%r276, %r275, 2146435072;
	selp.b32 	%r277, %r276, %r275, %p106;
	mov.b64 	%fd78, {%r60, %r277};
	add.f64 	%fd129, %fd92, 0d4026000000000000;
	{
	.reg .b32 %temp; 
	mov.b64 	{%temp, %r278}, %fd129;
	}
	and.b32  	%r32, %r278, 2146435072;
	selp.b32 	%r279, %r268, %r265, %p49;
	mov.b64 	%fd79, {%r60, %r279};
	mad.lo.s32 	%r280, %r42, 12, %r2;
	add.s32 	%r290, %r280, 6;
	neg.s32 	%r289, %r44;
	mad.lo.s32 	%r281, %r42, 6, %r2;
	add.s32 	%r288, %r281, 6;
$L__BB14_3:
	mov.f32 	%f16, %f97;
	mov.f32 	%f97, %f96;
	mov.f32 	%f96, %f95;
	mov.f32 	%f95, %f94;
	mov.f32 	%f94, %f93;
	mov.f32 	%f93, %f92;
	mov.f32 	%f92, %f91;
	mov.f32 	%f91, %f90;
	mov.f32 	%f90, %f89;
	mov.f32 	%f89, %f88;
	mov.f32 	%f88, %f87;
	setp.gt.u32 	%p110, %r1, 5;
	mul.wide.s32 	%rd21, %r290, 4;
	add.s64 	%rd22, %rd1, %rd21;
	ld.global.nc.f32 	%f87, [%rd22];
	bar.sync 	0;
	@%p110 bra 	$L__BB14_5;
	mul.wide.s32 	%rd23, %r288, 4;
	add.s64 	%rd24, %rd1, %rd23;
	ld.global.nc.f32 	%f43, [%rd24+-24];
	shl.b32 	%r282, %r1, 2;
	mov.u32 	%r283, _ZZ20MacCormack_2D_SolverififfPfS_S_E6s_data;
	add.s32 	%r284, %r283, %r282;
	st.shared.f32 	[%r284], %f43;
	ld.global.nc.f32 	%f44, [%rd24+128];
	st.shared.f32 	[%r284+152], %f44;
$L__BB14_5:
	ld.param.u64 	%rd36, [_Z20MacCormack_2D_SolverififfPfS_S__param_7];
	ld.param.u64 	%rd35, [_Z20MacCormack_2D_SolverififfPfS_S__param_5];
	ld.param.f32 	%f86, [_Z20MacCormack_2D_SolverififfPfS_S__param_4];
	ld.param.f32 	%f84, [_Z20MacCormack_2D_SolverififfPfS_S__param_3];
	mul.wide.s32 	%rd25, %r288, 4;
	cvta.to.global.u64 	%rd26, %rd36;
	add.s64 	%rd27, %rd26, %rd25;
	setp.eq.s32 	%p111, %r32, 2146435072;
	setp.eq.s32 	%p112, %r31, 2146435072;
	setp.eq.s32 	%p113, %r30, 2146435072;
	setp.eq.s32 	%p114, %r29, 2146435072;
	setp.eq.s32 	%p115, %r28, 2146435072;
	setp.eq.s32 	%p116, %r27, 2146435072;
	setp.eq.s32 	%p117, %r26, 2146435072;
	setp.eq.s32 	%p118, %r25, 2146435072;
	setp.eq.s32 	%p119, %r24, 2146435072;
	setp.eq.s32 	%p120, %r23, 2146435072;
	setp.eq.s32 	%p121, %r22, 2146435072;
	setp.eq.s32 	%p122, %r21, 2146435072;
	setp.eq.s32 	%p123, %r20, 2146435072;
	setp.eq.s32 	%p124, %r19, 2146435072;
	setp.eq.s32 	%p125, %r18, 2146435072;
	setp.eq.s32 	%p126, %r17, 2146435072;
	setp.eq.s32 	%p127, %r16, 2146435072;
	setp.eq.s32 	%p128, %r15, 2146435072;
	setp.eq.s32 	%p129, %r14, 2146435072;
	setp.eq.s32 	%p130, %r13, 2146435072;
	setp.eq.s32 	%p131, %r12, 2146435072;
	setp.eq.s32 	%p132, %r11, 2146435072;
	setp.eq.s32 	%p133, %r10, 2146435072;
	setp.eq.s32 	%p134, %r9, 2146435072;
	setp.eq.s32 	%p135, %r8, 2146435072;
	setp.eq.s32 	%p136, %r7, 2146435072;
	setp.eq.f32 	%p137, %f27, 0f3F800000;
	setp.neu.f64 	%p138, %fd12, 0d7FF0000000000000;
	setp.nan.f32 	%p139, %f27, %f27;
	setp.eq.s32 	%p140, %r6, 2146435072;
	setp.eq.f32 	%p141, %f27, 0f00000000;
	setp.eq.s32 	%p142, %r5, 2146435072;
	setp.eq.f32 	%p143, %f86, 0f3F800000;
	setp.neu.f64 	%p144, %fd5, 0d7FF0000000000000;
	setp.nan.f32 	%p145, %f86, %f86;
	setp.eq.s32 	%p146, %r4, 2146435072;
	setp.eq.f32 	%p147, %f86, 0f00000000;
	setp.eq.f32 	%p148, %f84, 0f3F800000;
	setp.neu.f64 	%p149, %fd1, 0d7FF0000000000000;
	setp.nan.f32 	%p150, %f84, %f84;
	setp.eq.s32 	%p151, %r3, 2146435072;
	setp.eq.f32 	%p152, %f84, 0f00000000;
	shl.b32 	%r285, %r1, 2;
	mov.u32 	%r286, _ZZ20MacCormack_2D_SolverififfPfS_S_E6s_data;
	add.s32 	%r287, %r286, %r285;
	st.shared.f32 	[%r287+24], %f93;
	bar.sync 	0;
	mul.f32 	%f45, %f13, %f93;
	{ // callseq 240, 0
	.param .b64 param0;
	st.param.f64 	[param0], %fd1;
	.param .b64 param1;
	st.param.f64 	[param1], 0d4000000000000000;
	.param .b64 retval0;
	call.uni (retval0), 
	__internal_accurate_pow, 
	(
	param0, 
	param1
	);
	ld.param.f64 	%fd130, [retval0];
	} // callseq 240
	neg.f64 	%fd132, %fd130;
	selp.f64 	%fd133, %fd132, %fd130, %p1;
	selp.f64 	%fd134, %fd2, %fd133, %p152;
	selp.f64 	%fd135, %fd134, %fd3, %p149;
	selp.f64 	%fd136, %fd4, %fd135, %p150;
	selp.f64 	%fd137, %fd136, %fd134, %p151;
	add.f64 	%fd138, %fd137, %fd137;
	mul.f64 	%fd139, %fd138, 0d3FE0000000000000;
	selp.f64 	%fd140, 0d3FF0000000000000, %fd139, %p148;
	{ // callseq 241, 0
	.param .b64 param0;
	st.param.f64 	[param0], %fd5;
	.param .b64 param1;
	st.param.f64 	[param1], 0d4000000000000000;
	.param .b64 retval0;
	call.uni (retval0), 
	__internal_accurate_pow, 
	(
	param0, 
	param1
	);
	ld.param.f64 	%fd141, [retval0];
	} // callseq 241
	neg.f64 	%fd143, %fd141;
	selp.f64 	%fd144, %fd143, %fd141, %p2;
	selp.f64 	%fd145, %fd6, %fd144, %p147;
	selp.f64 	%fd146, %fd145, %fd7, %p144;
	cvt.f64.f32 	%fd147, %f86;
	mov.f64 	%fd148, 0d4000000000000000;
	add.rn.f64 	%fd149, %fd147, %fd148;
	selp.f64 	%fd150, %fd149, %fd146, %p145;
	selp.f64 	%fd151, %fd150, %fd145, %p146;
	add.f64 	%fd152, %fd151, %fd151;
	mul.f64 	%fd153, %fd152, 0d3FE0000000000000;
	selp.f64 	%fd154, 0d3FF0000000000000, %fd153, %p143;
	add.f64 	%fd155, %fd140, %fd154;
	mul.f64 	%fd156, %fd155, %fd8;
	add.f32 	%f46, %f92, %f94;
	cvt.f64.f32 	%fd157, %f46;
	{ // callseq 242, 0
	.param .b64 param0;
	st.param.f64 	[param0], %fd1;
	.param .b64 param1;
	st.param.f64 	[param1], 0d3FF0000000000000;
	.param .b64 retval0;
	call.uni (retval0), 
	__internal_accurate_pow, 
	(
	param0, 
	param1
	);
	ld.param.f64 	%fd158, [retval0];
	} // callseq 242
	neg.f64 	%fd160, %fd158;
	selp.f64 	%fd161, %fd160, %fd158, %p3;
	selp.f64 	%fd162, %fd9, %fd161, %p152;
	selp.f64 	%fd163, %fd162, %fd10, %p149;
	cvt.f64.f32 	%fd164, %f84;
	mov.f64 	%fd165, 0d3FF0000000000000;
	add.rn.f64 	%fd166, %fd164, %fd165;
	selp.f64 	%fd167, %fd166, %fd163, %p150;
	selp.f64 	%fd168, %fd167, %fd162, %p142;
	add.f64 	%fd169, %fd168, %fd168;
	selp.f64 	%fd170, 0d4000000000000000, %fd169, %p148;
	mul.f64 	%fd171, %fd170, %fd11;
	mul.f64 	%fd172, %fd171, %fd157;
	fma.rn.f64 	%fd173, %fd156, %fd157, %fd172;
	{ // callseq 243, 0
	.param .b64 param0;
	st.param.f64 	[param0], %fd12;
	.param .b64 param1;
	st.param.f64 	[param1], 0d4000000000000000;
	.param .b64 retval0;
	call.uni (retval0), 
	__internal_accurate_pow, 
	(
	param0, 
	param1
	);
	ld.param.f64 	%fd174, [retval0];
	} // callseq 243
	neg.f64 	%fd176, %fd174;
	selp.f64 	%fd177, %fd176, %fd174, %p4;
	selp.f64 	%fd178, %fd13, %fd177, %p141;
	selp.f64 	%fd179, %fd178, %fd14, %p138;
	cvt.f64.f32 	%fd180, %f27;
	add.rn.f64 	%fd181, %fd180, %fd148;
	selp.f64 	%fd182, %fd181, %fd179, %p139;
	selp.f64 	%fd183, %fd182, %fd178, %p140;
	add.f64 	%fd184, %fd183, %fd183;
	mul.f64 	%fd185, %fd184, 0d3FE0000000000000;
	selp.f64 	%fd186, 0d3FF0000000000000, %fd185, %p137;
	add.f64 	%fd187, %fd154, %fd186;
	mul.f64 	%fd188, %fd187, %fd15;
	ld.shared.f32 	%f47, [%r287+20];
	ld.shared.f32 	%f48, [%r287+28];
	add.f32 	%f49, %f47, %f48;
	cvt.f64.f32 	%fd189, %f49;
	{ // callseq 244, 0
	.param .b64 param0;
	st.param.f64 	[param0], %fd12;
	.param .b64 param1;
	st.param.f64 	[param1], 0d3FF0000000000000;
	.param .b64 retval0;
	call.uni (retval0), 
	__internal_accurate_pow, 
	(
	param0, 
	param1
	);
	ld.param.f64 	%fd190, [retval0];
	} // callseq 244
	neg.f64 	%fd192, %fd190;
	selp.f64 	%fd193, %fd192, %fd190, %p5;
	selp.f64 	%fd194, %fd16, %fd193, %p141;
	selp.f64 	%fd195, %fd194, %fd17, %p138;
	add.rn.f64 	%fd196, %fd180, %fd165;
	selp.f64 	%fd197, %fd196, %fd195, %p139;
	selp.f64 	%fd198, %fd197, %fd194, %p136;
	add.f64 	%fd199, %fd198, %fd198;
	selp.f64 	%fd200, 0d4000000000000000, %fd199, %p137;
	mul.f64 	%fd201, %fd200, %fd18;
	mul.f64 	%fd202, %fd201, %fd189;
	fma.rn.f64 	%fd203, %fd188, %fd189, %fd202;
	add.f64 	%fd204, %fd173, %fd203;
	cvt.f64.f32 	%fd205, %f45;
	add.f64 	%fd206, %fd204, %fd205;
	cvt.rn.f32.f64 	%f50, %fd206;
	{ // callseq 245, 0
	.param .b64 param0;
	st.param.f64 	[param0], %fd1;
	.param .b64 param1;
	st.param.f64 	[param1], 0d4010000000000000;
	.param .b64 retval0;
	call.uni (retval0), 
	__internal_accurate_pow, 
	(
	param0, 
	param1
	);
	ld.param.f64 	%fd207, [retval0];
	} // callseq 245
	neg.f64 	%fd209, %fd207;
	selp.f64 	%fd210, %fd209, %fd207, %p6;
	selp.f64 	%fd211, %fd19, %fd210, %p152;
	selp.f64 	%fd212, %fd211, %fd20, %p149;
	mov.f64 	%fd213, 0d4010000000000000;
	add.rn.f64 	%fd214, %fd164, %fd213;
	selp.f64 	%fd215, %fd214, %fd212, %p150;
	selp.f64 	%fd216, %fd215, %fd211, %p135;
	add.f64 	%fd217, %fd216, %fd216;
	div.rn.f64 	%fd218, %fd217, 0d4038000000000000;
	selp.f64 	%fd219, 0d3FB5555555555555, %fd218, %p148;
	{ // callseq 246, 0
	.param .b64 param0;
	st.param.f64 	[param0], %fd5;
	.param .b64 param1;
	st.param.f64 	[param1], 0d4010000000000000;
	.param .b64 retval0;
	call.uni (retval0), 
	__internal_accurate_pow, 
	(
	param0, 
	param1
	);
	ld.param.f64 	%fd220, [retval0];
	} // callseq 246
	neg.f64 	%fd222, %fd220;
	selp.f64 	%fd223, %fd222, %fd220, %p7;
	selp.f64 	%fd224, %fd21, %fd223, %p147;
	selp.f64 	%fd225, %fd224, %fd22, %p144;
	add.rn.f64 	%fd226, %fd147, %fd213;
	selp.f64 	%fd227, %fd226, %fd225, %p145;
	selp.f64 	%fd228, %fd227, %fd224, %p134;
	add.f64 	%fd229, %fd228, %fd228;
	div.rn.f64 	%fd230, %fd229, 0d4038000000000000;
	selp.f64 	%fd231, 0d3FB5555555555555, %fd230, %p143;
	add.f64 	%fd232, %fd219, %fd231;
	mul.f64 	%fd233, %fd232, %fd8;
	add.f32 	%f51, %f91, %f95;
	cvt.f64.f32 	%fd234, %f51;
	{ // callseq 247, 0
	.param .b64 param0;
	st.param.f64 	[param0], %fd1;
	.param .b64 param1;
	st.param.f64 	[param1], 0d4008000000000000;
	.param .b64 retval0;
	call.uni (retval0), 
	__internal_accurate_pow, 
	(
	param0, 
	param1
	);
	ld.param.f64 	%fd235, [retval0];
	} // callseq 247
	neg.f64 	%fd237, %fd235;
	selp.f64 	%fd238, %fd237, %fd235, %p8;
	selp.f64 	%fd239, %fd23, %fd238, %p152;
	selp.f64 	%fd240, %fd239, %fd24, %p149;
	selp.f64 	%fd241, %fd25, %fd240, %p150;
	selp.f64 	%fd242, %fd241, %fd239, %p133;
	add.f64 	%fd243, %fd242, %fd242;
	div.rn.f64 	%fd244, %fd243, 0d4018000000000000;
	selp.f64 	%fd245, 0d3FD5555555555555, %fd244, %p148;
	mul.f64 	%fd246, %fd245, %fd11;
	mul.f64 	%fd247, %fd246, %fd234;
	fma.rn.f64 	%fd248, %fd233, %fd234, %fd247;
	{ // callseq 248, 0
	.param .b64 param0;
	st.param.f64 	[param0], %fd12;
	.param .b64 param1;
	st.param.f64 	[param1], 0d4010000000000000;
	.param .b64 retval0;
	call.uni (retval0), 
	__internal_accurate_pow, 
	(
	param0, 
	param1
	);
	ld.param.f64 	%fd249, [retval0];
	} // callseq 248
	neg.f64 	%fd251, %fd249;
	selp.f64 	%fd252, %fd251, %fd249, %p9;
	selp.f64 	%fd253, %fd26, %fd252, %p141;
	selp.f64 	%fd254, %fd253, %fd27, %p138;
	add.rn.f64 	%fd255, %fd180, %fd213;
	selp.f64 	%fd256, %fd255, %fd254, %p139;
	selp.f64 	%fd257, %fd256, %fd253, %p132;
	add.f64 	%fd258, %fd257, %fd257;
	div.rn.f64 	%fd259, %fd258, 0d4038000000000000;
	selp.f64 	%fd260, 0d3FB5555555555555, %fd259, %p137;
	add.f64 	%fd261, %fd231, %fd260;
	mul.f64 	%fd262, %fd261, %fd15;
	ld.shared.f32 	%f52, [%r287+16];
	ld.shared.f32 	%f53, [%r287+32];
	add.f32 	%f54, %f52, %f53;
	cvt.f64.f32 	%fd263, %f54;
	{ // callseq 249, 0
	.param .b64 param0;
	st.param.f64 	[param0], %fd12;
	.param .b64 param1;
	st.param.f64 	[param1], 0d4008000000000000;
	.param .b64 retval0;
	call.uni (retval0), 
	__internal_accurate_pow, 
	(
	param0, 
	param1
	);
	ld.param.f64 	%fd264, [retval0];
	} // callseq 249
	neg.f64 	%fd266, %fd264;
	selp.f64 	%fd267, %fd266, %fd264, %p10;
	selp.f64 	%fd268, %fd28, %fd267, %p141;
	selp.f64 	%fd269, %fd268, %fd29, %p138;
	selp.f64 	%fd270, %fd30, %fd269, %p139;
	selp.f64 	%fd271, %fd270, %fd268, %p131;
	add.f64 	%fd272, %fd271, %fd271;
	div.rn.f64 	%fd273, %fd272, 0d4018000000000000;
	selp.f64 	%fd274, 0d3FD5555555555555, %fd273, %p137;
	mul.f64 	%fd275, %fd274, %fd18;
	mul.f64 	%fd276, %fd275, %fd263;
	fma.rn.f64 	%fd277, %fd262, %fd263, %fd276;
	add.f64 	%fd278, %fd248, %fd277;
	cvt.f64.f32 	%fd279, %f50;
	add.f64 	%fd280, %fd278, %fd279;
	cvt.rn.f32.f64 	%f55, %fd280;
	{ // callseq 250, 0
	.param .b64 param0;
	st.param.f64 	[param0], %fd1;
	.param .b64 param1;
	st.param.f64 	[param1], 0d4018000000000000;
	.param .b64 retval0;
	call.uni (retval0), 
	__internal_accurate_pow, 
	(
	param0, 
	param1
	);
	ld.param.f64 	%fd281, [retval0];
	} // callseq 250
	neg.f64 	%fd283, %fd281;
	selp.f64 	%fd284, %fd283, %fd281, %p11;
	selp.f64 	%fd285, %fd31, %fd284, %p152;
	selp.f64 	%fd286, %fd285, %fd32, %p149;
	selp.f64 	%fd287, %fd33, %fd286, %p150;
	selp.f64 	%fd288, %fd287, %fd285, %p130;
	add.f64 	%fd289, %fd288, %fd288;
	div.rn.f64 	%fd290, %fd289, 0d4086800000000000;
	selp.f64 	%fd291, 0d3F66C16C16C16C17, %fd290, %p148;
	{ // callseq 251, 0
	.param .b64 param0;
	st.param.f64 	[param0], %fd5;
	.param .b64 param1;
	st.param.f64 	[param1], 0d4018000000000000;
	.param .b64 retval0;
	call.uni (retval0), 
	__internal_accurate_pow, 
	(
	param0, 
	param1
	);
	ld.param.f64 	%fd292, [retval0];
	} // callseq 251
	neg.f64 	%fd294, %fd292;
	selp.f64 	%fd295, %fd294, %fd292, %p12;
	selp.f64 	%fd296, %fd34, %fd295, %p147;
	selp.f64 	%fd297, %fd296, %fd35, %p144;
	selp.f64 	%fd298, %fd36, %fd297, %p145;
	selp.f64 	%fd299, %fd298, %fd296, %p129;
	add.f64 	%fd300, %fd299, %fd299;
	div.rn.f64 	%fd301, %fd300, 0d4086800000000000;
	selp.f64 	%fd302, 0d3F66C16C16C16C17, %fd301, %p143;
	add.f64 	%fd303, %fd291, %fd302;
	mul.f64 	%fd304, %fd303, %fd8;
	add.f32 	%f56, %f90, %f96;
	cvt.f64.f32 	%fd305, %f56;
	{ // callseq 252, 0
	.param .b64 param0;
	st.param.f64 	[param0], %fd1;
	.param .b64 param1;
	st.param.f64 	[param1], 0d4014000000000000;
	.param .b64 retval0;
	call.uni (retval0), 
	__internal_accurate_pow, 
	(
	param0, 
	param1
	);
	ld.param.f64 	%fd306, [retval0];
	} // callseq 252
	neg.f64 	%fd308, %fd306;
	selp.f64 	%fd309, %fd308, %fd306, %p13;
	selp.f64 	%fd310, %fd37, %fd309, %p152;
	selp.f64 	%fd311, %fd310, %fd38, %p149;
	mov.f64 	%fd312, 0d4014000000000000;
	add.rn.f64 	%fd313, %fd164, %fd312;
	selp.f64 	%fd314, %fd313, %fd311, %p150;
	selp.f64 	%fd315, %fd314, %fd310, %p128;
	add.f64 	%fd316, %fd315, %fd315;
	div.rn.f64 	%fd317, %fd316, 0d405E000000000000;
	selp.f64 	%fd318, 0d3F91111111111111, %fd317, %p148;
	mul.f64 	%fd319, %fd318, %fd11;
	mul.f64 	%fd320, %fd319, %fd305;
	fma.rn.f64 	%fd321, %fd304, %fd305, %fd320;
	{ // callseq 253, 0
	.param .b64 param0;
	st.param.f64 	[param0], %fd12;
	.param .b64 param1;
	st.param.f64 	[param1], 0d4018000000000000;
	.param .b64 retval0;
	call.uni (retval0), 
	__internal_accurate_pow, 
	(
	param0, 
	param1
	);
	ld.param.f64 	%fd322, [retval0];
	} // callseq 253
	neg.f64 	%fd324, %fd322;
	selp.f64 	%fd325, %fd324, %fd322, %p14;
	selp.f64 	%fd326, %fd39, %fd325, %p141;
	selp.f64 	%fd327, %fd326, %fd40, %p138;
	mov.f64 	%fd328, 0d4018000000000000;
	add.rn.f64 	%fd329, %fd180, %fd328;
	selp.f64 	%fd330, %fd329, %fd327, %p139;
	selp.f64 	%fd331, %fd330, %fd326, %p127;
	add.f64 	%fd332, %fd331, %fd331;
	div.rn.f64 	%fd333, %fd332, 0d4086800000000000;
	selp.f64 	%fd334, 0d3F66C16C16C16C17, %fd333, %p137;
	add.f64 	%fd335, %fd302, %fd334;
	mul.f64 	%fd336, %fd335, %fd15;
	ld.shared.f32 	%f57, [%r287+12];
	ld.shared.f32 	%f58, [%r287+36];
	add.f32 	%f59, %f57, %f58;
	cvt.f64.f32 	%fd337, %f59;
	{ // callseq 254, 0
	.param .b64 param0;
	st.param.f64 	[param0], %fd12;
	.param .b64 param1;
	st.param.f64 	[param1], 0d4014000000000000;
	.param .b64 retval0;
	call.uni (retval0), 
	__internal_accurate_pow, 
	(
	param0, 
	param1
	);
	ld.param.f64 	%fd338, [retval0];
	} // callseq 254
	neg.f64 	%fd340, %fd338;
	selp.f64 	%fd341, %fd340, %fd338, %p15;
	selp.f64 	%fd342, %fd41, %fd341, %p141;
	selp.f64 	%fd343, %fd342, %fd42, %p138;
	add.rn.f64 	%fd344, %fd180, %fd312;
	selp.f64 	%fd345, %fd344, %fd343, %p139;
	selp.f64 	%fd346, %fd345, %fd342, %p126;
	add.f64 	%fd347, %fd346, %fd346;
	div.rn.f64 	%fd348, %fd347, 0d405E000000000000;
	selp.f64 	%fd349, 0d3F91111111111111, %fd348, %p137;
	mul.f64 	%fd350, %fd349, %fd18;
	mul.f64 	%fd351, %fd350, %fd337;
	fma.rn.f64 	%fd352, %fd336, %fd337, %fd351;
	add.f64 	%fd353, %fd321, %fd352;
	cvt.f64.f32 	%fd354, %f55;
	add.f64 	%fd355, %fd353, %fd354;
	cvt.rn.f32.f64 	%f60, %fd355;
	{ // callseq 255, 0
	.param .b64 param0;
	st.param.f64 	[param0], %fd1;
	.param .b64 param1;
	st.param.f64 	[param1], 0d4020000000000000;
	.param .b64 retval0;
	call.uni (retval0), 
	__internal_accurate_pow, 
	(
	param0, 
	param1
	);
	ld.param.f64 	%fd356, [retval0];
	} // callseq 255
	neg.f64 	%fd358, %fd356;
	selp.f64 	%fd359, %fd358, %fd356, %p16;
	selp.f64 	%fd360, %fd43, %fd359, %p152;
	selp.f64 	%fd361, %fd360, %fd44, %p149;
	mov.f64 	%fd362, 0d4020000000000000;
	add.rn.f64 	%fd363, %fd164, %fd362;
	selp.f64 	%fd364, %fd363, %fd361, %p150;
	selp.f64 	%fd365, %fd364, %fd360, %p125;
	add.f64 	%fd366, %fd365, %fd365;
	div.rn.f64 	%fd367, %fd366, 0d40E3B00000000000;
	selp.f64 	%fd368, 0d3F0A01A01A01A01A, %fd367, %p148;
	{ // callseq 256, 0
	.param .b64 param0;
	st.param.f64 	[param0], %fd5;
	.param .b64 param1;
	st.param.f64 	[param1], 0d4020000000000000;
	.param .b64 retval0;
	call.uni (retval0), 
	__internal_accurate_pow, 
	(
	param0, 
	param1
	);
	ld.param.f64 	%fd369, [retval0];
	} // callseq 256
	neg.f64 	%fd371, %fd369;
	selp.f64 	%fd372, %fd371, %fd369, %p17;
	selp.f64 	%fd373, %fd45, %fd372, %p147;
	selp.f64 	%fd374, %fd373, %fd46, %p144;
	selp.f64 	%fd375, %fd47, %fd374, %p145;
	selp.f64 	%fd376, %fd375, %fd373, %p124;
	add.f64 	%fd377, %fd376, %fd376;
	div.rn.f64 	%fd378, %fd377, 0d40E3B00000000000;
	selp.f64 	%fd379, 0d3F0A01A01A01A01A, %fd378, %p143;
	add.f64 	%fd380, %fd368, %fd379;
	mul.f64 	%fd381, %fd380, %fd8;
	add.f32 	%f61, %f89, %f97;
	cvt.f64.f32 	%fd382, %f61;
	{ // callseq 257, 0
	.param .b64 param0;
	st.param.f64 	[param0], %fd1;
	.param .b64 param1;
	st.param.f64 	[param1], 0d401C000000000000;
	.param .b64 retval0;
	call.uni (retval0), 
	__internal_accurate_pow, 
	(
	param0, 
	param1
	);
	ld.param.f64 	%fd383, [retval0];
	} // callseq 257
	neg.f64 	%fd385, %fd383;
	selp.f64 	%fd386, %fd385, %fd383, %p18;
	selp.f64 	%fd387, %fd48, %fd386, %p152;
	selp.f64 	%fd388, %fd387, %fd49, %p149;
	selp.f64 	%fd389, %fd50, %fd388, %p150;
	selp.f64 	%fd390, %fd389, %fd387, %p123;
	add.f64 	%fd391, %fd390, %fd390;
	div.rn.f64 	%fd392, %fd391, 0d40B3B00000000000;
	selp.f64 	%fd393, 0d3F3A01A01A01A01A, %fd392, %p148;
	mul.f64 	%fd394, %fd393, %fd11;
	mul.f64 	%fd395, %fd394, %fd382;
	fma.rn.f64 	%fd396, %fd381, %fd382, %fd395;
	{ // callseq 258, 0
	.param .b64 param0;
	st.param.f64 	[param0], %fd12;
	.param .b64 param1;
	st.param.f64 	[param1], 0d4020000000000000;
	.param .b64 retval0;
	call.uni (retval0), 
	__internal_accurate_pow, 
	(
	param0, 
	param1
	);
	ld.param.f64 	%fd397, [retval0];
	} // callseq 258
	neg.f64 	%fd399, %fd397;
	selp.f64 	%fd400, %fd399, %fd397, %p19;
	selp.f64 	%fd401, %fd51, %fd400, %p141;
	selp.f64 	%fd402, %fd401, %fd52, %p138;
	selp.f64 	%fd403, %fd53, %fd402, %p139;
	selp.f64 	%fd404, %fd403, %fd401, %p122;
	add.f64 	%fd405, %fd404, %fd404;
	div.rn.f64 	%fd406, %fd405, 0d40E3B00000000000;
	selp.f64 	%fd407, 0d3F0A01A01A01A01A, %fd406, %p137;
	add.f64 	%fd408, %fd379, %fd407;
	mul.f64 	%fd409, %fd408, %fd15;
	ld.shared.f32 	%f62, [%r287+8];
	ld.shared.f32 	%f63, [%r287+40];
	add.f32 	%f64, %f62, %f63;
	cvt.f64.f32 	%fd410, %f64;
	{ // callseq 259, 0
	.param .b64 param0;
	st.param.f64 	[param0], %fd12;
	.param .b64 param1;
	st.param.f64 	[param1], 0d401C000000000000;
	.param .b64 retval0;
	call.uni (retval0), 
	__internal_accurate_pow, 
	(
	param0, 
	param1
	);
	ld.param.f64 	%fd411, [retval0];
	} // callseq 259
	neg.f64 	%fd413, %fd411;
	selp.f64 	%fd414, %fd413, %fd411, %p20;
	selp.f64 	%fd415, %fd54, %fd414, %p141;
	selp.f64 	%fd416, %fd415, %fd55, %p138;
	selp.f64 	%fd417, %fd56, %fd416, %p139;
	selp.f64 	%fd418, %fd417, %fd415, %p121;
	add.f64 	%fd419, %fd418, %fd418;
	div.rn.f64 	%fd420, %fd419, 0d40B3B00000000000;
	selp.f64 	%fd421, 0d3F3A01A01A01A01A, %fd420, %p137;
	mul.f64 	%fd422, %fd421, %fd18;
	mul.f64 	%fd423, %fd422, %fd410;
	fma.rn.f64 	%fd424, %fd409, %fd410, %fd423;
	add.f64 	%fd425, %fd396, %fd424;
	cvt.f64.f32 	%fd426, %f60;
	add.f64 	%fd427, %fd425, %fd426;
	cvt.rn.f32.f64 	%f65, %fd427;
	{ // callseq 260, 0
	.param .b64 param0;
	st.param.f64 	[param0], %fd1;
	.param .b64 param1;
	st.param.f64 	[param1], 0d4024000000000000;
	.param .b64 retval0;
	call.uni (retval0), 
	__internal_accurate_pow, 
	(
	param0, 
	param1
	);
	ld.param.f64 	%fd428, [retval0];
	} // callseq 260
	neg.f64 	%fd430, %fd428;
	selp.f64 	%fd431, %fd430, %fd428, %p21;
	selp.f64 	%fd432, %fd57, %fd431, %p152;
	selp.f64 	%fd433, %fd432, %fd58, %p149;
	selp.f64 	%fd434, %fd59, %fd433, %p150;
	selp.f64 	%fd435, %fd434, %fd432, %p120;
	add.f64 	%fd436, %fd435, %fd435;
	div.rn.f64 	%fd437, %fd436, 0d414BAF8000000000;
	selp.f64 	%fd438, 0d3EA27E4FB7789F5C, %fd437, %p148;
	{ // callseq 261, 0
	.param .b64 param0;
	st.param.f64 	[param0], %fd5;
	.param .b64 param1;
	st.param.f64 	[param1], 0d4024000000000000;
	.param .b64 retval0;
	call.uni (retval0), 
	__internal_accurate_pow, 
	(
	param0, 
	param1
	);
	ld.param.f64 	%fd439, [retval0];
	} // callseq 261
	neg.f64 	%fd441, %fd439;
	selp.f64 	%fd442, %fd441, %fd439, %p22;
	selp.f64 	%fd443, %fd60, %fd442, %p147;
	selp.f64 	%fd444, %fd443, %fd61, %p144;
	selp.f64 	%fd445, %fd62, %fd444, %p145;
	selp.f64 	%fd446, %fd445, %fd443, %p119;
	add.f64 	%fd447, %fd446, %fd446;
	div.rn.f64 	%fd448, %fd447, 0d414BAF8000000000;
	selp.f64 	%fd449, 0d3EA27E4FB7789F5C, %fd448, %p143;
	add.f64 	%fd450, %fd438, %fd449;
	mul.f64 	%fd451, %fd450, %fd8;
	add.f32 	%f66, %f88, %f16;
	cvt.f64.f32 	%fd452, %f66;
	{ // callseq 262, 0
	.param .b64 param0;
	st.param.f64 	[param0], %fd1;
	.param .b64 param1;
	st.param.f64 	[param1], 0d4022000000000000;
	.param .b64 retval0;
	call.uni (retval0), 
	__internal_accurate_pow, 
	(
	param0, 
	param1
	);
	ld.param.f64 	%fd453, [retval0];
	} // callseq 262
	neg.f64 	%fd455, %fd453;
	selp.f64 	%fd456, %fd455, %fd453, %p23;
	selp.f64 	%fd457, %fd63, %fd456, %p152;
	selp.f64 	%fd458, %fd457, %fd64, %p149;
	mov.f64 	%fd459, 0d4022000000000000;
	add.rn.f64 	%fd460, %fd164, %fd459;
	selp.f64 	%fd461, %fd460, %fd458, %p150;
	selp.f64 	%fd462, %fd461, %fd457, %p118;
	add.f64 	%fd463, %fd462, %fd462;
	div.rn.f64 	%fd464, %fd463, 0d4116260000000000;
	selp.f64 	%fd465, 0d3ED71DE3A556C734, %fd464, %p148;
	mul.f64 	%fd466, %fd465, %fd11;
	mul.f64 	%fd467, %fd466, %fd452;
	fma.rn.f64 	%fd468, %fd451, %fd452, %fd467;
	{ // callseq 263, 0
	.param .b64 param0;
	st.param.f64 	[param0], %fd12;
	.param .b64 param1;
	st.param.f64 	[param1], 0d4024000000000000;
	.param .b64 retval0;
	call.uni (retval0), 
	__internal_accurate_pow, 
	(
	param0, 
	param1
	);
	ld.param.f64 	%fd469, [retval0];
	} // callseq 263
	neg.f64 	%fd471, %fd469;
	selp.f64 	%fd472, %fd471, %fd469, %p24;
	selp.f64 	%fd473, %fd65, %fd472, %p141;
	selp.f64 	%fd474, %fd473, %fd66, %p138;
	selp.f64 	%fd475, %fd67, %fd474, %p139;
	selp.f64 	%fd476, %fd475, %fd473, %p117;
	add.f64 	%fd477, %fd476, %fd476;
	div.rn.f64 	%fd478, %fd477, 0d414BAF8000000000;
	selp.f64 	%fd479, 0d3EA27E4FB7789F5C, %fd478, %p137;
	add.f64 	%fd480, %fd449, %fd479;
	mul.f64 	%fd481, %fd480, %fd15;
	ld.shared.f32 	%f67, [%r287+4];
	ld.shared.f32 	%f68, [%r287+44];
	add.f32 	%f69, %f67, %f68;
	cvt.f64.f32 	%fd482, %f69;
	{ // callseq 264, 0
	.param .b64 param0;
	st.param.f64 	[param0], %fd12;
	.param .b64 param1;
	st.param.f64 	[param1], 0d4022000000000000;
	.param .b64 retval0;
	call.uni (retval0), 
	__internal_accurate_pow, 
	(
	param0, 
	param1
	);
	ld.param.f64 	%fd483, [retval0];
	} // callseq 264
	neg.f64 	%fd485, %fd483;
	selp.f64 	%fd486, %fd485, %fd483, %p25;
	selp.f64 	%fd487, %fd68, %fd486, %p141;
	selp.f64 	%fd488, %fd487, %fd69, %p138;
	add.rn.f64 	%fd489, %fd180, %fd459;
	selp.f64 	%fd490, %fd489, %fd488, %p139;
	selp.f64 	%fd491, %fd490, %fd487, %p116;
	add.f64 	%fd492, %fd491, %fd491;
	div.rn.f64 	%fd493, %fd492, 0d4116260000000000;
	selp.f64 	%fd494, 0d3ED71DE3A556C734, %fd493, %p137;
	mul.f64 	%fd495, %fd494, %fd18;
	mul.f64 	%fd496, %fd495, %fd482;
	fma.rn.f64 	%fd497, %fd481, %fd482, %fd496;
	add.f64 	%fd498, %fd468, %fd497;
	cvt.f64.f32 	%fd499, %f65;
	add.f64 	%fd500, %fd498, %fd499;
	cvt.rn.f32.f64 	%f70, %fd500;
	{ // callseq 265, 0
	.param .b64 param0;
	st.param.f64 	[param0], %fd1;
	.param .b64 param1;
	st.param.f64 	[param1], 0d4028000000000000;
	.param .b64 retval0;
	call.uni (retval0), 
	__internal_accurate_pow, 
	(
	param0, 
	param1
	);
	ld.param.f64 	%fd501, [retval0];
	} // callseq 265
	neg.f64 	%fd503, %fd501;
	selp.f64 	%fd504, %fd503, %fd501, %p26;
	selp.f64 	%fd505, %fd70, %fd504, %p152;
	selp.f64 	%fd506, %fd505, %fd71, %p149;
	mov.f64 	%fd507, 0d4028000000000000;
	add.rn.f64 	%fd508, %fd164, %fd507;
	selp.f64 	%fd509, %fd508, %fd506, %p150;
	selp.f64 	%fd510, %fd509, %fd505, %p115;
	add.f64 	%fd511, %fd510, %fd510;
	div.rn.f64 	%fd512, %fd511, 0d41BC8CFC00000000;
	selp.f64 	%fd513, 0d3E31EED8EFF8D898, %fd512, %p148;
	{ // callseq 266, 0
	.param .b64 param0;
	st.param.f64 	[param0], %fd5;
	.param .b64 param1;
	st.param.f64 	[param1], 0d4028000000000000;
	.param .b64 retval0;
	call.uni (retval0), 
	__internal_accurate_pow, 
	(
	param0, 
	param1
	);
	ld.param.f64 	%fd514, [retval0];
	} // callseq 266
	neg.f64 	%fd516, %fd514;
	selp.f64 	%fd517, %fd516, %fd514, %p27;
	selp.f64 	%fd518, %fd72, %fd517, %p147;
	selp.f64 	%fd519, %fd518, %fd73, %p144;
	add.rn.f64 	%fd520, %fd147, %fd507;
	selp.f64 	%fd521, %fd520, %fd519, %p145;
	selp.f64 	%fd522, %fd521, %fd518, %p114;
	add.f64 	%fd523, %fd522, %fd522;
	div.rn.f64 	%fd524, %fd523, 0d41BC8CFC00000000;
	selp.f64 	%fd525, 0d3E31EED8EFF8D898, %fd524, %p143;
	add.f64 	%fd526, %fd513, %fd525;
	mul.f64 	%fd527, %fd526, %fd8;
	add.f32 	%f71, %f98, %f87;
	cvt.f64.f32 	%fd528, %f71;
	{ // callseq 267, 0
	.param .b64 param0;
	st.param.f64 	[param0], %fd1;
	.param .b64 param1;
	st.param.f64 	[param1], 0d4026000000000000;
	.param .b64 retval0;
	call.uni (retval0), 
	__internal_accurate_pow, 
	(
	param0, 
	param1
	);
	ld.param.f64 	%fd529, [retval0];
	} // callseq 267
	neg.f64 	%fd531, %fd529;
	selp.f64 	%fd532, %fd531, %fd529, %p28;
	selp.f64 	%fd533, %fd74, %fd532, %p152;
	selp.f64 	%fd534, %fd533, %fd75, %p149;
	mov.f64 	%fd535, 0d4026000000000000;
	add.rn.f64 	%fd536, %fd164, %fd535;
	selp.f64 	%fd537, %fd536, %fd534, %p150;
	selp.f64 	%fd538, %fd537, %fd533, %p113;
	add.f64 	%fd539, %fd538, %fd538;
	div.rn.f64 	%fd540, %fd539, 0d418308A800000000;
	selp.f64 	%fd541, 0d3E6AE64567F544E4, %fd540, %p148;
	mul.f64 	%fd542, %fd541, %fd11;
	mul.f64 	%fd543, %fd542, %fd528;
	fma.rn.f64 	%fd544, %fd527, %fd528, %fd543;
	{ // callseq 268, 0
	.param .b64 param0;
	st.param.f64 	[param0], %fd12;
	.param .b64 param1;
	st.param.f64 	[param1], 0d4028000000000000;
	.param .b64 retval0;
	call.uni (retval0), 
	__internal_accurate_pow, 
	(
	param0, 
	param1
	);
	ld.param.f64 	%fd545, [retval0];
	} // callseq 268
	neg.f64 	%fd547, %fd545;
	selp.f64 	%fd548, %fd547, %fd545, %p29;
	selp.f64 	%fd549, %fd76, %fd548, %p141;
	selp.f64 	%fd550, %fd549, %fd77, %p138;
	add.rn.f64 	%fd551, %fd180, %fd507;
	selp.f64 	%fd552, %fd551, %fd550, %p139;
	selp.f64 	%fd553, %fd552, %fd549, %p112;
	add.f64 	%fd554, %fd553, %fd553;
	div.rn.f64 	%fd555, %fd554, 0d41BC8CFC00000000;
	selp.f64 	%fd556, 0d3E31EED8EFF8D898, %fd555, %p137;
	add.f64 	%fd557, %fd525, %fd556;
	mul.f64 	%fd558, %fd557, %fd15;
	ld.shared.f32 	%f72, [%r287];
	ld.shared.f32 	%f73, [%r287+48];
	add.f32 	%f74, %f72, %f73;
	cvt.f64.f32 	%fd559, %f74;
	{ // callseq 269, 0
	.param .b64 param0;
	st.param.f64 	[param0], %fd12;
	.param .b64 param1;
	st.param.f64 	[param1], 0d4026000000000000;
	.param .b64 retval0;
	call.uni (retval0), 
	__internal_accurate_pow, 
	(
	param0, 
	param1
	);
	ld.param.f64 	%fd560, [retval0];
	} // callseq 269
	neg.f64 	%fd562, %fd560;
	selp.f64 	%fd563, %fd562, %fd560, %p30;
	selp.f64 	%fd564, %fd78, %fd563, %p141;
	selp.f64 	%fd565, %fd564, %fd79, %p138;
	add.rn.f64 	%fd566, %fd180, %fd535;
	selp.f64 	%fd567, %fd566, %fd565, %p139;
	selp.f64 	%fd568, %fd567, %fd564, %p111;
	add.f64 	%fd569, %fd568, %fd568;
	div.rn.f64 	%fd570, %fd569, 0d418308A800000000;
	selp.f64 	%fd571, 0d3E6AE64567F544E4, %fd570, %p137;
	mul.f64 	%fd572, %fd571, %fd18;
	mul.f64 	%fd573, %fd572, %fd559;
	fma.rn.f64 	%fd574, %fd558, %fd559, %fd573;
	add.f64 	%fd575, %fd544, %fd574;
	cvt.f64.f32 	%fd576, %f70;
	add.f64 	%fd577, %fd575, %fd576;
	cvt.rn.f32.f64 	%f75, %fd577;
	add.f32 	%f76, %f93, %f93;
	ld.global.f32 	%f77, [%rd27];
	sub.f32 	%f78, %f76, %f77;
	cvta.to.global.u64 	%rd28, %rd35;
	add.s64 	%rd29, %rd28, %rd25;
	ld.global.nc.f32 	%f79, [%rd29];
	fma.rn.f32 	%f80, %f79, %f75, %f78;
	st.global.f32 	[%rd27], %f80;
	add.s32 	%r290, %r290, %r42;
	add.s32 	%r289, %r289, 1;
	add.s32 	%r288, %r288, %r42;
	setp.ne.s32 	%p153, %r289, -12;
	mov.f32 	%f98, %f16;
	@%p153 bra 	$L__BB14_3;
$L__BB14_6:
	// begin inline asm
	mov.u64 	%rd30, %clock64;
	// end inline asm
	sub.s64 	%rd31, %rd30, %rd5;
	cvt.rn.f32.s64 	%f81, %rd31;
	cvt.f64.f32 	%fd578, %f81;
	mul.f64 	%fd579, %fd578, 0d408F400000000000;
	div.rn.f64 	%fd580, %fd579, 0d412E848000000000;
	cvt.rn.f32.f64 	%f82, %fd580;
	mul.wide.s32 	%rd32, %r2, 4;
	mov.u64 	%rd33, MacCormack_time;
	add.s64 	%rd34, %rd33, %rd32;
	st.global.f32 	[%rd34], %f82;
	ret;

}
	// .globl	_Z30MacCormack_2D_Solver_OptimizedififfPfS_S_
.visible .entry _Z30MacCormack_2D_Solver_OptimizedififfPfS_S_(
	.param .u32 _Z30MacCormack_2D_Solver_OptimizedififfPfS_S__param_0,
	.param .f32 _Z30MacCormack_2D_Solver_OptimizedififfPfS_S__param_1,
	.param .u32 _Z30MacCormack_2D_Solver_OptimizedififfPfS_S__param_2,
	.param .f32 _Z30MacCormack_2D_Solver_OptimizedififfPfS_S__param_3,
	.param .f32 _Z30MacCormack_2D_Solver_OptimizedififfPfS_S__param_4,
	.param .u64 .ptr .align 1 _Z30MacCormack_2D_Solver_OptimizedififfPfS_S__param_5,
	.param .u64 .ptr .align 1 _Z30MacCormack_2D_Solver_OptimizedififfPfS_S__param_6,
	.param .u64 .ptr .align 1 _Z30MacCormack_2D_Solver_OptimizedififfPfS_S__param_7
)
{
	.reg .pred 	%p<150>;
	.reg .b32 	%r<283>;
	.reg .b32 	%f<77>;
	.reg .b64 	%rd<35>;
	.reg .b64 	%fd<569>;
	// demoted variable
	.shared .align 4 .b8 _ZZ30MacCormack_2D_Solver_OptimizedififfPfS_S_E6s_data[176];
	// begin inline asm
	mov.u64 	%rd6, %clock64;
	// end inline asm
	mov.u32 	%r42, %ctaid.x;
	mov.u32 	%r1, %ntid.x;
	mov.u32 	%r2, %tid.x;
	mad.lo.s32 	%r282, %r42, %r1, %r2;
	mov.u32 	%r43, %ctaid.y;
	mov.u32 	%r44, %ntid.y;
	mov.u32 	%r45, %tid.y;
	mad.lo.s32 	%r4, %r43, %r44, %r45;
	setp.gt.u32 	%p31, %r4, 243;
	@%p31 bra 	$L__BB15_5;
	ld.param.f32 	%f75, [_Z30MacCormack_2D_Solver_OptimizedififfPfS_S__param_4];
	ld.param.f32 	%f73, [_Z30MacCormack_2D_Solver_OptimizedififfPfS_S__param_3];
	ld.param.f32 	%f71, [_Z30MacCormack_2D_Solver_OptimizedififfPfS_S__param_1];
	ld.param.u32 	%r280, [_Z30MacCormack_2D_Solver_OptimizedififfPfS_S__param_0];
	cvt.f64.f32 	%fd101, %f75;
	mul.f64 	%fd102, %fd101, 0d3FE0000000000000;
	mul.f32 	%f20, %f71, %f71;
	mul.f32 	%f21, %f75, %f75;
	div.rn.f32 	%f22, %f21, %f20;
	mul.f32 	%f23, %f73, %f73;
	div.rn.f32 	%f24, %f21, %f23;
	cvt.f64.f32 	%fd103, %f23;
	div.rn.f64 	%fd104, %fd102, %fd103;
	cvt.rn.f32.f64 	%f25, %fd104;
	cvt.f64.f32 	%fd105, %f20;
	div.rn.f64 	%fd106, %fd102, %fd105;
	cvt.rn.f32.f64 	%f26, %fd106;
	mad.lo.s32 	%r5, %r4, %r280, 6;
	mul.lo.s32 	%r6, %r280, -6;
	add.f32 	%f27, %f71, %f75;
	add.f32 	%f28, %f73, %f75;
	mul.f32 	%f29, %f28, %f24;
	fma.rn.f32 	%f30, %f27, %f22, %f29;
	mul.f32 	%f31, %f73, %f25;
	fma.rn.f32 	%f32, %f71, %f26, %f31;
	add.f32 	%f1, %f30, %f32;
	cvt.f64.f32 	%fd107, %f73;
	{
	.reg .b32 %temp; 
	mov.b64 	{%temp, %r46}, %fd107;
	}
	mov.f64 	%fd108, 0d4000000000000000;
	{
	.reg .b32 %temp; 
	mov.b64 	{%temp, %r47}, %fd108;
	}
	and.b32  	%r48, %r47, 2146435072;
	setp.eq.s32 	%p32, %r48, 1062207488;
	abs.f64 	%fd1, %fd107;
	setp.lt.s32 	%p34, %r46, 0;
	and.pred  	%p1, %p34, %p32;
	selp.b32 	%r49, %r46, 0, %p32;
	setp.lt.s32 	%p35, %r47, 0;
	or.b32  	%r50, %r49, 2146435072;
	selp.b32 	%r51, %r50, %r49, %p35;
	mov.b32 	%r52, 0;
	mov.b64 	%fd2, {%r52, %r51};
	add.f64 	%fd109, %fd107, 0d4000000000000000;
	{
	.reg .b32 %temp; 
	mov.b64 	{%temp, %r53}, %fd109;
	}
	and.b32  	%r7, %r53, 2146435072;
	selp.b32 	%r54, 0, 2146435072, %p35;
	and.b32  	%r55, %r47, 2147483647;
	setp.ne.s32 	%p36, %r55, 1071644672;
	and.pred  	%p37, %p32, %p36;
	or.b32  	%r56, %r54, -2147483648;
	selp.b32 	%r57, %r56, %r54, %p37;
	selp.b32 	%r58, %r57, %r54, %p34;
	mov.b64 	%fd3, {%r52, %r58};
	add.rn.f64 	%fd4, %fd107, %fd108;
	{
	.reg .b32 %temp; 
	mov.b64 	{%temp, %r59}, %fd101;
	}
	abs.f64 	%fd5, %fd101;
	setp.lt.s32 	%p39, %r59, 0;
	and.pred  	%p2, %p39, %p32;
	selp.b32 	%r60, %r59, 0, %p32;
	or.b32  	%r61, %r60, 2146435072;
	selp.b32 	%r62, %r61, %r60, %p35;
	mov.b64 	%fd6, {%r52, %r62};
	add.f64 	%fd110, %fd101, 0d4000000000000000;
	{
	.reg .b32 %temp; 
	mov.b64 	{%temp, %r63}, %fd110;
	}
	and.b32  	%r8, %r63, 2146435072;
	selp.b32 	%r64, %r57, %r54, %p39;
	mov.b64 	%fd7, {%r52, %r64};
	add.rn.f64 	%fd8, %fd101, %fd108;
	cvt.f64.f32 	%fd9, %f24;
	mov.f64 	%fd111, 0d3FF0000000000000;
	{
	.reg .b32 %temp; 
	mov.b64 	{%temp, %r65}, %fd111;
	}
	and.b32  	%r66, %r65, 2146435072;
	setp.eq.s32 	%p40, %r66, 1072693248;
	and.pred  	%p3, %p34, %p40;
	selp.b32 	%r67, %r46, 0, %p40;
	setp.lt.s32 	%p42, %r65, 0;
	or.b32  	%r68, %r67, 2146435072;
	selp.b32 	%r69, %r68, %r67, %p42;
	mov.b64 	%fd10, {%r52, %r69};
	add.f64 	%fd112, %fd107, 0d3FF0000000000000;
	{
	.reg .b32 %temp; 
	mov.b64 	{%temp, %r70}, %fd112;
	}
	and.b32  	%r9, %r70, 2146435072;
	selp.b32 	%r71, 0, 2146435072, %p42;
	and.b32  	%r72, %r65, 2147483647;
	setp.ne.s32 	%p43, %r72, 1071644672;
	and.pred  	%p44, %p40, %p43;
	or.b32  	%r73, %r71, -2147483648;
	selp.b32 	%r74, %r73, %r71, %p44;
	selp.b32 	%r75, %r74, %r71, %p34;
	mov.b64 	%fd11, {%r52, %r75};
	add.rn.f64 	%fd12, %fd107, %fd111;
	cvt.f64.f32 	%fd13, %f25;
	cvt.f64.f32 	%fd113, %f71;
	{
	.reg .b32 %temp; 
	mov.b64 	{%temp, %r76}, %fd113;
	}
	abs.f64 	%fd14, %fd113;
	setp.lt.s32 	%p46, %r76, 0;
	and.pred  	%p4, %p46, %p32;
	selp.b32 	%r77, %r76, 0, %p32;
	or.b32  	%r78, %r77, 2146435072;
	selp.b32 	%r79, %r78, %r77, %p35;
	mov.b64 	%fd15, {%r52, %r79};
	add.f64 	%fd114, %fd113, 0d4000000000000000;
	{
	.reg .b32 %temp; 
	mov.b64 	{%temp, %r80}, %fd114;
	}
	and.b32  	%r10, %r80, 2146435072;
	selp.b32 	%r81, %r57, %r54, %p46;
	mov.b64 	%fd16, {%r52, %r81};
	add.rn.f64 	%fd17, %fd113, %fd108;
	cvt.f64.f32 	%fd18, %f22;
	and.pred  	%p5, %p46, %p40;
	selp.b32 	%r82, %r76, 0, %p40;
	or.b32  	%r83, %r82, 2146435072;
	selp.b32 	%r84, %r83, %r82, %p42;
	mov.b64 	%fd19, {%r52, %r84};
	add.f64 	%fd115, %fd113, 0d3FF0000000000000;
	{
	.reg .b32 %temp; 
	mov.b64 	{%temp, %r85}, %fd115;
	}
	and.b32  	%r11, %r85, 2146435072;
	selp.b32 	%r86, %r74, %r71, %p46;
	mov.b64 	%fd20, {%r52, %r86};
	add.rn.f64 	%fd21, %fd113, %fd111;
	cvt.f64.f32 	%fd22, %f26;
	mov.f64 	%fd116, 0d4010000000000000;
	{
	.reg .b32 %temp; 
	mov.b64 	{%temp, %r87}, %fd116;
	}
	and.b32  	%r88, %r87, 2146435072;
	setp.eq.s32 	%p47, %r88, 1072693248;
	and.pred  	%p6, %p34, %p47;
	selp.b32 	%r89, %r46, 0, %p47;
	setp.lt.s32 	%p49, %r87, 0;
	or.b32  	%r90, %r89, 2146435072;
	selp.b32 	%r91, %r90, %r89, %p49;
	mov.b64 	%fd23, {%r52, %r91};
	add.f64 	%fd117, %fd107, 0d4010000000000000;
	{
	.reg .b32 %temp; 
	mov.b64 	{%temp, %r92}, %fd117;
	}
	and.b32  	%r12, %r92, 2146435072;
	selp.b32 	%r93, 0, 2146435072, %p49;
	and.b32  	%r94, %r87, 2147483647;
	setp.ne.s32 	%p50, %r94, 1071644672;
	and.pred  	%p51, %p47, %p50;
	or.b32  	%r95, %r93, -2147483648;
	selp.b32 	%r96, %r95, %r93, %p51;
	selp.b32 	%r97, %r96, %r93, %p34;
	mov.b64 	%fd24, {%r52, %r97};
	add.rn.f64 	%fd25, %fd107, %fd116;
	and.pred  	%p7, %p39, %p47;
	selp.b32 	%r98, %r59, 0, %p47;
	or.b32  	%r99, %r98, 2146435072;
	selp.b32 	%r100, %r99, %r98, %p49;
	mov.b64 	%fd26, {%r52, %r100};
	add.f64 	%fd118, %fd101, 0d4010000000000000;
	{
	.reg .b32 %temp; 
	mov.b64 	{%temp, %r101}, %fd118;
	}
	and.b32  	%r13, %r101, 2146435072;
	selp.b32 	%r102, %r96, %r93, %p39;
	mov.b64 	%fd27, {%r52, %r102};
	add.rn.f64 	%fd28, %fd101, %fd116;
	mov.f64 	%fd119, 0d4008000000000000;
	{
	.reg .b32 %temp; 
	mov.b64 	{%temp, %r103}, %fd119;
	}
	and.b32  	%r104, %r103, 2146435072;
	setp.eq.s32 	%p53, %r104, 1073741824;
	and.pred  	%p8, %p34, %p53;
	selp.b32 	%r105, %r46, 0, %p53;
	setp.lt.s32 	%p55, %r103, 0;
	or.b32  	%r106, %r105, 2146435072;
	selp.b32 	%r107, %r106, %r105, %p55;
	mov.b64 	%fd29, {%r52, %r107};
	add.f64 	%fd120, %fd107, 0d4008000000000000;
	{
	.reg .b32 %temp; 
	mov.b64 	{%temp, %r108}, %fd120;
	}
	and.b32  	%r14, %r108, 2146435072;
	selp.b32 	%r109, 0, 2146435072, %p55;
	and.b32  	%r110, %r103, 2147483647;
	setp.ne.s32 	%p56, %r110, 1071644672;
	and.pred  	%p57, %p53, %p56;
	or.b32  	%r111, %r109, -2147483648;
	selp.b32 	%r112, %r111, %r109, %p57;
	selp.b32 	%r113, %r112, %r109, %p34;
	mov.b64 	%fd30, {%r52, %r113};
	add.rn.f64 	%fd31, %fd107, %fd119;
	and.pred  	%p9, %p46, %p47;
	selp.b32 	%r114, %r76, 0, %p47;
	or.b32  	%r115, %r114, 2146435072;
	selp.b32 	%r116, %r115, %r114, %p49;
	mov.b64 	%fd32, {%r52, %r116};
	add.f64 	%fd121, %fd113, 0d4010000000000000;
	{
	.reg .b32 %temp; 
	mov.b64 	{%temp, %r117}, %fd121;
	}
	and.b32  	%r15, %r117, 2146435072;
	selp.b32 	%r118, %r96, %r93, %p46;
	mov.b64 	%fd33, {%r52, %r118};
	add.rn.f64 	%fd34, %fd113, %fd116;
	and.pred  	%p10, %p46, %p53;
	selp.b32 	%r119, %r76, 0, %p53;
	or.b32  	%r120, %r119, 2146435072;
	selp.b32 	%r121, %r120, %r119, %p55;
	mov.b64 	%fd35, {%r52, %r121};
	add.f64 	%fd122, %fd113, 0d4008000000000000;
	{
	.reg .b32 %temp; 
	mov.b64 	{%temp, %r122}, %fd122;
	}
	and.b32  	%r16, %r122, 2146435072;
	selp.b32 	%r123, %r112, %r109, %p46;
	mov.b64 	%fd36, {%r52, %r123};
	add.rn.f64 	%fd37, %fd113, %fd119;
	mov.f64 	%fd123, 0d4018000000000000;
	{
	.reg .b32 %temp; 
	mov.b64 	{%temp, %r124}, %fd123;
	}
	and.b32  	%r125, %r124, 2146435072;
	setp.eq.s32 	%p59, %r125, 1073741824;
	and.pred  	%p11, %p34, %p59;
	selp.b32 	%r126, %r46, 0, %p59;
	setp.lt.s32 	%p61, %r124, 0;
	or.b32  	%r127, %r126, 2146435072;
	selp.b32 	%r128, %r127, %r126, %p61;
	mov.b64 	%fd38, {%r52, %r128};
	add.f64 	%fd124, %fd107, 0d4018000000000000;
	{
	.reg .b32 %temp; 
	mov.b64 	{%temp, %r129}, %fd124;
	}
	and.b32  	%r17, %r129, 2146435072;
	selp.b32 	%r130, 0, 2146435072, %p61;
	and.b32  	%r131, %r124, 2147483647;
	setp.ne.s32 	%p62, %r131, 1071644672;
	and.pred  	%p63, %p59, %p62;
	or.b32  	%r132, %r130, -2147483648;
	selp.b32 	%r133, %r132, %r130, %p63;
	selp.b32 	%r134, %r133, %r130, %p34;
	mov.b64 	%fd39, {%r52, %r134};
	add.rn.f64 	%fd40, %fd107, %fd123;
	and.pred  	%p12, %p39, %p59;
	selp.b32 	%r135, %r59, 0, %p59;
	or.b32  	%r136, %r135, 2146435072;
	selp.b32 	%r137, %r136, %r135, %p61;
	mov.b64 	%fd41, {%r52, %r137};
	add.f64 	%fd125, %fd101, 0d4018000000000000;
	{
	.reg .b32 %temp; 
	mov.b64 	{%temp, %r138}, %fd125;
	}
	and.b32  	%r18, %r138, 2146435072;
	selp.b32 	%r139, %r133, %r130, %p39;
	mov.b64 	%fd42, {%r52, %r139};
	add.rn.f64 	%fd43, %fd101, %fd123;
	mov.f64 	%fd126, 0d4014000000000000;
	{
	.reg .b32 %temp; 
	mov.b64 	{%temp, %r140}, %fd126;
	}
	and.b32  	%r141, %r140, 2146435072;
	setp.eq.s32 	%p65, %r141, 1074790400;
	and.pred  	%p13, %p34, %p65;
	selp.b32 	%r142, %r46, 0, %p65;
	setp.lt.s32 	%p67, %r140, 0;
	or.b32  	%r143, %r142, 2146435072;
	selp.b32 	%r144, %r143, %r142, %p67;
	mov.b64 	%fd44, {%r52, %r144};
	add.f64 	%fd127, %fd107, 0d4014000000000000;
	{
	.reg .b32 %temp; 
	mov.b64 	{%temp, %r145}, %fd127;
	}
	and.b32  	%r19, %r145, 2146435072;
	selp.b32 	%r146, 0, 2146435072, %p67;
	and.b32  	%r147, %r140, 2147483647;
	setp.ne.s32 	%p68, %r147, 1071644672;
	and.pred  	%p69, %p65, %p68;
	or.b32  	%r148, %r146, -2147483648;
	selp.b32 	%r149, %r148, %r146, %p69;
	selp.b32 	%r150, %r149, %r146, %p34;
	mov.b64 	%fd45, {%r52, %r150};
	add.rn.f64 	%fd46, %fd107, %fd126;
	and.pred  	%p14, %p46, %p59;
	selp.b32 	%r151, %r76, 0, %p59;
	or.b32  	%r152, %r151, 2146435072;
	selp.b32 	%r153, %r152, %r151, %p61;
	mov.b64 	%fd47, {%r52, %r153};
	add.f64 	%fd128, %fd113, 0d4018000000000000;
	{
	.reg .b32 %temp; 
	mov.b64 	{%temp, %r154}, %fd128;
	}
	and.b32  	%r20, %r154, 2146435072;
	selp.b32 	%r155, %r133, %r130, %p46;
	mov.b64 	%fd48, {%r52, %r155};
	add.rn.f64 	%fd49, %fd113, %fd123;
	and.pred  	%p15, %p46, %p65;
	selp.b32 	%r156, %r76, 0, %p65;
	or.b32  	%r157, %r156, 2146435072;
	selp.b32 	%r158, %r157, %r156, %p67;
	mov.b64 	%fd50, {%r52, %r158};
	add.f64 	%fd129, %fd113, 0d4014000000000000;
	{
	.reg .b32 %temp; 
	mov.b64 	{%temp, %r159}, %fd129;
	}
	and.b32  	%r21, %r159, 2146435072;
	selp.b32 	%r160, %r149, %r146, %p46;
	mov.b64 	%fd51, {%r52, %r160};
	add.rn.f64 	%fd52, %fd113, %fd126;
	mov.f64 	%fd130, 0d4020000000000000;
	{
	.reg .b32 %temp; 
	mov.b64 	{%temp, %r161}, %fd130;
	}
	and.b32  	%r162, %r161, 2146435072;
	setp.eq.s32 	%p71, %r162, 1071644672;
	and.pred  	%p16, %p34, %p71;
	selp.b32 	%r163, %r46, 0, %p71;
	setp.lt.s32 	%p73, %r161, 0;
	or.b32  	%r164, %r163, 2146435072;
	selp.b32 	%r165, %r164, %r163, %p73;
	mov.b64 	%fd53, {%r52, %r165};
	add.f64 	%fd131, %fd107, 0d4020000000000000;
	{
	.reg .b32 %temp; 
	mov.b64 	{%temp, %r166}, %fd131;
	}
	and.b32  	%r22, %r166, 2146435072;
	selp.b32 	%r167, 0, 2146435072, %p73;
	and.b32  	%r168, %r161, 2147483647;
	setp.ne.s32 	%p74, %r168, 1071644672;
	and.pred  	%p75, %p71, %p74;
	or.b32  	%r169, %r167, -2147483648;
	selp.b32 	%r170, %r169, %r167, %p75;
	selp.b32 	%r171, %r170, %r167, %p34;
	mov.b64 	%fd54, {%r52, %r171};
	add.rn.f64 	%fd55, %fd107, %fd130;
	and.pred  	%p17, %p39, %p71;
	selp.b32 	%r172, %r59, 0, %p71;
	or.b32  	%r173, %r172, 2146435072;
	selp.b32 	%r174, %r173, %r172, %p73;
	mov.b64 	%fd56, {%r52, %r174};
	add.f64 	%fd132, %fd101, 0d4020000000000000;
	{
	.reg .b32 %temp; 
	mov.b64 	{%temp, %r175}, %fd132;
	}
	and.b32  	%r23, %r175, 2146435072;
	selp.b32 	%r176, %r170, %r167, %p39;
	mov.b64 	%fd57, {%r52, %r176};
	add.rn.f64 	%fd58, %fd101, %fd130;
	mov.f64 	%fd133, 0d401C000000000000;
	{
	.reg .b32 %temp; 
	mov.b64 	{%temp, %r177}, %fd133;
	}
	and.b32  	%r178, %r177, 2146435072;
	setp.eq.s32 	%p77, %r178, 1074790400;
	and.pred  	%p18, %p34, %p77;
	selp.b32 	%r179, %r46, 0, %p77;
	setp.lt.s32 	%p79, %r177, 0;
	or.b32  	%r180, %r179, 2146435072;
	selp.b32 	%r181, %r180, %r179, %p79;
	mov.b64 	%fd59, {%r52, %r181};
	add.f64 	%fd134, %fd107, 0d401C000000000000;
	{
	.reg .b32 %temp; 
	mov.b64 	{%temp, %r182}, %fd134;
	}
	and.b32  	%r24, %r182, 2146435072;
	selp.b32 	%r183, 0, 2146435072, %p79;
	and.b32  	%r184, %r177, 2147483647;
	setp.ne.s32 	%p80, %r184, 1071644672;
	and.pred  	%p81, %p77, %p80;
	or.b32  	%r185, %r183, -2147483648;
	selp.b32 	%r186, %r185, %r183, %p81;
	selp.b32 	%r187, %r186, %r183, %p34;
	mov.b64 	%fd60, {%r52, %r187};
	add.rn.f64 	%fd61, %fd107, %fd133;
	and.pred  	%p19, %p46, %p71;
	selp.b32 	%r188, %r76, 0, %p71;
	or.b32  	%r189, %r188, 2146435072;
	selp.b32 	%r190, %r189, %r188, %p73;
	mov.b64 	%fd62, {%r52, %r190};
	add.f64 	%fd135, %fd113, 0d4020000000000000;
	{
	.reg .b32 %temp; 
	mov.b64 	{%temp, %r191}, %fd135;
	}
	and.b32  	%r25, %r191, 2146435072;
	selp.b32 	%r192, %r170, %r167, %p46;
	mov.b64 	%fd63, {%r52, %r192};
	add.rn.f64 	%fd64, %fd113, %fd130;
	and.pred  	%p20, %p46, %p77;
	selp.b32 	%r193, %r76, 0, %p77;
	or.b32  	%r194, %r193, 2146435072;
	selp.b32 	%r195, %r194, %r193, %p79;
	mov.b64 	%fd65, {%r52, %r195};
	add.f64 	%fd136, %fd113, 0d401C000000000000;
	{
	.reg .b32 %temp; 
	mov.b64 	{%temp, %r196}, %fd136;
	}
	and.b32  	%r26, %r196, 2146435072;
	selp.b32 	%r197, %r186, %r183, %p46;
	mov.b64 	%fd66, {%r52, %r197};
	add.rn.f64 	%fd67, %fd113, %fd133;
	mov.f64 	%fd137, 0d4024000000000000;
	{
	.reg .b32 %temp; 
	mov.b64 	{%temp, %r198}, %fd137;
	}
	and.b32  	%r199, %r198, 2146435072;
	setp.eq.s32 	%p83, %r199, 1074790400;
	and.pred  	%p21, %p34, %p83;
	selp.b32 	%r200, %r46, 0, %p83;
	setp.lt.s32 	%p85, %r198, 0;
	or.b32  	%r201, %r200, 2146435072;
	selp.b32 	%r202, %r201, %r200, %p85;
	mov.b64 	%fd68, {%r52, %r202};
	add.f64 	%fd138, %fd107, 0d4024000000000000;
	{
	.reg .b32 %temp; 
	mov.b64 	{%temp, %r203}, %fd138;
	}
	and.b32  	%r27, %r203, 2146435072;
	selp.b32 	%r204, 0, 2146435072, %p85;
	and.b32  	%r205, %r198, 2147483647;
	setp.ne.s32 	%p86, %r205, 1071644672;
	and.pred  	%p87, %p83, %p86;
	or.b32  	%r206, %r204, -2147483648;
	selp.b32 	%r207, %r206, %r204, %p87;
	selp.b32 	%r208, %r207, %r204, %p34;
	mov.b64 	%fd69, {%r52, %r208};
	add.rn.f64 	%fd70, %fd107, %fd137;
	and.pred  	%p22, %p39, %p83;
	selp.b32 	%r209, %r59, 0, %p83;
	or.b32  	%r210, %r209, 2146435072;
	selp.b32 	%r211, %r210, %r209, %p85;
	mov.b64 	%fd71, {%r52, %r211};
	add.f64 	%fd139, %fd101, 0d4024000000000000;
	{
	.reg .b32 %temp; 
	mov.b64 	{%temp, %r212}, %fd139;
	}
	and.b32  	%r28, %r212, 2146435072;
	selp.b32 	%r213, %r207, %r204, %p39;
	mov.b64 	%fd72, {%r52, %r213};
	add.rn.f64 	%fd73, %fd101, %fd137;
	mov.f64 	%fd140, 0d4022000000000000;
	{
	.reg .b32 %temp; 
	mov.b64 	{%temp, %r214}, %fd140;
	}
	and.b32  	%r215, %r214, 2146435072;
	setp.eq.s32 	%p89, %r215, 1075838976;
	and.pred  	%p23, %p34, %p89;
	selp.b32 	%r216, %r46, 0, %p89;
	setp.lt.s32 	%p91, %r214, 0;
	or.b32  	%r217, %r216, 2146435072;
	selp.b32 	%r218, %r217, %r216, %p91;
	mov.b64 	%fd74, {%r52, %r218};
	add.f64 	%fd141, %fd107, 0d4022000000000000;
	{
	.reg .b32 %temp; 
	mov.b64 	{%temp, %r219}, %fd141;
	}
	and.b32  	%r29, %r219, 2146435072;
	selp.b32 	%r220, 0, 2146435072, %p91;
	and.b32  	%r221, %r214, 2147483647;
	setp.ne.s32 	%p92, %r221, 1071644672;
	and.pred  	%p93, %p89, %p92;
	or.b32  	%r222, %r220, -2147483648;
	selp.b32 	%r223, %r222, %r220, %p93;
	selp.b32 	%r224, %r223, %r220, %p34;
	mov.b64 	%fd75, {%r52, %r224};
	add.rn.f64 	%fd76, %fd107, %fd140;
	and.pred  	%p24, %p46, %p83;
	selp.b32 	%r225, %r76, 0, %p83;
	or.b32  	%r226, %r225, 2146435072;
	selp.b32 	%r227, %r226, %r225, %p85;
	mov.b64 	%fd77, {%r52, %r227};
	add.f64 	%fd142, %fd113, 0d4024000000000000;
	{
	.reg .b32 %temp; 
	mov.b64 	{%temp, %r228}, %fd142;
	}
	and.b32  	%r30, %r228, 2146435072;
	selp.b32 	%r229, %r207, %r204, %p46;
	mov.b64 	%fd78, {%r52, %r229};
	add.rn.f64 	%fd79, %fd113, %fd137;
	and.pred  	%p25, %p46, %p89;
	selp.b32 	%r230, %r76, 0, %p89;
	or.b32  	%r231, %r230, 2146435072;
	selp.b32 	%r232, %r231, %r230, %p91;
	mov.b64 	%fd80, {%r52, %r232};
	add.f64 	%fd143, %fd113, 0d4022000000000000;
	{
	.reg .b32 %temp; 
	mov.b64 	{%temp, %r233}, %fd143;
	}
	and.b32  	%r31, %r233, 2146435072;
	selp.b32 	%r234, %r223, %r220, %p46;
	mov.b64 	%fd81, {%r52, %r234};
	add.rn.f64 	%fd82, %fd113, %fd140;
	mov.f64 	%fd144, 0d4028000000000000;
	{
	.reg .b32 %temp; 
	mov.b64 	{%temp, %r235}, %fd144;
	}
	and.b32  	%r236, %r235, 2146435072;
	setp.eq.s32 	%p95, %r236, 1073741824;
	and.pred  	%p26, %p34, %p95;
	selp.b32 	%r237, %r46, 0, %p95;
	setp.lt.s32 	%p97, %r235, 0;
	or.b32  	%r238, %r237, 2146435072;
	selp.b32 	%r239, %r238, %r237, %p97;
	mov.b64 	%fd83, {%r52, %r239};
	add.f64 	%fd145, %fd107, 0d4028000000000000;
	{
	.reg .b32 %temp; 
	mov.b64 	{%temp, %r240}, %fd145;
	}
	and.b32  	%r32, %r240, 2146435072;
	selp.b32 	%r241, 0, 2146435072, %p97;
	and.b32  	%r242, %r235, 2147483647;
	setp.ne.s32 	%p98, %r242, 1071644672;
	and.pred  	%p99, %p95, %p98;
	or.b32  	%r243, %r241, -2147483648;
	selp.b32 	%r244, %r243, %r241, %p99;
	selp.b32 	%r245, %r244, %r241, %p34;
	mov.b64 	%fd84, {%r52, %r245};
	add.rn.f64 	%fd85, %fd107, %fd144;
	and.pred  	%p27, %p39, %p95;
	selp.b32 	%r246, %r59, 0, %p95;
	or.b32  	%r247, %r246, 2146435072;
	selp.b32 	%r248, %r247, %r246, %p97;
	mov.b64 	%fd86, {%r52, %r248};
	add.f64 	%fd146, %fd101, 0d4028000000000000;
	{
	.reg .b32 %temp; 
	mov.b64 	{%temp, %r249}, %fd146;
	}
	and.b32  	%r33, %r249, 2146435072;
	selp.b32 	%r250, %r244, %r241, %p39;
	mov.b64 	%fd87, {%r52, %r250};
	add.rn.f64 	%fd88, %fd101, %fd144;
	mov.f64 	%fd147, 0d4026000000000000;
	{
	.reg .b32 %temp; 
	mov.b64 	{%temp, %r251}, %fd147;
	}
	and.b32  	%r252, %r251, 2146435072;
	setp.eq.s32 	%p101, %r252, 1075838976;
	and.pred  	%p28, %p34, %p101;
	selp.b32 	%r253, %r46, 0, %p101;
	setp.lt.s32 	%p103, %r251, 0;
	or.b32  	%r254, %r253, 2146435072;
	selp.b32 	%r255, %r254, %r253, %p103;
	mov.b64 	%fd89, {%r52, %r255};
	add.f64 	%fd148, %fd107, 0d4026000000000000;
	{
	.reg .b32 %temp; 
	mov.b64 	{%temp, %r256}, %fd148;
	}
	and.b32  	%r34, %r256, 2146435072;
	selp.b32 	%r257, 0, 2146435072, %p103;
	and.b32  	%r258, %r251, 2147483647;
	setp.ne.s32 	%p104, %r258, 1071644672;
	and.pred  	%p105, %p101, %p104;
	or.b32  	%r259, %r257, -2147483648;
	selp.b32 	%r260, %r259, %r257, %p105;
	selp.b32 	%r261, %r260, %r257, %p34;
	mov.b64 	%fd90, {%r52, %r261};
	add.rn.f64 	%fd91, %fd107, %fd147;
	and.pred  	%p29, %p46, %p95;
	selp.b32 	%r262, %r76, 0, %p95;
	or.b32  	%r263, %r262, 2146435072;
	selp.b32 	%r264, %r263, %r262, %p97;
	mov.b64 	%fd92, {%r52, %r264};
	add.f64 	%fd149, %fd113, 0d4028000000000000;
	{
	.reg .b32 %temp; 
	mov.b64 	{%temp, %r265}, %fd149;
	}
	and.b32  	%r35, %r265, 2146435072;
	selp.b32 	%r266, %r244, %r241, %p46;
	mov.b64 	%fd93, {%r52, %r266};
	add.rn.f64 	%fd94, %fd113, %fd144;
	and.pred  	%p30, %p46, %p101;
	selp.b32 	%r267, %r76, 0, %p101;
	or.b32  	%r268, %r267, 2146435072;
	selp.b32 	%r269, %r268, %r267, %p103;
	mov.b64 	%fd95, {%r52, %r269};
	add.f64 	%fd150, %fd113, 0d4026000000000000;
	{
	.reg .b32 %temp; 
	mov.b64 	{%temp, %r270}, %fd150;
	}
	and.b32  	%r36, %r270, 2146435072;
	selp.b32 	%r271, %r260, %r257, %p46;
	mov.b64 	%fd96, {%r52, %r271};
	add.rn.f64 	%fd97, %fd113, %fd147;
	mov.u32 	%r272, %nctaid.x;
	mul.lo.s32 	%r37, %r272, %r1;
$L__BB15_2:
	ld.param.u64 	%rd33, [_Z30MacCormack_2D_Solver_OptimizedififfPfS_S__param_6];
	ld.param.u32 	%r281, [_Z30MacCormack_2D_Solver_OptimizedififfPfS_S__param_0];
	setp.gt.u32 	%p107, %r2, 5;
	add.s32 	%r39, %r5, %r282;
	add.s32 	%r273, %r39, %r6;
	cvta.to.global.u64 	%rd12, %rd33;
	mul.wide.s32 	%rd13, %r273, 4;
	add.s64 	%rd14, %rd12, %rd13;
	ld.global.nc.f32 	%f2, [%rd14];
	mul.wide.s32 	%rd15, %r281, 4;
	add.s64 	%rd16, %rd14, %rd15;
	ld.global.nc.f32 	%f3, [%rd16];
	add.s64 	%rd17, %rd16, %rd15;
	ld.global.nc.f32 	%f4, [%rd17];
	add.s64 	%rd18, %rd17, %rd15;
	ld.global.nc.f32 	%f5, [%rd18];
	add.s64 	%rd19, %rd18, %rd15;
	ld.global.nc.f32 	%f6, [%rd19];
	add.s64 	%rd20, %rd19, %rd15;
	ld.global.nc.f32 	%f7, [%rd20];
	add.s64 	%rd2, %rd20, %rd15;
	ld.global.nc.f32 	%f8, [%rd2];
	add.s64 	%rd21, %rd2, %rd15;
	ld.global.nc.f32 	%f9, [%rd21];
	add.s64 	%rd22, %rd21, %rd15;
	ld.global.nc.f32 	%f10, [%rd22];
	add.s64 	%rd23, %rd22, %rd15;
	ld.global.nc.f32 	%f11, [%rd23];
	add.s64 	%rd24, %rd23, %rd15;
	ld.global.nc.f32 	%f12, [%rd24];
	add.s64 	%rd25, %rd24, %rd15;
	ld.global.nc.f32 	%f13, [%rd25];
	add.s64 	%rd26, %rd25, %rd15;
	ld.global.nc.f32 	%f14, [%rd26];
	bar.sync 	0;
	@%p107 bra 	$L__BB15_4;
	ld.global.nc.f32 	%f33, [%rd2+-24];
	shl.b32 	%r274, %r2, 2;
	mov.u32 	%r275, _ZZ30MacCormack_2D_Solver_OptimizedififfPfS_S_E6s_data;
	add.s32 	%r276, %r275, %r274;
	st.shared.f32 	[%r276], %f33;
	ld.global.nc.f32 	%f34, [%rd2+128];
	st.shared.f32 	[%r276+152], %f34;
$L__BB15_4:
	ld.param.u64 	%rd34, [_Z30MacCormack_2D_Solver_OptimizedififfPfS_S__param_7];
	ld.param.u64 	%rd32, [_Z30MacCormack_2D_Solver_OptimizedififfPfS_S__param_5];
	ld.param.f32 	%f76, [_Z30MacCormack_2D_Solver_OptimizedififfPfS_S__param_4];
	ld.param.f32 	%f74, [_Z30MacCormack_2D_Solver_OptimizedififfPfS_S__param_3];
	ld.param.f32 	%f72, [_Z30MacCormack_2D_Solver_OptimizedififfPfS_S__param_1];
	setp.eq.s32 	%p108, %r36, 2146435072;
	setp.eq.s32 	%p109, %r35, 2146435072;
	setp.eq.s32 	%p110, %r34, 2146435072;
	setp.eq.s32 	%p111, %r33, 2146435072;
	setp.eq.s32 	%p112, %r32, 2146435072;
	setp.eq.s32 	%p113, %r31, 2146435072;
	setp.eq.s32 	%p114, %r30, 2146435072;
	setp.eq.s32 	%p115, %r29, 2146435072;
	setp.eq.s32 	%p116, %r28, 2146435072;
	setp.eq.s32 	%p117, %r27, 2146435072;
	setp.eq.s32 	%p118, %r26, 2146435072;
	setp.eq.s32 	%p119, %r25, 2146435072;
	setp.eq.s32 	%p120, %r24, 2146435072;
	setp.eq.s32 	%p121, %r23, 2146435072;
	setp.eq.s32 	%p122, %r22, 2146435072;
	setp.eq.s32 	%p123, %r21, 2146435072;
	setp.eq.s32 	%p124, %r20, 2146435072;
	setp.eq.s32 	%p125, %r19, 2146435072;
	setp.eq.s32 	%p126, %r18, 2146435072;
	setp.eq.s32 	%p127, %r17, 2146435072;
	setp.eq.s32 	%p128, %r16, 2146435072;
	setp.eq.s32 	%p129, %r15, 2146435072;
	setp.eq.s32 	%p130, %r14, 2146435072;
	setp.eq.s32 	%p131, %r13, 2146435072;
	setp.eq.s32 	%p132, %r12, 2146435072;
	setp.eq.s32 	%p133, %r11, 2146435072;
	setp.eq.f32 	%p134, %f72, 0f3F800000;
	setp.neu.f64 	%p135, %fd14, 0d7FF0000000000000;
	setp.nan.f32 	%p136, %f72, %f72;
	setp.eq.s32 	%p137, %r10, 2146435072;
	setp.eq.f32 	%p138, %f72, 0f00000000;
	setp.eq.s32 	%p139, %r9, 2146435072;
	setp.eq.f32 	%p140, %f76, 0f3F800000;
	setp.neu.f64 	%p141, %fd5, 0d7FF0000000000000;
	setp.nan.f32 	%p142, %f76, %f76;
	setp.eq.s32 	%p143, %r8, 2146435072;
	setp.eq.f32 	%p144, %f76, 0f00000000;
	setp.eq.f32 	%p145, %f74, 0f3F800000;
	setp.neu.f64 	%p146, %fd1, 0d7FF0000000000000;
	setp.nan.f32 	%p147, %f74, %f74;
	setp.eq.s32 	%p148, %r7, 2146435072;
	setp.eq.f32 	%p149, %f74, 0f00000000;
	shl.b32 	%r277, %r2, 2;
	mov.u32 	%r278, _ZZ30MacCormack_2D_Solver_OptimizedififfPfS_S_E6s_data;
	add.s32 	%r279, %r278, %r277;
	st.shared.f32 	[%r279+24], %f8;
	bar.sync 	0;
	mul.f32 	%f35, %f1, %f8;
	{ // callseq 270, 0
	.param .b64 param0;
	st.param.f64 	[param0], %fd1;
	.param .b64 param1;
	st.param.f64 	[param1], 0d4000000000000000;
	.param .b64 retval0;
	call.uni (retval0), 
	__internal_accurate_pow, 
	(
	param0, 
	param1
	);
	ld.param.f64 	%fd151, [retval0];
	} // callseq 270
	neg.f64 	%fd153, %fd151;
	selp.f64 	%fd154, %fd153, %fd151, %p1;
	selp.f64 	%fd155, %fd2, %fd154, %p149;
	selp.f64 	%fd156, %fd155, %fd3, %p146;
	selp.f64 	%fd157, %fd4, %fd156, %p147;
	selp.f64 	%fd158, %fd157, %fd155, %p148;
	add.f64 	%fd159, %fd158, %fd158;
	mul.f64 	%fd160, %fd159, 0d3FE0000000000000;
	selp.f64 	%fd161, 0d3FF0000000000000, %fd160, %p145;
	{ // callseq 271, 0
	.param .b64 param0;
	st.param.f64 	[param0], %fd5;
	.param .b64 param1;
	st.param.f64 	[param1], 0d4000000000000000;
	.param .b64 retval0;
	call.uni (retval0), 
	__internal_accurate_pow, 
	(
	param0, 
	param1
	);
	ld.param.f64 	%fd162, [retval0];
	} // callseq 271
	neg.f64 	%fd164, %fd162;
	selp.f64 	%fd165, %fd164, %fd162, %p2;
	selp.f64 	%fd166, %fd6, %fd165, %p144;
	selp.f64 	%fd167, %fd166, %fd7, %p141;
	selp.f64 	%fd168, %fd8, %fd167, %p142;
	selp.f64 	%fd169, %fd168, %fd166, %p143;
	add.f64 	%fd170, %fd169, %fd169;
	mul.f64 	%fd171, %fd170, 0d3FE0000000000000;
	selp.f64 	%fd172, 0d3FF0000000000000, %fd171, %p140;
	add.f64 	%fd173, %fd161, %fd172;
	mul.f64 	%fd174, %fd173, %fd9;
	add.f32 	%f36, %f7, %f9;
	cvt.f64.f32 	%fd175, %f36;
	{ // callseq 272, 0
	.param .b64 param0;
	st.param.f64 	[param0], %fd1;
	.param .b64 param1;
	st.param.f64 	[param1], 0d3FF0000000000000;
	.param .b64 retval0;
	call.uni (retval0), 
	__internal_accurate_pow, 
	(
	param0, 
	param1
	);
	ld.param.f64 	%fd176, [retval0];
	} // callseq 272
	neg.f64 	%fd178, %fd176;
	selp.f64 	%fd179, %fd178, %fd176, %p3;
	selp.f64 	%fd180, %fd10, %fd179, %p149;
	selp.f64 	%fd181, %fd180, %fd11, %p146;
	selp.f64 	%fd182, %fd12, %fd181, %p147;
	selp.f64 	%fd183, %fd182, %fd180, %p139;
	add.f64 	%fd184, %fd183, %fd183;
	selp.f64 	%fd185, 0d4000000000000000, %fd184, %p145;
	mul.f64 	%fd186, %fd185, %fd13;
	mul.f64 	%fd187, %fd186, %fd175;
	fma.rn.f64 	%fd188, %fd174, %fd175, %fd187;
	{ // callseq 273, 0
	.param .b64 param0;
	st.param.f64 	[param0], %fd14;
	.param .b64 param1;
	st.param.f64 	[param1], 0d4000000000000000;
	.param .b64 retval0;
	call.uni (retval0), 
	__internal_accurate_pow, 
	(
	param0, 
	param1
	);
	ld.param.f64 	%fd189, [retval0];
	} // callseq 273
	neg.f64 	%fd191, %fd189;
	selp.f64 	%fd192, %fd191, %fd189, %p4;
	selp.f64 	%fd193, %fd15, %fd192, %p138;
	selp.f64 	%fd194, %fd193, %fd16, %p135;
	selp.f64 	%fd195, %fd17, %fd194, %p136;
	selp.f64 	%fd196, %fd195, %fd193, %p137;
	add.f64 	%fd197, %fd196, %fd196;
	mul.f64 	%fd198, %fd197, 0d3FE0000000000000;
	selp.f64 	%fd199, 0d3FF0000000000000, %fd198, %p134;
	add.f64 	%fd200, %fd172, %fd199;
	mul.f64 	%fd201, %fd200, %fd18;
	ld.shared.f32 	%f37, [%r279+20];
	ld.shared.f32 	%f38, [%r279+28];
	add.f32 	%f39, %f37, %f38;
	cvt.f64.f32 	%fd202, %f39;
	{ // callseq 274, 0
	.param .b64 param0;
	st.param.f64 	[param0], %fd14;
	.param .b64 param1;
	st.param.f64 	[param1], 0d3FF0000000000000;
	.param .b64 retval0;
	call.uni (retval0), 
	__internal_accurate_pow, 
	(
	param0, 
	param1
	);
	ld.param.f64 	%fd203, [retval0];
	} // callseq 274
	neg.f64 	%fd205, %fd203;
	selp.f64 	%fd206, %fd205, %fd203, %p5;
	selp.f64 	%fd207, %fd19, %fd206, %p138;
	selp.f64 	%fd208, %fd207, %fd20, %p135;
	selp.f64 	%fd209, %fd21, %fd208, %p136;
	selp.f64 	%fd210, %fd209, %fd207, %p133;
	add.f64 	%fd211, %fd210, %fd210;
	selp.f64 	%fd212, 0d4000000000000000, %fd211, %p134;
	mul.f64 	%fd213, %fd212, %fd22;
	mul.f64 	%fd214, %fd213, %fd202;
	fma.rn.f64 	%fd215, %fd201, %fd202, %fd214;
	add.f64 	%fd216, %fd188, %fd215;
	cvt.f64.f32 	%fd217, %f35;
	add.f64 	%fd218, %fd216, %fd217;
	cvt.rn.f32.f64 	%f40, %fd218;
	{ // callseq 275, 0
	.param .b64 param0;
	st.param.f64 	[param0], %fd1;
	.param .b64 param1;
	st.param.f64 	[param1], 0d4010000000000000;
	.param .b64 retval0;
	call.uni (retval0), 
	__internal_accurate_pow, 
	(
	param0, 
	param1
	);
	ld.param.f64 	%fd219, [retval0];
	} // callseq 275
	neg.f64 	%fd221, %fd219;
	selp.f64 	%fd222, %fd221, %fd219, %p6;
	selp.f64 	%fd223, %fd23, %fd222, %p149;
	selp.f64 	%fd224, %fd223, %fd24, %p146;
	selp.f64 	%fd225, %fd25, %fd224, %p147;
	selp.f64 	%fd226, %fd225, %fd223, %p132;
	add.f64 	%fd227, %fd226, %fd226;
	div.rn.f64 	%fd228, %fd227, 0d4038000000000000;
	selp.f64 	%fd229, 0d3FB5555555555555, %fd228, %p145;
	{ // callseq 276, 0
	.param .b64 param0;
	st.param.f64 	[param0], %fd5;
	.param .b64 param1;
	st.param.f64 	[param1], 0d4010000000000000;
	.param .b64 retval0;
	call.uni (retval0), 
	__internal_accurate_pow, 
	(
	param0, 
	param1
	);
	ld.param.f64 	%fd230, [retval0];
	} // callseq 276
	neg.f64 	%fd232, %fd230;
	selp.f64 	%fd233, %fd232, %fd230, %p7;
	selp.f64 	%fd234, %fd26, %fd233, %p144;
	selp.f64 	%fd235, %fd234, %fd27, %p141;
	selp.f64 	%fd236, %fd28, %fd235, %p142;
	selp.f64 	%fd237, %fd236, %fd234, %p131;
	add.f64 	%fd238, %fd237, %fd237;
	div.rn.f64 	%fd239, %fd238, 0d4038000000000000;
	selp.f64 	%fd240, 0d3FB5555555555555, %fd239, %p140;
	add.f64 	%fd241, %fd229, %fd240;
	mul.f64 	%fd242, %fd241, %fd9;
	add.f32 	%f41, %f6, %f10;
	cvt.f64.f32 	%fd243, %f41;
	{ // callseq 277, 0
	.param .b64 param0;
	st.param.f64 	[param0], %fd1;
	.param .b64 param1;
	st.param.f64 	[param1], 0d4008000000000000;
	.param .b64 retval0;
	call.uni (retval0), 
	__internal_accurate_pow, 
	(
	param0, 
	param1
	);
	ld.param.f64 	%fd244, [retval0];
	} // callseq 277
	neg.f64 	%fd246, %fd244;
	selp.f64 	%fd247, %fd246, %fd244, %p8;
	selp.f64 	%fd248, %fd29, %fd247, %p149;
	selp.f64 	%fd249, %fd248, %fd30, %p146;
	selp.f64 	%fd250, %fd31, %fd249, %p147;
	selp.f64 	%fd251, %fd250, %fd248, %p130;
	add.f64 	%fd252, %fd251, %fd251;
	div.rn.f64 	%fd253, %fd252, 0d4018000000000000;
	selp.f64 	%fd254, 0d3FD5555555555555, %fd253, %p145;
	mul.f64 	%fd255, %fd254, %fd13;
	mul.f64 	%fd256, %fd255, %fd243;
	fma.rn.f64 	%fd257, %fd242, %fd243, %fd256;
	{ // callseq 278, 0
	.param .b64 param0;
	st.param.f64 	[param0], %fd14;
	.param .b64 param1;
	st.param.f64 	[param1], 0d4010000000000000;
	.param .b64 retval0;
	call.uni (retval0), 
	__internal_accurate_pow, 
	(
	param0, 
	param1
	);
	ld.param.f64 	%fd258, [retval0];
	} // callseq 278
	neg.f64 	%fd260, %fd258;
	selp.f64 	%fd261, %fd260, %fd258, %p9;
	selp.f64 	%fd262, %fd32, %fd261, %p138;
	selp.f64 	%fd263, %fd262, %fd33, %p135;
	selp.f64 	%fd264, %fd34, %fd263, %p136;
	selp.f64 	%fd265, %fd264, %fd262, %p129;
	add.f64 	%fd266, %fd265, %fd265;
	div.rn.f64 	%fd267, %fd266, 0d4038000000000000;
	selp.f64 	%fd268, 0d3FB5555555555555, %fd267, %p134;
	add.f64 	%fd269, %fd240, %fd268;
	mul.f64 	%fd270, %fd269, %fd18;
	ld.shared.f32 	%f42, [%r279+16];
	ld.shared.f32 	%f43, [%r279+32];
	add.f32 	%f44, %f42, %f43;
	cvt.f64.f32 	%fd271, %f44;
	{ // callseq 279, 0
	.param .b64 param0;
	st.param.f64 	[param0], %fd14;
	.param .b64 param1;
	st.param.f64 	[param1], 0d4008000000000000;
	.param .b64 retval0;
	call.uni (retval0), 
	__internal_accurate_pow, 
	(
	param0, 
	param1
	);
	ld.param.f64 	%fd272, [retval0];
	} // callseq 279
	neg.f64 	%fd274, %fd272;
	selp.f64 	%fd275, %fd274, %fd272, %p10;
	selp.f64 	%fd276, %fd35, %fd275, %p138;
	selp.f64 	%fd277, %fd276, %fd36, %p135;
	selp.f64 	%fd278, %fd37, %fd277, %p136;
	selp.f64 	%fd279, %fd278, %fd276, %p128;
	add.f64 	%fd280, %fd279, %fd279;
	div.rn.f64 	%fd281, %fd280, 0d4018000000000000;
	selp.f64 	%fd282, 0d3FD5555555555555, %fd281, %p134;
	mul.f64 	%fd283, %fd282, %fd22;
	mul.f64 	%fd284, %fd283, %fd271;
	fma.rn.f64 	%fd285, %fd270, %fd271, %fd284;
	add.f64 	%fd286, %fd257, %fd285;
	cvt.f64.f32 	%fd287, %f40;
	add.f64 	%fd288, %fd286, %fd287;
	cvt.rn.f32.f64 	%f45, %fd288;
	{ // callseq 280, 0
	.param .b64 param0;
	st.param.f64 	[param0], %fd1;
	.param .b64 param1;
	st.param.f64 	[param1], 0d4018000000000000;
	.param .b64 retval0;
	call.uni (retval0), 
	__internal_accurate_pow, 
	(
	param0, 
	param1
	);
	ld.param.f64 	%fd289, [retval0];
	} // callseq 280
	neg.f64 	%fd291, %fd289;
	selp.f64 	%fd292, %fd291, %fd289, %p11;
	selp.f64 	%fd293, %fd38, %fd292, %p149;
	selp.f64 	%fd294, %fd293, %fd39, %p146;
	selp.f64 	%fd295, %fd40, %fd294, %p147;
	selp.f64 	%fd296, %fd295, %fd293, %p127;
	add.f64 	%fd297, %fd296, %fd296;
	div.rn.f64 	%fd298, %fd297, 0d4086800000000000;
	selp.f64 	%fd299, 0d3F66C16C16C16C17, %fd298, %p145;
	{ // callseq 281, 0
	.param .b64 param0;
	st.param.f64 	[param0], %fd5;
	.param .b64 param1;
	st.param.f64 	[param1], 0d4018000000000000;
	.param .b64 retval0;
	call.uni (retval0), 
	__internal_accurate_pow, 
	(
	param0, 
	param1
	);
	ld.param.f64 	%fd300, [retval0];
	} // callseq 281
	neg.f64 	%fd302, %fd300;
	selp.f64 	%fd303, %fd302, %fd300, %p12;
	selp.f64 	%fd304, %fd41, %fd303, %p144;
	selp.f64 	%fd305, %fd304, %fd42, %p141;
	selp.f64 	%fd306, %fd43, %fd305, %p142;
	selp.f64 	%fd307, %fd306, %fd304, %p126;
	add.f64 	%fd308, %fd307, %fd307;
	div.rn.f64 	%fd309, %fd308, 0d4086800000000000;
	selp.f64 	%fd310, 0d3F66C16C16C16C17, %fd309, %p140;
	add.f64 	%fd311, %fd299, %fd310;
	mul.f64 	%fd312, %fd311, %fd9;
	add.f32 	%f46, %f5, %f11;
	cvt.f64.f32 	%fd313, %f46;
	{ // callseq 282, 0
	.param .b64 param0;
	st.param.f64 	[param0], %fd1;
	.param .b64 param1;
	st.param.f64 	[param1], 0d4014000000000000;
	.param .b64 retval0;
	call.uni (retval0), 
	__internal_accurate_pow, 
	(
	param0, 
	param1
	);
	ld.param.f64 	%fd314, [retval0];
	} // callseq 282
	neg.f64 	%fd316, %fd314;
	selp.f64 	%fd317, %fd316, %fd314, %p13;
	selp.f64 	%fd318, %fd44, %fd317, %p149;
	selp.f64 	%fd319, %fd318, %fd45, %p146;
	selp.f64 	%fd320, %fd46, %fd319, %p147;
	selp.f64 	%fd321, %fd320, %fd318, %p125;
	add.f64 	%fd322, %fd321, %fd321;
	div.rn.f64 	%fd323, %fd322, 0d405E000000000000;
	selp.f64 	%fd324, 0d3F91111111111111, %fd323, %p145;
	mul.f64 	%fd325, %fd324, %fd13;
	mul.f64 	%fd326, %fd325, %fd313;
	fma.rn.f64 	%fd327, %fd312, %fd313, %fd326;
	{ // callseq 283, 0
	.param .b64 param0;
	st.param.f64 	[param0], %fd14;
	.param .b64 param1;
	st.param.f64 	[param1], 0d4018000000000000;
	.param .b64 retval0;
	call.uni (retval0), 
	__internal_accurate_pow, 
	(
	param0, 
	param1
	);
	ld.param.f64 	%fd328, [retval0];
	} // callseq 283
	neg.f64 	%fd330, %fd328;
	selp.f64 	%fd331, %fd330, %fd328, %p14;
	selp.f64 	%fd332, %fd47, %fd331, %p138;
	selp.f64 	%fd333, %fd332, %fd48, %p135;
	selp.f64 	%fd334, %fd49, %fd333, %p136;
	selp.f64 	%fd335, %fd334, %fd332, %p124;
	add.f64 	%fd336, %fd335, %fd335;
	div.rn.f64 	%fd337, %fd336, 0d4086800000000000;
	selp.f64 	%fd338, 0d3F66C16C16C16C17, %fd337, %p134;
	add.f64 	%fd339, %fd310, %fd338;
	mul.f64 	%fd340, %fd339, %fd18;
	ld.shared.f32 	%f47, [%r279+12];
	ld.shared.f32 	%f48, [%r279+36];
	add.f32 	%f49, %f47, %f48;
	cvt.f64.f32 	%fd341, %f49;
	{ // callseq 284, 0
	.param .b64 param0;
	st.param.f64 	[param0], %fd14;
	.param .b64 param1;
	st.param.f64 	[param1], 0d4014000000000000;
	.param .b64 retval0;
	call.uni (retval0), 
	__internal_accurate_pow, 
	(
	param0, 
	param1
	);
	ld.param.f64 	%fd342, [retval0];
	} // callseq 284
	neg.f64 	%fd344, %fd342;
	selp.f64 	%fd345, %fd344, %fd342, %p15;
	selp.f64 	%fd346, %fd50, %fd345, %p138;
	selp.f64 	%fd347, %fd346, %fd51, %p135;
	selp.f64 	%fd348, %fd52, %fd347, %p136;
	selp.f64 	%fd349, %fd348, %fd346, %p123;
	add.f64 	%fd350, %fd349, %fd349;
	div.rn.f64 	%fd351, %fd350, 0d405E000000000000;
	selp.f64 	%fd352, 0d3F91111111111111, %fd351, %p134;
	mul.f64 	%fd353, %fd352, %fd22;
	mul.f64 	%fd354, %fd353, %fd341;
	fma.rn.f64 	%fd355, %fd340, %fd341, %fd354;
	add.f64 	%fd356, %fd327, %fd355;
	cvt.f64.f32 	%fd357, %f45;
	add.f64 	%fd358, %fd356, %fd357;
	cvt.rn.f32.f64 	%f50, %fd358;
	{ // callseq 285, 0
	.param .b64 param0;
	st.param.f64 	[param0], %fd1;
	.param .b64 param1;
	st.param.f64 	[param1], 0d4020000000000000;
	.param .b64 retval0;
	call.uni (retval0), 
	__internal_accurate_pow, 
	(
	param0, 
	param1
	);
	ld.param.f64 	%fd359, [retval0];
	} // callseq 285
	neg.f64 	%fd361, %fd359;
	selp.f64 	%fd362, %fd361, %fd359, %p16;
	selp.f64 	%fd363, %fd53, %fd362, %p149;
	selp.f64 	%fd364, %fd363, %fd54, %p146;
	selp.f64 	%fd365, %fd55, %fd364, %p147;
	selp.f64 	%fd366, %fd365, %fd363, %p122;
	add.f64 	%fd367, %fd366, %fd366;
	div.rn.f64 	%fd368, %fd367, 0d40E3B00000000000;
	selp.f64 	%fd369, 0d3F0A01A01A01A01A, %fd368, %p145;
	{ // callseq 286, 0
	.param .b64 param0;
	st.param.f64 	[param0], %fd5;
	.param .b64 param1;
	st.param.f64 	[param1], 0d4020000000000000;
	.param .b64 retval0;
	call.uni (retval0), 
	__internal_accurate_pow, 
	(
	param0, 
	param1
	);
	ld.param.f64 	%fd370, [retval0];
	} // callseq 286
	neg.f64 	%fd372, %fd370;
	selp.f64 	%fd373, %fd372, %fd370, %p17;
	selp.f64 	%fd374, %fd56, %fd373, %p144;
	selp.f64 	%fd375, %fd374, %fd57, %p141;
	selp.f64 	%fd376, %fd58, %fd375, %p142;
	selp.f64 	%fd377, %fd376, %fd374, %p121;
	add.f64 	%fd378, %fd377, %fd377;
	div.rn.f64 	%fd379, %fd378, 0d40E3B00000000000;
	selp.f64 	%fd380, 0d3F0A01A01A01A01A, %fd379, %p140;
	add.f64 	%fd381, %fd369, %fd380;
	mul.f64 	%fd382, %fd381, %fd9;
	add.f32 	%f51, %f4, %f12;
	cvt.f64.f32 	%fd383, %f51;
	{ // callseq 287, 0
	.param .b64 param0;
	st.param.f64 	[param0], %fd1;
	.param .b64 param1;
	st.param.f64 	[param1], 0d401C000000000000;
	.param .b64 retval0;
	call.uni (retval0), 
	__internal_accurate_pow, 
	(
	param0, 
	param1
	);
	ld.param.f64 	%fd384, [retval0];
	} // callseq 287
	neg.f64 	%fd386, %fd384;
	selp.f64 	%fd387, %fd386, %fd384, %p18;
	selp.f64 	%fd388, %fd59, %fd387, %p149;
	selp.f64 	%fd389, %fd388, %fd60, %p146;
	selp.f64 	%fd390, %fd61, %fd389, %p147;
	selp.f64 	%fd391, %fd390, %fd388, %p120;
	add.f64 	%fd392, %fd391, %fd391;
	div.rn.f64 	%fd393, %fd392, 0d40B3B00000000000;
	selp.f64 	%fd394, 0d3F3A01A01A01A01A, %fd393, %p145;
	mul.f64 	%fd395, %fd394, %fd13;
	mul.f64 	%fd396, %fd395, %fd383;
	fma.rn.f64 	%fd397, %fd382, %fd383, %fd396;
	{ // callseq 288, 0
	.param .b64 param0;
	st.param.f64 	[param0], %fd14;
	.param .b64 param1;
	st.param.f64 	[param1], 0d4020000000000000;
	.param .b64 retval0;
	call.uni (retval0), 
	__internal_accurate_pow, 
	(
	param0, 
	param1
	);
	ld.param.f64 	%fd398, [retval0];
	} // callseq 288
	neg.f64 	%fd400, %fd398;
	selp.f64 	%fd401, %fd400, %fd398, %p19;
	selp.f64 	%fd402, %fd62, %fd401, %p138;
	selp.f64 	%fd403, %fd402, %fd63, %p135;
	selp.f64 	%fd404, %fd64, %fd403, %p136;
	selp.f64 	%fd405, %fd404, %fd402, %p119;
	add.f64 	%fd406, %fd405, %fd405;
	div.rn.f64 	%fd407, %fd406, 0d40E3B00000000000;
	selp.f64 	%fd408, 0d3F0A01A01A01A01A, %fd407, %p134;
	add.f64 	%fd409, %fd380, %fd408;
	mul.f64 	%fd410, %fd409, %fd18;
	ld.shared.f32 	%f52, [%r279+8];
	ld.shared.f32 	%f53, [%r279+40];
	add.f32 	%f54, %f52, %f53;
	cvt.f64.f32 	%fd411, %f54;
	{ // callseq 289, 0
	.param .b64 param0;
	st.param.f64 	[param0], %fd14;
	.param .b64 param1;
	st.param.f64 	[param1], 0d401C000000000000;
	.param .b64 retval0;
	call.uni (retval0), 
	__internal_accurate_pow, 
	(
	param0, 
	param1
	);
	ld.param.f64 	%fd412, [retval0];
	} // callseq 289
	neg.f64 	%fd414, %fd412;
	selp.f64 	%fd415, %fd414, %fd412, %p20;
	selp.f64 	%fd416, %fd65, %fd415, %p138;
	selp.f64 	%fd417, %fd416, %fd66, %p135;
	selp.f64 	%fd418, %fd67, %fd417, %p136;
	selp.f64 	%fd419, %fd418, %fd416, %p118;
	add.f64 	%fd420, %fd419, %fd419;
	div.rn.f64 	%fd421, %fd420, 0d40B3B00000000000;
	selp.f64 	%fd422, 0d3F3A01A01A01A01A, %fd421, %p134;
	mul.f64 	%fd423, %fd422, %fd22;
	mul.f64 	%fd424, %fd423, %fd411;
	fma.rn.f64 	%fd425, %fd410, %fd411, %fd424;
	add.f64 	%fd426, %fd397, %fd425;
	cvt.f64.f32 	%fd427, %f50;
	add.f64 	%fd428, %fd426, %fd427;
	cvt.rn.f32.f64 	%f55, %fd428;
	{ // callseq 290, 0
	.param .b64 param0;
	st.param.f64 	[param0], %fd1;
	.param .b64 param1;
	st.param.f64 	[param1], 0d4024000000000000;
	.param .b64 retval0;
	call.uni (retval0), 
	__internal_accurate_pow, 
	(
	param0, 
	param1
	);
	ld.param.f64 	%fd429, [retval0];
	} // callseq 290
	neg.f64 	%fd431, %fd429;
	selp.f64 	%fd432, %fd431, %fd429, %p21;
	selp.f64 	%fd433, %fd68, %fd432, %p149;
	selp.f64 	%fd434, %fd433, %fd69, %p146;
	selp.f64 	%fd435, %fd70, %fd434, %p147;
	selp.f64 	%fd436, %fd435, %fd433, %p117;
	add.f64 	%fd437, %fd436, %fd436;
	div.rn.f64 	%fd438, %fd437, 0d414BAF8000000000;
	selp.f64 	%fd439, 0d3EA27E4FB7789F5C, %fd438, %p145;
	{ // callseq 291, 0
	.param .b64 param0;
	st.param.f64 	[param0], %fd5;
	.param .b64 param1;
	st.param.f64 	[param1], 0d4024000000000000;
	.param .b64 retval0;
	call.uni (retval0), 
	__internal_accurate_pow, 
	(
	param0, 
	param1
	);
	ld.param.f64 	%fd440, [retval0];
	} // callseq 291
	neg.f64 	%fd442, %fd440;
	selp.f64 	%fd443, %fd442, %fd440, %p22;
	selp.f64 	%fd444, %fd71, %fd443, %p144;
	selp.f64 	%fd445, %fd444, %fd72, %p141;
	selp.f64 	%fd446, %fd73, %fd445, %p142;
	selp.f64 	%fd447, %fd446, %fd444, %p116;
	add.f64 	%fd448, %fd447, %fd447;
	div.rn.f64 	%fd449, %fd448, 0d414BAF8000000000;
	selp.f64 	%fd450, 0d3EA27E4FB7789F5C, %fd449, %p140;
	add.f64 	%fd451, %fd439, %fd450;
	mul.f64 	%fd452, %fd451, %fd9;
	add.f32 	%f56, %f3, %f13;
	cvt.f64.f32 	%fd453, %f56;
	{ // callseq 292, 0
	.param .b64 param0;
	st.param.f64 	[param0], %fd1;
	.param .b64 param1;
	st.param.f64 	[param1], 0d4022000000000000;
	.param .b64 retval0;
	call.uni (retval0), 
	__internal_accurate_pow, 
	(
	param0, 
	param1
	);
	ld.param.f64 	%fd454, [retval0];
	} // callseq 292
	neg.f64 	%fd456, %fd454;
	selp.f64 	%fd457, %fd456, %fd454, %p23;
	selp.f64 	%fd458, %fd74, %fd457, %p149;
	selp.f64 	%fd459, %fd458, %fd75, %p146;
	selp.f64 	%fd460, %fd76, %fd459, %p147;
	selp.f64 	%fd461, %fd460, %fd458, %p115;
	add.f64 	%fd462, %fd461, %fd461;
	div.rn.f64 	%fd463, %fd462, 0d4116260000000000;
	selp.f64 	%fd464, 0d3ED71DE3A556C734, %fd463, %p145;
	mul.f64 	%fd465, %fd464, %fd13;
	mul.f64 	%fd466, %fd465, %fd453;
	fma.rn.f64 	%fd467, %fd452, %fd453, %fd466;
	{ // callseq 293, 0
	.param .b64 param0;
	st.param.f64 	[param0], %fd14;
	.param .b64 param1;
	st.param.f64 	[param1], 0d4024000000000000;
	.param .b64 retval0;
	call.uni (retval0), 
	__internal_accurate_pow, 
	(
	param0, 
	param1
	);
	ld.param.f64 	%fd468, [retval0];
	} // callseq 293
	neg.f64 	%fd470, %fd468;
	selp.f64 	%fd471, %fd470, %fd468, %p24;
	selp.f64 	%fd472, %fd77, %fd471, %p138;
	selp.f64 	%fd473, %fd472, %fd78, %p135;
	selp.f64 	%fd474, %fd79, %fd473, %p136;
	selp.f64 	%fd475, %fd474, %fd472, %p114;
	add.f64 	%fd476, %fd475, %fd475;
	div.rn.f64 	%fd477, %fd476, 0d414BAF8000000000;
	selp.f64 	%fd478, 0d3EA27E4FB7789F5C, %fd477, %p134;
	add.f64 	%fd479, %fd450, %fd478;
	mul.f64 	%fd480, %fd479, %fd18;
	ld.shared.f32 	%f57, [%r279+4];
	ld.shared.f32 	%f58, [%r279+44];
	add.f32 	%f59, %f57, %f58;
	cvt.f64.f32 	%fd481, %f59;
	{ // callseq 294, 0
	.param .b64 param0;
	st.param.f64 	[param0], %fd14;
	.param .b64 param1;
	st.param.f64 	[param1], 0d4022000000000000;
	.param .b64 retval0;
	call.uni (retval0), 
	__internal_accurate_pow, 
	(
	param0, 
	param1
	);
	ld.param.f64 	%fd482, [retval0];
	} // callseq 294
	neg.f64 	%fd484, %fd482;
	selp.f64 	%fd485, %fd484, %fd482, %p25;
	selp.f64 	%fd486, %fd80, %fd485, %p138;
	selp.f64 	%fd487, %fd486, %fd81, %p135;
	selp.f64 	%fd488, %fd82, %fd487, %p136;
	selp.f64 	%fd489, %fd488, %fd486, %p113;
	add.f64 	%fd490, %fd489, %fd489;
	div.rn.f64 	%fd491, %fd490, 0d4116260000000000;
	selp.f64 	%fd492, 0d3ED71DE3A556C734, %fd491, %p134;
	mul.f64 	%fd493, %fd492, %fd22;
	mul.f64 	%fd494, %fd493, %fd481;
	fma.rn.f64 	%fd495, %fd480, %fd481, %fd494;
	add.f64 	%fd496, %fd467, %fd495;
	cvt.f64.f32 	%fd497, %f55;
	add.f64 	%fd498, %fd496, %fd497;
	cvt.rn.f32.f64 	%f60, %fd498;
	{ // callseq 295, 0
	.param .b64 param0;
	st.param.f64 	[param0], %fd1;
	.param .b64 param1;
	st.param.f64 	[param1], 0d4028000000000000;
	.param .b64 retval0;
	call.uni (retval0), 
	__internal_accurate_pow, 
	(
	param0, 
	param1
	);
	ld.param.f64 	%fd499, [retval0];
	} // callseq 295
	neg.f64 	%fd501, %fd499;
	selp.f64 	%fd502, %fd501, %fd499, %p26;
	selp.f64 	%fd503, %fd83, %fd502, %p149;
	selp.f64 	%fd504, %fd503, %fd84, %p146;
	selp.f64 	%fd505, %fd85, %fd504, %p147;
	selp.f64 	%fd506, %fd505, %fd503, %p112;
	add.f64 	%fd507, %fd506, %fd506;
	div.rn.f64 	%fd508, %fd507, 0d41BC8CFC00000000;
	selp.f64 	%fd509, 0d3E31EED8EFF8D898, %fd508, %p145;
	{ // callseq 296, 0
	.param .b64 param0;
	st.param.f64 	[param0], %fd5;
	.param .b64 param1;
	st.param.f64 	[param1], 0d4028000000000000;
	.param .b64 retval0;
	call.uni (retval0), 
	__internal_accurate_pow, 
	(
	param0, 
	param1
	);
	ld.param.f64 	%fd510, [retval0];
	} // callseq 296
	neg.f64 	%fd512, %fd510;
	selp.f64 	%fd513, %fd512, %fd510, %p27;
	selp.f64 	%fd514, %fd86, %fd513, %p144;
	selp.f64 	%fd515, %fd514, %fd87, %p141;
	selp.f64 	%fd516, %fd88, %fd515, %p142;
	selp.f64 	%fd517, %fd516, %fd514, %p111;
	add.f64 	%fd518, %fd517, %fd517;
	div.rn.f64 	%fd519, %fd518, 0d41BC8CFC00000000;
	selp.f64 	%fd520, 0d3E31EED8EFF8D898, %fd519, %p140;
	add.f64 	%fd521, %fd509, %fd520;
	mul.f64 	%fd522, %fd521, %fd9;
	add.f32 	%f61, %f2, %f14;
	cvt.f64.f32 	%fd523, %f61;
	{ // callseq 297, 0
	.param .b64 param0;
	st.param.f64 	[param0], %fd1;
	.param .b64 param1;
	st.param.f64 	[param1], 0d4026000000000000;
	.param .b64 retval0;
	call.uni (retval0), 
	__internal_accurate_pow, 
	(
	param0, 
	param1
	);
	ld.param.f64 	%fd524, [retval0];
	} // callseq 297
	neg.f64 	%fd526, %fd524;
	selp.f64 	%fd527, %fd526, %fd524, %p28;
	selp.f64 	%fd528, %fd89, %fd527, %p149;
	selp.f64 	%fd529, %fd528, %fd90, %p146;
	selp.f64 	%fd530, %fd91, %fd529, %p147;
	selp.f64 	%fd531, %fd530, %fd528, %p110;
	add.f64 	%fd532, %fd531, %fd531;
	div.rn.f64 	%fd533, %fd532, 0d418308A800000000;
	selp.f64 	%fd534, 0d3E6AE64567F544E4, %fd533, %p145;
	mul.f64 	%fd535, %fd534, %fd13;
	mul.f64 	%fd536, %fd535, %fd523;
	fma.rn.f64 	%fd537, %fd522, %fd523, %fd536;
	{ // callseq 298, 0
	.param .b64 param0;
	st.param.f64 	[param0], %fd14;
	.param .b64 param1;
	st.param.f64 	[param1], 0d4028000000000000;
	.param .b64 retval0;
	call.uni (retval0), 
	__internal_accurate_pow, 
	(
	param0, 
	param1
	);
	ld.param.f64 	%fd538, [retval0];
	} // callseq 298
	neg.f64 	%fd540, %fd538;
	selp.f64 	%fd541, %fd540, %fd538, %p29;
	selp.f64 	%fd542, %fd92, %fd541, %p138;
	selp.f64 	%fd543, %fd542, %fd93, %p135;
	selp.f64 	%fd544, %fd94, %fd543, %p136;
	selp.f64 	%fd545, %fd544, %fd542, %p109;
	add.f64 	%fd546, %fd545, %fd545;
	div.rn.f64 	%fd547, %fd546, 0d41BC8CFC00000000;
	selp.f64 	%fd548, 0d3E31EED8EFF8D898, %fd547, %p134;
	add.f64 	%fd549, %fd520, %fd548;
	mul.f64 	%fd550, %fd549, %fd18;
	ld.shared.f32 	%f62, [%r279];
	ld.shared.f32 	%f63, [%r279+48];
	add.f32 	%f64, %f62, %f63;
	cvt.f64.f32 	%fd551, %f64;
	{ // callseq 299, 0
	.param .b64 param0;
	st.param.f64 	[param0], %fd14;
	.param .b64 param1;
	st.param.f64 	[param1], 0d4026000000000000;
	.param .b64 retval0;
	call.uni (retval0), 
	__internal_accurate_pow, 
	(
	param0, 
	param1
	);
	ld.param.f64 	%fd552, [retval0];
	} // callseq 299
	neg.f64 	%fd554, %fd552;
	selp.f64 	%fd555, %fd554, %fd552, %p30;
	selp.f64 	%fd556, %fd95, %fd555, %p138;
	selp.f64 	%fd557, %fd556, %fd96, %p135;
	selp.f64 	%fd558, %fd97, %fd557, %p136;
	selp.f64 	%fd559, %fd558, %fd556, %p108;
	add.f64 	%fd560, %fd559, %fd559;
	div.rn.f64 	%fd561, %fd560, 0d418308A800000000;
	selp.f64 	%fd562, 0d3E6AE64567F544E4, %fd561, %p134;
	mul.f64 	%fd563, %fd562, %fd22;
	mul.f64 	%fd564, %fd563, %fd551;
	fma.rn.f64 	%fd565, %fd550, %fd551, %fd564;
	add.f64 	%fd566, %fd537, %fd565;
	cvt.f64.f32 	%fd567, %f60;
	add.f64 	%fd568, %fd566, %fd567;
	cvt.rn.f32.f64 	%f65, %fd568;
	add.f32 	%f66, %f8, %f8;
	cvta.to.global.u64 	%rd27, %rd34;
	mul.wide.s32 	%rd28, %r39, 4;
	add.s64 	%rd29, %rd27, %rd28;
	ld.global.f32 	%f67, [%rd29];
	sub.f32 	%f68, %f66, %f67;
	cvta.to.global.u64 	%rd30, %rd32;
	add.s64 	%rd31, %rd30, %rd28;
	ld.global.nc.f32 	%f69, [%rd31];
	fma.rn.f32 	%f70, %f69, %f65, %f68;
	st.global.f32 	[%rd29], %f70;
	add.s32 	%r282, %r282, %r37;
	bra.uni 	$L__BB15_2;
$L__BB15_5:
	// begin inline asm
	mov.u64 	%rd7, %clock64;
	// end inline asm
	sub.s64 	%rd8, %rd7, %rd6;
	cvt.rn.f32.s64 	%f18, %rd8;
	cvt.f64.f32 	%fd98, %f18;
	mul.f64 	%fd99, %fd98, 0d408F400000000000;
	div.rn.f64 	%fd100, %fd99, 0d412E848000000000;
	cvt.rn.f32.f64 	%f19, %fd100;
	mul.wide.s32 	%rd9, %r282, 4;
	mov.u64 	%rd10, MacCormack_Optimized_time;
	add.s64 	%rd11, %rd10, %rd9;
	st.global.f32 	[%rd11], %f19;
	ret;

}
	// .globl	_Z13TVD_2D_SolverififfPfS_S_
.visible .entry _Z13TVD_2D_SolverififfPfS_S_(
	.param .u32 _Z13TVD_2D_SolverififfPfS_S__param_0,
	.param .f32 _Z13TVD_2D_SolverififfPfS_S__param_1,
	.param .u32 _Z13TVD_2D_SolverififfPfS_S__param_2,
	.param .f32 _Z13TVD_2D_SolverififfPfS_S__param_3,
	.param .f32 _Z13TVD_2D_SolverififfPfS_S__param_4,
	.param .u64 .ptr .align 1 _Z13TVD_2D_SolverififfPfS_S__param_5,
	.param .u64 .ptr .align 1 _Z13TVD_2D_SolverififfPfS_S__param_6,
	.param .u64 .ptr .align 1 _Z13TVD_2D_SolverififfPfS_S__param_7
)
{
	.reg .pred 	%p<137>;
	.reg .b32 	%r<280>;
	.reg .b32 	%f<116>;
	.reg .b64 	%rd<42>;
	.reg .b64 	%fd<490>;
	// demoted variable
	.shared .align 4 .b8 _ZZ13TVD_2D_SolverififfPfS_S_E6s_data[176];
	ld.param.u32 	%r36, [_Z13TVD_2D_SolverififfPfS_S__param_0];
	ld.param.u32 	%r38, [_Z13TVD_2D_SolverififfPfS_S__param_2];
	// begin inline asm
	mov.u64 	%rd5, %clock64;
	// end inline asm
	mov.u32 	%r39, %ntid.x;
	mov.u32 	%r40, %ctaid.x;
	mov.u32 	%r41, %tid.x;
	mad.lo.s32 	%r42, %r39, %r40, %r41;
	mov.u32 	%r43, %ntid.y;
	mov.u32 	%r44, %ctaid.y;
	mov.u32 	%r45, %tid.y;
	mad.lo.s32 	%r46, %r43, %r44, %r45;
	add.s32 	%r48, %r36, -12;
	setp.ge.s32 	%p25, %r42, %r48;
	add.s32 	%r49, %r38, -12;
	setp.ge.s32 	%p26, %r46, %r49;
	or.pred  	%p27, %p25, %p26;
	@%p27 bra 	$L__BB16_6;
	setp.lt.s32 	%p28, %r38, 13;
	@%p28 bra 	$L__BB16_6;
	ld.param.u64 	%rd38, [_Z13TVD_2D_SolverififfPfS_S__param_6];
	ld.param.f32 	%f103, [_Z13TVD_2D_SolverififfPfS_S__param_4];
	ld.param.f32 	%f101, [_Z13TVD_2D_SolverififfPfS_S__param_3];
	ld.param.f32 	%f99, [_Z13TVD_2D_SolverififfPfS_S__param_1];
	ld.param.u32 	%r275, [_Z13TVD_2D_SolverififfPfS_S__param_0];
	mov.f64 	%fd55, 0d4000000000000000;
	{
	.reg .b32 %temp; 
	mov.b64 	{%temp, %r50}, %fd55;
	}
	and.b32  	%r51, %r50, 2146435072;
	setp.eq.s32 	%p29, %r51, 1062207488;
	mov.f64 	%fd56, 0d0000000000000000;
	{
	.reg .b32 %temp; 
	mov.b64 	{%temp, %r52}, %fd56;
	}
	selp.b32 	%r53, %r52, 0, %p29;
	or.b32  	%r54, %r53, 2146435072;
	setp.lt.s32 	%p31, %r50, 0;
	selp.b32 	%r55, %r54, %r53, %p31;
	mov.b32 	%r56, 0;
	mov.b64 	%fd57, {%r56, %r55};
	add.f64 	%fd58, %fd57, 0d0000000000000000;
	mov.u32 	%r57, %ntid.x;
	mov.u32 	%r58, %ctaid.x;
	mov.u32 	%r59, %tid.x;
	mad.lo.s32 	%r60, %r57, %r58, %r59;
	cvta.to.global.u64 	%rd6, %rd38;
	mul.wide.s32 	%rd7, %r60, 4;
	add.s64 	%rd8, %rd6, %rd7;
	mul.wide.s32 	%rd9, %r275, 4;
	add.s64 	%rd10, %rd8, %rd9;
	add.s64 	%rd11, %rd10, %rd9;
	add.s64 	%rd12, %rd11, %rd9;
	add.s64 	%rd13, %rd12, %rd9;
	add.s64 	%rd14, %rd13, %rd9;
	add.s64 	%rd15, %rd14, %rd9;
	add.s64 	%rd16, %rd15, %rd9;
	add.s64 	%rd17, %rd16, %rd9;
	add.s64 	%rd18, %rd17, %rd9;
	add.s64 	%rd19, %rd18, %rd9;
	cvt.f64.f32 	%fd59, %f99;
	cvt.f64.f32 	%fd60, %f103;
	mul.f64 	%fd61, %fd60, 0d3FE0000000000000;
	div.rn.f64 	%fd62, %fd61, %fd59;
	cvt.rn.f32.f64 	%f30, %fd62;
	mul.f32 	%f31, %f99, %f99;
	mul.f32 	%f32, %f103, %f103;
	div.rn.f32 	%f33, %f32, %f31;
	cvt.f64.f32 	%fd63, %f101;
	div.rn.f64 	%fd64, %fd61, %fd63;
	cvt.rn.f32.f64 	%f34, %fd64;
	mul.f32 	%f35, %f101, %f101;
	div.rn.f32 	%f36, %f32, %f35;
	add.s64 	%rd20, %rd19, %rd9;
	add.f64 	%fd65, %fd58, 0d3FF0000000000000;
	mul.f64 	%fd66, %fd58, 0d3FF8000000000000;
	div.rn.f64 	%fd67, %fd66, %fd65;
	cvt.rzi.s32.f64 	%r61, %fd67;
	ld.global.nc.f32 	%f104, [%rd20+24];
	ld.global.nc.f32 	%f105, [%rd19+24];
	ld.global.nc.f32 	%f106, [%rd18+24];
	ld.global.nc.f32 	%f107, [%rd17+24];
	ld.global.nc.f32 	%f108, [%rd16+24];
	ld.global.nc.f32 	%f109, [%rd15+24];
	ld.global.nc.f32 	%f110, [%rd14+24];
	ld.global.nc.f32 	%f111, [%rd13+24];
	ld.global.nc.f32 	%f112, [%rd12+24];
	ld.global.nc.f32 	%f113, [%rd11+24];
	ld.global.nc.f32 	%f114, [%rd10+24];
	ld.global.nc.f32 	%f115, [%rd8+24];
	shl.b32 	%r62, %r59, 2;
	mov.u32 	%r63, _ZZ13TVD_2D_SolverififfPfS_S_E6s_data;
	add.s32 	%r64, %r63, %r62;
	mul.f32 	%f37, %f101, %f36;
	fma.rn.f32 	%f38, %f99, %f33, %f37;
	mul.f32 	%f39, %f101, %f34;
	fma.rn.f32 	%f40, %f99, %f30, %f39;
	add.f32 	%f13, %f38, %f40;
	{
	.reg .b32 %temp; 
	mov.b64 	{%temp, %r65}, %fd63;
	}
	mov.f64 	%fd68, 0d3FF0000000000000;
	{
	.reg .b32 %temp; 
	mov.b64 	{%temp, %r66}, %fd68;
	}
	and.b32  	%r67, %r66, 2146435072;
	setp.eq.s32 	%p32, %r67, 1072693248;
	abs.f64 	%fd1, %fd63;
	setp.lt.s32 	%p34, %r65, 0;
	and.pred  	%p1, %p34, %p32;
	selp.b32 	%r68, %r65, 0, %p32;
	setp.lt.s32 	%p35, %r66, 0;
	or.b32  	%r69, %r68, 2146435072;
	selp.b32 	%r70, %r69, %r68, %p35;
	mov.b64 	%fd2, {%r56, %r70};
	add.f64 	%fd69, %fd63, 0d3FF0000000000000;
	{
	.reg .b32 %temp; 
	mov.b64 	{%temp, %r71}, %fd69;
	}
	and.b32  	%r1, %r71, 2146435072;
	selp.b32 	%r72, 0, 2146435072, %p35;
	and.b32  	%r73, %r66, 2147483647;
	setp.ne.s32 	%p36, %r73, 1071644672;
	and.pred  	%p37, %p32, %p36;
	or.b32  	%r74, %r72, -2147483648;
	selp.b32 	%r75, %r74, %r72, %p37;
	selp.b32 	%r76, %r75, %r72, %p34;
	mov.b64 	%fd3, {%r56, %r76};
	cvt.f64.f32 	%fd4, %f34;
	and.pred  	%p2, %p34, %p29;
	selp.b32 	%r77, %r65, 0, %p29;
	or.b32  	%r78, %r77, 2146435072;
	selp.b32 	%r79, %r78, %r77, %p31;
	mov.b64 	%fd5, {%r56, %r79};
	add.f64 	%fd70, %fd63, 0d4000000000000000;
	{
	.reg .b32 %temp; 
	mov.b64 	{%temp, %r80}, %fd70;
	}
	and.b32  	%r2, %r80, 2146435072;
	selp.b32 	%r81, 0, 2146435072, %p31;
	and.b32  	%r82, %r50, 2147483647;
	setp.ne.s32 	%p39, %r82, 1071644672;
	and.pred  	%p40, %p29, %p39;
	or.b32  	%r83, %r81, -2147483648;
	selp.b32 	%r84, %r83, %r81, %p40;
	selp.b32 	%r85, %r84, %r81, %p34;
	mov.b64 	%fd6, {%r56, %r85};
	cvt.f64.f32 	%fd7, %f36;
	{
	.reg .b32 %temp; 
	mov.b64 	{%temp, %r86}, %fd59;
	}
	abs.f64 	%fd8, %fd59;
	setp.lt.s32 	%p42, %r86, 0;
	and.pred  	%p3, %p42, %p32;
	selp.b32 	%r87, %r86, 0, %p32;
	or.b32  	%r88, %r87, 2146435072;
	selp.b32 	%r89, %r88, %r87, %p35;
	mov.b64 	%fd9, {%r56, %r89};
	add.f64 	%fd71, %fd59, 0d3FF0000000000000;
	{
	.reg .b32 %temp; 
	mov.b64 	{%temp, %r90}, %fd71;
	}
	and.b32  	%r3, %r90, 2146435072;
	selp.b32 	%r91, %r75, %r72, %p42;
	mov.b64 	%fd10, {%r56, %r91};
	cvt.f64.f32 	%fd11, %f30;
	sub.s32 	%r92, %r59, %r61;
	shl.b32 	%r93, %r92, 2;
	add.s32 	%r4, %r63, %r93;
	shl.b32 	%r94, %r61, 2;
	add.s32 	%r5, %r64, %r94;
	and.pred  	%p4, %p42, %p29;
	selp.b32 	%r95, %r86, 0, %p29;
	or.b32  	%r96, %r95, 2146435072;
	selp.b32 	%r97, %r96, %r95, %p31;
	mov.b64 	%fd12, {%r56, %r97};
	add.f64 	%fd72, %fd59, 0d4000000000000000;
	{
	.reg .b32 %temp; 
	mov.b64 	{%temp, %r98}, %fd72;
	}
	and.b32  	%r6, %r98, 2146435072;
	selp.b32 	%r99, %r84, %r81, %p42;
	mov.b64 	%fd13, {%r56, %r99};
	cvt.f64.f32 	%fd14, %f33;
	mov.f64 	%fd73, 0d4008000000000000;
	{
	.reg .b32 %temp; 
	mov.b64 	{%temp, %r100}, %fd73;
	}
	and.b32  	%r101, %r100, 2146435072;
	setp.eq.s32 	%p43, %r101, 1073741824;
	and.pred  	%p5, %p34, %p43;
	selp.b32 	%r102, %r65, 0, %p43;
	setp.lt.s32 	%p45, %r100, 0;
	or.b32  	%r103, %r102, 2146435072;
	selp.b32 	%r104, %r103, %r102, %p45;
	mov.b64 	%fd15, {%r56, %r104};
	add.f64 	%fd74, %fd63, 0d4008000000000000;
	{
	.reg .b32 %temp; 
	mov.b64 	{%temp, %r105}, %fd74;
	}
	and.b32  	%r7, %r105, 2146435072;
	selp.b32 	%r106, 0, 2146435072, %p45;
	and.b32  	%r107, %r100, 2147483647;
	setp.ne.s32 	%p46, %r107, 1071644672;
	and.pred  	%p47, %p43, %p46;
	or.b32  	%r108, %r106, -2147483648;
	selp.b32 	%r109, %r108, %r106, %p47;
	selp.b32 	%r110, %r109, %r106, %p34;
	mov.b64 	%fd16, {%r56, %r110};
	mov.f64 	%fd75, 0d4010000000000000;
	{
	.reg .b32 %temp; 
	mov.b64 	{%temp, %r111}, %fd75;
	}
	and.b32  	%r112, %r111, 2146435072;
	setp.eq.s32 	%p49, %r112, 1072693248;
	and.pred  	%p6, %p34, %p49;
	selp.b32 	%r113, %r65, 0, %p49;
	setp.lt.s32 	%p51, %r111, 0;
	or.b32  	%r114, %r113, 2146435072;
	selp.b32 	%r115, %r114, %r113, %p51;
	mov.b64 	%fd17, {%r56, %r115};
	add.f64 	%fd76, %fd63, 0d4010000000000000;
	{
	.reg .b32 %temp; 
	mov.b64 	{%temp, %r116}, %fd76;
	}
	and.b32  	%r8, %r116, 2146435072;
	selp.b32 	%r117, 0, 2146435072, %p51;
	and.b32  	%r118, %r111, 2147483647;
	setp.ne.s32 	%p52, %r118, 1071644672;
	and.pred  	%p53, %p49, %p52;
	or.b32  	%r119, %r117, -2147483648;
	selp.b32 	%r120, %r119, %r117, %p53;
	selp.b32 	%r121, %r120, %r117, %p34;
	mov.b64 	%fd18, {%r56, %r121};
	and.pred  	%p7, %p42, %p43;
	selp.b32 	%r122, %r86, 0, %p43;
	or.b32  	%r123, %r122, 2146435072;
	selp.b32 	%r124, %r123, %r122, %p45;
	mov.b64 	%fd19, {%r56, %r124};
	add.f64 	%fd77, %fd59, 0d4008000000000000;
	{
	.reg .b32 %temp; 
	mov.b64 	{%temp, %r125}, %fd77;
	}
	and.b32  	%r9, %r125, 2146435072;
	selp.b32 	%r126, %r109, %r106, %p42;
	mov.b64 	%fd20, {%r56, %r126};
	and.pred  	%p8, %p42, %p49;
	selp.b32 	%r127, %r86, 0, %p49;
	or.b32  	%r128, %r127, 2146435072;
	selp.b32 	%r129, %r128, %r127, %p51;
	mov.b64 	%fd21, {%r56, %r129};
	add.f64 	%fd78, %fd59, 0d4010000000000000;
	{
	.reg .b32 %temp; 
	mov.b64 	{%temp, %r130}, %fd78;
	}
	and.b32  	%r10, %r130, 2146435072;
	selp.b32 	%r131, %r120, %r117, %p42;
	mov.b64 	%fd22, {%r56, %r131};
	mov.f64 	%fd79, 0d4014000000000000;
	{
	.reg .b32 %temp; 
	mov.b64 	{%temp, %r132}, %fd79;
	}
	and.b32  	%r133, %r132, 2146435072;
	setp.eq.s32 	%p55, %r133, 1074790400;
	and.pred  	%p9, %p34, %p55;
	selp.b32 	%r134, %r65, 0, %p55;
	setp.lt.s32 	%p57, %r132, 0;
	or.b32  	%r135, %r134, 2146435072;
	selp.b32 	%r136, %r135, %r134, %p57;
	mov.b64 	%fd23, {%r56, %r136};
	add.f64 	%fd80, %fd63, 0d4014000000000000;
	{
	.reg .b32 %temp; 
	mov.b64 	{%temp, %r137}, %fd80;
	}
	and.b32  	%r11, %r137, 2146435072;
	selp.b32 	%r138, 0, 2146435072, %p57;
	and.b32  	%r139, %r132, 2147483647;
	setp.ne.s32 	%p58, %r139, 1071644672;
	and.pred  	%p59, %p55, %p58;
	or.b32  	%r140, %r138, -2147483648;
	selp.b32 	%r141, %r140, %r138, %p59;
	selp.b32 	%r142, %r141, %r138, %p34;
	mov.b64 	%fd24, {%r56, %r142};
	mov.f64 	%fd81, 0d4018000000000000;
	{
	.reg .b32 %temp; 
	mov.b64 	{%temp, %r143}, %fd81;
	}
	and.b32  	%r144, %r143, 2146435072;
	setp.eq.s32 	%p61, %r144, 1073741824;
	and.pred  	%p10, %p34, %p61;
	selp.b32 	%r145, %r65, 0, %p61;
	setp.lt.s32 	%p63, %r143, 0;
	or.b32  	%r146, %r145, 2146435072;
	selp.b32 	%r147, %r146, %r145, %p63;
	mov.b64 	%fd25, {%r56, %r147};
	add.f64 	%fd82, %fd63, 0d4018000000000000;
	{
	.reg .b32 %temp; 
	mov.b64 	{%temp, %r148}, %fd82;
	}
	and.b32  	%r12, %r148, 2146435072;
	selp.b32 	%r149, 0, 2146435072, %p63;
	and.b32  	%r150, %r143, 2147483647;
	setp.ne.s32 	%p64, %r150, 1071644672;
	and.pred  	%p65, %p61, %p64;
	or.b32  	%r151, %r149, -2147483648;
	selp.b32 	%r152, %r151, %r149, %p65;
	selp.b32 	%r153, %r152, %r149, %p34;
	mov.b64 	%fd26, {%r56, %r153};
	and.pred  	%p11, %p42, %p55;
	selp.b32 	%r154, %r86, 0, %p55;
	or.b32  	%r155, %r154, 2146435072;
	selp.b32 	%r156, %r155, %r154, %p57;
	mov.b64 	%fd27, {%r56, %r156};
	add.f64 	%fd83, %fd59, 0d4014000000000000;
	{
	.reg .b32 %temp; 
	mov.b64 	{%temp, %r157}, %fd83;
	}
	and.b32  	%r13, %r157, 2146435072;
	selp.b32 	%r158, %r141, %r138, %p42;
	mov.b64 	%fd28, {%r56, %r158};
	and.pred  	%p12, %p42, %p61;
	selp.b32 	%r159, %r86, 0, %p61;
	or.b32  	%r160, %r159, 2146435072;
	selp.b32 	%r161, %r160, %r159, %p63;
	mov.b64 	%fd29, {%r56, %r161};
	add.f64 	%fd84, %fd59, 0d4018000000000000;
	{
	.reg .b32 %temp; 
	mov.b64 	{%temp, %r162}, %fd84;
	}
	and.b32  	%r14, %r162, 2146435072;
	selp.b32 	%r163, %r152, %r149, %p42;
	mov.b64 	%fd30, {%r56, %r163};
	mov.f64 	%fd85, 0d401C000000000000;
	{
	.reg .b32 %temp; 
	mov.b64 	{%temp, %r164}, %fd85;
	}
	and.b32  	%r165, %r164, 2146435072;
	setp.eq.s32 	%p67, %r165, 1074790400;
	and.pred  	%p13, %p34, %p67;
	selp.b32 	%r166, %r65, 0, %p67;
	setp.lt.s32 	%p69, %r164, 0;
	or.b32  	%r167, %r166, 2146435072;
	selp.b32 	%r168, %r167, %r166, %p69;
	mov.b64 	%fd31, {%r56, %r168};
	add.f64 	%fd86, %fd63, 0d401C000000000000;
	{
	.reg .b32 %temp; 
	mov.b64 	{%temp, %r169}, %fd86;
	}
	and.b32  	%r15, %r169, 2146435072;
	selp.b32 	%r170, 0, 2146435072, %p69;
	and.b32  	%r171, %r164, 2147483647;
	setp.ne.s32 	%p70, %r171, 1071644672;
	and.pred  	%p71, %p67, %p70;
	or.b32  	%r172, %r170, -2147483648;
	selp.b32 	%r173, %r172, %r170, %p71;
	selp.b32 	%r174, %r173, %r170, %p34;
	mov.b64 	%fd32, {%r56, %r174};
	mov.f64 	%fd87, 0d4020000000000000;
	{
	.reg .b32 %temp; 
	mov.b64 	{%temp, %r175}, %fd87;
	}
	and.b32  	%r176, %r175, 2146435072;
	setp.eq.s32 	%p73, %r176, 1071644672;
	and.pred  	%p14, %p34, %p73;
	selp.b32 	%r177, %r65, 0, %p73;
	setp.lt.s32 	%p75, %r175, 0;
	or.b32  	%r178, %r177, 2146435072;
	selp.b32 	%r179, %r178, %r177, %p75;
	mov.b64 	%fd33, {%r56, %r179};
	add.f64 	%fd88, %fd63, 0d4020000000000000;
	{
	.reg .b32 %temp; 
	mov.b64 	{%temp, %r180}, %fd88;
	}
	and.b32  	%r16, %r180, 2146435072;
	selp.b32 	%r181, 0, 2146435072, %p75;
	and.b32  	%r182, %r175, 2147483647;
	setp.ne.s32 	%p76, %r182, 1071644672;
	and.pred  	%p77, %p73, %p76;
	or.b32  	%r183, %r181, -2147483648;
	selp.b32 	%r184, %r183, %r181, %p77;
	selp.b32 	%r185, %r184, %r181, %p34;
	mov.b64 	%fd34, {%r56, %r185};
	and.pred  	%p15, %p42, %p67;
	selp.b32 	%r186, %r86, 0, %p67;
	or.b32  	%r187, %r186, 2146435072;
	selp.b32 	%r188, %r187, %r186, %p69;
	mov.b64 	%fd35, {%r56, %r188};
	add.f64 	%fd89, %fd59, 0d401C000000000000;
	{
	.reg .b32 %temp; 
	mov.b64 	{%temp, %r189}, %fd89;
	}
	and.b32  	%r17, %r189, 2146435072;
	selp.b32 	%r190, %r173, %r170, %p42;
	mov.b64 	%fd36, {%r56, %r190};
	and.pred  	%p16, %p42, %p73;
	selp.b32 	%r191, %r86, 0, %p73;
	or.b32  	%r192, %r191, 2146435072;
	selp.b32 	%r193, %r192, %r191, %p75;
	mov.b64 	%fd37, {%r56, %r193};
	add.f64 	%fd90, %fd59, 0d4020000000000000;
	{
	.reg .b32 %temp; 
	mov.b64 	{%temp, %r194}, %fd90;
	}
	and.b32  	%r18, %r194, 2146435072;
	selp.b32 	%r195, %r184, %r181, %p42;
	mov.b64 	%fd38, {%r56, %r195};
	mov.f64 	%fd91, 0d4022000000000000;
	{
	.reg .b32 %temp; 
	mov.b64 	{%temp, %r196}, %fd91;
	}
	and.b32  	%r197, %r196, 2146435072;
	setp.eq.s32 	%p79, %r197, 1075838976;
	and.pred  	%p17, %p34, %p79;
	selp.b32 	%r198, %r65, 0, %p79;
	setp.lt.s32 	%p81, %r196, 0;
	or.b32  	%r199, %r198, 2146435072;
	selp.b32 	%r200, %r199, %r198, %p81;
	mov.b64 	%fd39, {%r56, %r200};
	add.f64 	%fd92, %fd63, 0d4022000000000000;
	{
	.reg .b32 %temp; 
	mov.b64 	{%temp, %r201}, %fd92;
	}
	and.b32  	%r19, %r201, 2146435072;
	selp.b32 	%r202, 0, 2146435072, %p81;
	and.b32  	%r203, %r196, 2147483647;
	setp.ne.s32 	%p82, %r203, 1071644672;
	and.pred  	%p83, %p79, %p82;
	or.b32  	%r204, %r202, -2147483648;
	selp.b32 	%r205, %r204, %r202, %p83;
	selp.b32 	%r206, %r205, %r202, %p34;
	mov.b64 	%fd40, {%r56, %r206};
	mov.f64 	%fd93, 0d4024000000000000;
	{
	.reg .b32 %temp; 
	mov.b64 	{%temp, %r207}, %fd93;
	}
	and.b32  	%r208, %r207, 2146435072;
	setp.eq.s32 	%p85, %r208, 1074790400;
	and.pred  	%p18, %p34, %p85;
	selp.b32 	%r209, %r65, 0, %p85;
	setp.lt.s32 	%p87, %r207, 0;
	or.b32  	%r210, %r209, 2146435072;
	selp.b32 	%r211, %r210, %r209, %p87;
	mov.b64 	%fd41, {%r56, %r211};
	add.f64 	%fd94, %fd63, 0d4024000000000000;
	{
	.reg .b32 %temp; 
	mov.b64 	{%temp, %r212}, %fd94;
	}
	and.b32  	%r20, %r212, 2146435072;
	selp.b32 	%r213, 0, 2146435072, %p87;
	and.b32  	%r214, %r207, 2147483647;
	setp.ne.s32 	%p88, %r214, 1071644672;
	and.pred  	%p89, %p85, %p88;
	or.b32  	%r215, %r213, -2147483648;
	selp.b32 	%r216, %r215, %r213, %p89;
	selp.b32 	%r217, %r216, %r213, %p34;
	mov.b64 	%fd42, {%r56, %r217};
	and.pred  	%p19, %p42, %p79;
	selp.b32 	%r218, %r86, 0, %p79;
	or.b32  	%r219, %r218, 2146435072;
	selp.b32 	%r220, %r219, %r218, %p81;
	mov.b64 	%fd43, {%r56, %r220};
	add.f64 	%fd95, %fd59, 0d4022000000000000;
	{
	.reg .b32 %temp; 
	mov.b64 	{%temp, %r221}, %fd95;
	}
	and.b32  	%r21, %r221, 2146435072;
	selp.b32 	%r222, %r205, %r202, %p42;
	mov.b64 	%fd44, {%r56, %r222};
	and.pred  	%p20, %p42, %p85;
	selp.b32 	%r223, %r86, 0, %p85;
	or.b32  	%r224, %r223, 2146435072;
	selp.b32 	%r225, %r224, %r223, %p87;
	mov.b64 	%fd45, {%r56, %r225};
	add.f64 	%fd96, %fd59, 0d4024000000000000;
	{
	.reg .b32 %temp; 
	mov.b64 	{%temp, %r226}, %fd96;
	}
	and.b32  	%r22, %r226, 2146435072;
	selp.b32 	%r227, %r216, %r213, %p42;
	mov.b64 	%fd46, {%r56, %r227};
	mov.f64 	%fd97, 0d4026000000000000;
	{
	.reg .b32 %temp; 
	mov.b64 	{%temp, %r228}, %fd97;
	}
	and.b32  	%r229, %r228, 2146435072;
	setp.eq.s32 	%p91, %r229, 1075838976;
	and.pred  	%p21, %p34, %p91;
	selp.b32 	%r230, %r65, 0, %p91;
	setp.lt.s32 	%p93, %r228, 0;
	or.b32  	%r231, %r230, 2146435072;
	selp.b32 	%r232, %r231, %r230, %p93;
	mov.b64 	%fd47, {%r56, %r232};
	add.f64 	%fd98, %fd63, 0d4026000000000000;
	{
	.reg .b32 %temp; 
	mov.b64 	{%temp, %r233}, %fd98;
	}
	and.b32  	%r23, %r233, 2146435072;
	selp.b32 	%r234, 0, 2146435072, %p93;
	and.b32  	%r235, %r228, 2147483647;
	setp.ne.s32 	%p94, %r235, 1071644672;
	and.pred  	%p95, %p91, %p94;
	or.b32  	%r236, %r234, -2147483648;
	selp.b32 	%r237, %r236, %r234, %p95;
	selp.b32 	%r238, %r237, %r234, %p34;
	mov.b64 	%fd48, {%r56, %r238};
	mov.f64 	%fd99, 0d4028000000000000;
	{
	.reg .b32 %temp; 
	mov.b64 	{%temp, %r239}, %fd99;
	}
	and.b32  	%r240, %r239, 2146435072;
	setp.eq.s32 	%p97, %r240, 1073741824;
	and.pred  	%p22, %p34, %p97;
	selp.b32 	%r241, %r65, 0, %p97;
	setp.lt.s32 	%p99, %r239, 0;
	or.b32  	%r242, %r241, 2146435072;
	selp.b32 	%r243, %r242, %r241, %p99;
	mov.b64 	%fd49, {%r56, %r243};
	add.f64 	%fd100, %fd63, 0d4028000000000000;
	{
	.reg .b32 %temp; 
	mov.b64 	{%temp, %r244}, %fd100;
	}
	and.b32  	%r24, %r244, 2146435072;
	selp.b32 	%r245, 0, 2146435072, %p99;
	and.b32  	%r246, %r239, 2147483647;
	setp.ne.s32 	%p100, %r246, 1071644672;
	and.pred  	%p101, %p97, %p100;
	or.b32  	%r247, %r245, -2147483648;
	selp.b32 	%r248, %r247, %r245, %p101;
	selp.b32 	%r249, %r248, %r245, %p34;
	mov.b64 	%fd50, {%r56, %r249};
	and.pred  	%p23, %p42, %p91;
	selp.b32 	%r250, %r86, 0, %p91;
	or.b32  	%r251, %r250, 2146435072;
	selp.b32 	%r252, %r251, %r250, %p93;
	mov.b64 	%fd51, {%r56, %r252};
	add.f64 	%fd101, %fd59, 0d4026000000000000;
	{
	.reg .b32 %temp; 
	mov.b64 	{%temp, %r253}, %fd101;
	}
	and.b32  	%r25, %r253, 2146435072;
	selp.b32 	%r254, %r237, %r234, %p42;
	mov.b64 	%fd52, {%r56, %r254};
	and.pred  	%p24, %p42, %p97;
	selp.b32 	%r255, %r86, 0, %p97;
	or.b32  	%r256, %r255, 2146435072;
	selp.b32 	%r257, %r256, %r255, %p99;
	mov.b64 	%fd53, {%r56, %r257};
	add.f64 	%fd102, %fd59, 0d4028000000000000;
	{
	.reg .b32 %temp; 
	mov.b64 	{%temp, %r258}, %fd102;
	}
	and.b32  	%r26, %r258, 2146435072;
	selp.b32 	%r259, %r248, %r245, %p42;
	mov.b64 	%fd54, {%r56, %r259};
	mad.lo.s32 	%r260, %r275, 12, %r60;
	add.s32 	%r279, %r260, 6;
	neg.s32 	%r278, %r38;
	mad.lo.s32 	%r261, %r275, 6, %r60;
	add.s32 	%r277, %r261, 6;
$L__BB16_3:
	mov.f32 	%f16, %f114;
	mov.f32 	%f114, %f113;
	mov.f32 	%f113, %f112;
	mov.f32 	%f112, %f111;
	mov.f32 	%f111, %f110;
	mov.f32 	%f110, %f109;
	mov.f32 	%f109, %f108;
	mov.f32 	%f108, %f107;
	mov.f32 	%f107, %f106;
	mov.f32 	%f106, %f105;
	mov.f32 	%f105, %f104;
	ld.param.u64 	%rd39, [_Z13TVD_2D_SolverififfPfS_S__param_6];
	mov.u32 	%r262, %tid.x;
	setp.gt.u32 	%p103, %r262, 5;
	mul.wide.s32 	%rd21, %r279, 4;
	cvta.to.global.u64 	%rd22, %rd39;
	add.s64 	%rd23, %rd22, %rd21;
	ld.global.nc.f32 	%f104, [%rd23];
	bar.sync 	0;
	@%p103 bra 	$L__BB16_5;
	ld.param.u64 	%rd40, [_Z13TVD_2D_SolverififfPfS_S__param_6];
	cvta.to.global.u64 	%rd24, %rd40;
	mul.wide.s32 	%rd25, %r277, 4;
	add.s64 	%rd26, %rd24, %rd25;
	ld.global.nc.f32 	%f41, [%rd26+-24];
	mov.u32 	%r263, %tid.x;
	shl.b32 	%r264, %r263, 2;
	mov.u32 	%r265, _ZZ13TVD_2D_SolverififfPfS_S_E6s_data;
	add.s32 	%r266, %r265, %r264;
	st.shared.f32 	[%r266], %f41;
	ld.global.nc.f32 	%f42, [%rd26+128];
	st.shared.f32 	[%r266+152], %f42;
$L__BB16_5:
	ld.param.u64 	%rd41, [_Z13TVD_2D_SolverififfPfS_S__param_7];
	ld.param.u64 	%rd37, [_Z13TVD_2D_SolverififfPfS_S__param_5];
	ld.param.f32 	%f102, [_Z13TVD_2D_SolverififfPfS_S__param_3];
	ld.param.f32 	%f100, [_Z13TVD_2D_SolverififfPfS_S__param_1];
	ld.param.u32 	%r276, [_Z13TVD_2D_SolverififfPfS_S__param_0];
	mul.wide.s32 	%rd27, %r277, 4;
	cvta.to.global.u64 	%rd28, %rd41;
	add.s64 	%rd29, %rd28, %rd27;
	setp.eq.s32 	%p104, %r26, 2146435072;
	setp.eq.s32 	%p105, %r25, 2146435072;
	setp.eq.s32 	%p106, %r24, 2146435072;
	setp.eq.s32 	%p107, %r23, 2146435072;
	setp.eq.s32 	%p108, %r22, 2146435072;
	setp.eq.s32 	%p109, %r21, 2146435072;
	setp.eq.s32 	%p110, %r20, 2146435072;
	setp.eq.s32 	%p111, %r19, 2146435072;
	setp.eq.s32 	%p112, %r18, 2146435072;
	setp.eq.s32 	%p113, %r17, 2146435072;
	setp.eq.s32 	%p114, %r16, 2146435072;
	setp.eq.s32 	%p115, %r15, 2146435072;
	setp.eq.s32 	%p116, %r14, 2146435072;
	setp.eq.s32 	%p117, %r13, 2146435072;
	setp.eq.s32 	%p118, %r12, 2146435072;
	setp.eq.s32 	%p119, %r11, 2146435072;
	setp.eq.s32 	%p120, %r10, 2146435072;
	setp.eq.s32 	%p121, %r9, 2146435072;
	setp.eq.s32 	%p122, %r8, 2146435072;
	setp.eq.s32 	%p123, %r7, 2146435072;
	setp.eq.s32 	%p124, %r6, 2146435072;
	setp.eq.f32 	%p125, %f100, 0f3F800000;
	setp.neu.f64 	%p126, %fd8, 0d7FF0000000000000;
	setp.nan.f32 	%p127, %f100, %f100;
	setp.eq.s32 	%p128, %r3, 2146435072;
	setp.eq.f32 	%p129, %f100, 0f00000000;
	setp.eq.s32 	%p130, %r2, 2146435072;
	setp.eq.f32 	%p131, %f102, 0f3F800000;
	setp.neu.f64 	%p132, %fd1, 0d7FF0000000000000;
	setp.nan.f32 	%p133, %f102, %f102;
	setp.eq.s32 	%p134, %r1, 2146435072;
	setp.eq.f32 	%p135, %f102, 0f00000000;
	mov.u32 	%r267, %tid.x;
	shl.b32 	%r268, %r267, 2;
	mov.u32 	%r269, _ZZ13TVD_2D_SolverififfPfS_S_E6s_data;
	add.s32 	%r270, %r269, %r268;
	st.shared.f32 	[%r270+24], %f110;
	bar.sync 	0;
	mul.f32 	%f43, %f13, %f110;
	{ // callseq 300, 0
	.param .b64 param0;
	st.param.f64 	[param0], %fd1;
	.param .b64 param1;
	st.param.f64 	[param1], 0d3FF0000000000000;
	.param .b64 retval0;
	call.uni (retval0), 
	__internal_accurate_pow, 
	(
	param0, 
	param1
	);
	ld.param.f64 	%fd103, [retval0];
	} // callseq 300
	neg.f64 	%fd105, %fd103;
	selp.f64 	%fd106, %fd105, %fd103, %p1;
	selp.f64 	%fd107, %fd2, %fd106, %p135;
	selp.f64 	%fd108, %fd107, %fd3, %p132;
	cvt.f64.f32 	%fd109, %f102;
	mov.f64 	%fd110, 0d3FF0000000000000;
	add.rn.f64 	%fd111, %fd109, %fd110;
	selp.f64 	%fd112, %fd111, %fd108, %p133;
	selp.f64 	%fd113, %fd112, %fd107, %p134;
	add.f64 	%fd114, %fd113, %fd113;
	selp.f64 	%fd115, 0d4000000000000000, %fd114, %p131;
	mul.f64 	%fd116, %fd115, %fd4;
	add.f32 	%f44, %f109, %f111;
	cvt.f64.f32 	%fd117, %f44;
	{ // callseq 301, 0
	.param .b64 param0;
	st.param.f64 	[param0], %fd1;
	.param .b64 param1;
	st.param.f64 	[param1], 0d4000000000000000;
	.param .b64 retval0;
	call.uni (retval0), 
	__internal_accurate_pow, 
	(
	param0, 
	param1
	);
	ld.param.f64 	%fd118, [retval0];
	} // callseq 301
	neg.f64 	%fd120, %fd118;
	selp.f64 	%fd121, %fd120, %fd118, %p2;
	selp.f64 	%fd122, %fd5, %fd121, %p135;
	selp.f64 	%fd123, %fd122, %fd6, %p132;
	mov.f64 	%fd124, 0d4000000000000000;
	add.rn.f64 	%fd125, %fd109, %fd124;
	selp.f64 	%fd126, %fd125, %fd123, %p133;
	selp.f64 	%fd127, %fd126, %fd122, %p130;
	add.f64 	%fd128, %fd127, %fd127;
	mul.f64 	%fd129, %fd128, 0d3FE0000000000000;
	selp.f64 	%fd130, 0d3FF0000000000000, %fd129, %p131;
	mul.f64 	%fd131, %fd130, %fd7;
	mul.f64 	%fd132, %fd131, %fd117;
	fma.rn.f64 	%fd133, %fd116, %fd117, %fd132;
	{ // callseq 302, 0
	.param .b64 param0;
	st.param.f64 	[param0], %fd8;
	.param .b64 param1;
	st.param.f64 	[param1], 0d3FF0000000000000;
	.param .b64 retval0;
	call.uni (retval0), 
	__internal_accurate_pow, 
	(
	param0, 
	param1
	);
	ld.param.f64 	%fd134, [retval0];
	} // callseq 302
	neg.f64 	%fd136, %fd134;
	selp.f64 	%fd137, %fd136, %fd134, %p3;
	selp.f64 	%fd138, %fd9, %fd137, %p129;
	selp.f64 	%fd139, %fd138, %fd10, %p126;
	cvt.f64.f32 	%fd140, %f100;
	add.rn.f64 	%fd141, %fd140, %fd110;
	selp.f64 	%fd142, %fd141, %fd139, %p127;
	selp.f64 	%fd143, %fd142, %fd138, %p128;
	add.f64 	%fd144, %fd143, %fd143;
	selp.f64 	%fd145, 0d4000000000000000, %fd144, %p125;
	mul.f64 	%fd146, %fd145, %fd11;
	ld.shared.f32 	%f45, [%r4+20];
	ld.shared.f32 	%f46, [%r5+28];
	add.f32 	%f47, %f45, %f46;
	cvt.f64.f32 	%fd147, %f47;
	{ // callseq 303, 0
	.param .b64 param0;
	st.param.f64 	[param0], %fd8;
	.param .b64 param1;
	st.param.f64 	[param1], 0d4000000000000000;
	.param .b64 retval0;
	call.uni (retval0), 
	__internal_accurate_pow, 
	(
	param0, 
	param1
	);
	ld.param.f64 	%fd148, [retval0];
	} // callseq 303
	neg.f64 	%fd150, %fd148;
	selp.f64 	%fd151, %fd150, %fd148, %p4;
	selp.f64 	%fd152, %fd12, %fd151, %p129;
	selp.f64 	%fd153, %fd152, %fd13, %p126;
	add.rn.f64 	%fd154, %fd140, %fd124;
	selp.f64 	%fd155, %fd154, %fd153, %p127;
	selp.f64 	%fd156, %fd155, %fd152, %p124;
	add.f64 	%fd157, %fd156, %fd156;
	mul.f64 	%fd158, %fd157, 0d3FE0000000000000;
	selp.f64 	%fd159, 0d3FF0000000000000, %fd158, %p125;
	mul.f64 	%fd160, %fd159, %fd14;
	ld.shared.f32 	%f48, [%r270+20];
	ld.shared.f32 	%f49, [%r270+28];
	add.f32 	%f50, %f48, %f49;
	cvt.f64.f32 	%fd161, %f50;
	mul.f64 	%fd162, %fd160, %fd161;
	fma.rn.f64 	%fd163, %fd146, %fd147, %fd162;
	add.f64 	%fd164, %fd133, %fd163;
	cvt.f64.f32 	%fd165, %f43;
	add.f64 	%fd166, %fd164, %fd165;
	cvt.rn.f32.f64 	%f51, %fd166;
	{ // callseq 304, 0
	.param .b64 param0;
	st.param.f64 	[param0], %fd1;
	.param .b64 param1;
	st.param.f64 	[param1], 0d4008000000000000;
	.param .b64 retval0;
	call.uni (retval0), 
	__internal_accurate_pow, 
	(
	param0, 
	param1
	);
	ld.param.f64 	%fd167, [retval0];
	} // callseq 304
	neg.f64 	%fd169, %fd167;
	selp.f64 	%fd170, %fd169, %fd167, %p5;
	selp.f64 	%fd171, %fd15, %fd170, %p135;
	selp.f64 	%fd172, %fd171, %fd16, %p132;
	mov.f64 	%fd173, 0d4008000000000000;
	add.rn.f64 	%fd174, %fd109, %fd173;
	selp.f64 	%fd175, %fd174, %fd172, %p133;
	selp.f64 	%fd176, %fd175, %fd171, %p123;
	add.f64 	%fd177, %fd176, %fd176;
	div.rn.f64 	%fd178, %fd177, 0d4018000000000000;
	selp.f64 	%fd179, 0d3FD5555555555555, %fd178, %p131;
	mul.f64 	%fd180, %fd179, %fd4;
	add.f32 	%f52, %f108, %f112;
	cvt.f64.f32 	%fd181, %f52;
	{ // callseq 305, 0
	.param .b64 param0;
	st.param.f64 	[param0], %fd1;
	.param .b64 param1;
	st.param.f64 	[param1], 0d4010000000000000;
	.param .b64 retval0;
	call.uni (retval0), 
	__internal_accurate_pow, 
	(
	param0, 
	param1
	);
	ld.param.f64 	%fd182, [retval0];
	} // callseq 305
	neg.f64 	%fd184, %fd182;
	selp.f64 	%fd185, %fd184, %fd182, %p6;
	selp.f64 	%fd186, %fd17, %fd185, %p135;
	selp.f64 	%fd187, %fd186, %fd18, %p132;
	mov.f64 	%fd188, 0d4010000000000000;
	add.rn.f64 	%fd189, %fd109, %fd188;
	selp.f64 	%fd190, %fd189, %fd187, %p133;
	selp.f64 	%fd191, %fd190, %fd186, %p122;
	add.f64 	%fd192, %fd191, %fd191;
	div.rn.f64 	%fd193, %fd192, 0d4038000000000000;
	selp.f64 	%fd194, 0d3FB5555555555555, %fd193, %p131;
	mul.f64 	%fd195, %fd194, %fd7;
	mul.f64 	%fd196, %fd195, %fd181;
	fma.rn.f64 	%fd197, %fd180, %fd181, %fd196;
	{ // callseq 306, 0
	.param .b64 param0;
	st.param.f64 	[param0], %fd8;
	.param .b64 param1;
	st.param.f64 	[param1], 0d4008000000000000;
	.param .b64 retval0;
	call.uni (retval0), 
	__internal_accurate_pow, 
	(
	param0, 
	param1
	);
	ld.param.f64 	%fd198, [retval0];
	} // callseq 306
	neg.f64 	%fd200, %fd198;
	selp.f64 	%fd201, %fd200, %fd198, %p7;
	selp.f64 	%fd202, %fd19, %fd201, %p129;
	selp.f64 	%fd203, %fd202, %fd20, %p126;
	add.rn.f64 	%fd204, %fd140, %fd173;
	selp.f64 	%fd205, %fd204, %fd203, %p127;
	selp.f64 	%fd206, %fd205, %fd202, %p121;
	add.f64 	%fd207, %fd206, %fd206;
	div.rn.f64 	%fd208, %fd207, 0d4018000000000000;
	selp.f64 	%fd209, 0d3FD5555555555555, %fd208, %p125;
	mul.f64 	%fd210, %fd209, %fd11;
	ld.shared.f32 	%f53, [%r4+16];
	ld.shared.f32 	%f54, [%r5+32];
	add.f32 	%f55, %f53, %f54;
	cvt.f64.f32 	%fd211, %f55;
	{ // callseq 307, 0
	.param .b64 param0;
	st.param.f64 	[param0], %fd8;
	.param .b64 param1;
	st.param.f64 	[param1], 0d4010000000000000;
	.param .b64 retval0;
	call.uni (retval0), 
	__internal_accurate_pow, 
	(
	param0, 
	param1
	);
	ld.param.f64 	%fd212, [retval0];
	} // callseq 307
	neg.f64 	%fd214, %fd212;
	selp.f64 	%fd215, %fd214, %fd212, %p8;
	selp.f64 	%fd216, %fd21, %fd215, %p129;
	selp.f64 	%fd217, %fd216, %fd22, %p126;
	add.rn.f64 	%fd218, %fd140, %fd188;
	selp.f64 	%fd219, %fd218, %fd217, %p127;
	selp.f64 	%fd220, %fd219, %fd216, %p120;
	add.f64 	%fd221, %fd220, %fd220;
	div.rn.f64 	%fd222, %fd221, 0d4038000000000000;
	selp.f64 	%fd223, 0d3FB5555555555555, %fd222, %p125;
	mul.f64 	%fd224, %fd223, %fd14;
	ld.shared.f32 	%f56, [%r270+16];
	ld.shared.f32 	%f57, [%r270+32];
	add.f32 	%f58, %f56, %f57;
	cvt.f64.f32 	%fd225, %f58;
	mul.f64 	%fd226, %fd224, %fd225;
	fma.rn.f64 	%fd227, %fd210, %fd211, %fd226;
	add.f64 	%fd228, %fd197, %fd227;
	cvt.f64.f32 	%fd229, %f51;
	add.f64 	%fd230, %fd228, %fd229;
	cvt.rn.f32.f64 	%f59, %fd230;
	{ // callseq 308, 0
	.param .b64 param0;
	st.param.f64 	[param0], %fd1;
	.param .b64 param1;
	st.param.f64 	[param1], 0d4014000000000000;
	.param .b64 retval0;
	call.uni (retval0), 
	__internal_accurate_pow, 
	(
	param0, 
	param1
	);
	ld.param.f64 	%fd231, [retval0];
	} // callseq 308
	neg.f64 	%fd233, %fd231;
	selp.f64 	%fd234, %fd233, %fd231, %p9;
	selp.f64 	%fd235, %fd23, %fd234, %p135;
	selp.f64 	%fd236, %fd235, %fd24, %p132;
	mov.f64 	%fd237, 0d4014000000000000;
	add.rn.f64 	%fd238, %fd109, %fd237;
	selp.f64 	%fd239, %fd238, %fd236, %p133;
	selp.f64 	%fd240, %fd239, %fd235, %p119;
	add.f64 	%fd241, %fd240, %fd240;
	div.rn.f64 	%fd242, %fd241, 0d405E000000000000;
	selp.f64 	%fd243, 0d3F91111111111111, %fd242, %p131;
	mul.f64 	%fd244, %fd243, %fd4;
	add.f32 	%f60, %f107, %f113;
	cvt.f64.f32 	%fd245, %f60;
	{ // callseq 309, 0
	.param .b64 param0;
	st.param.f64 	[param0], %fd1;
	.param .b64 param1;
	st.param.f64 	[param1], 0d4018000000000000;
	.param .b64 retval0;
	call.uni (retval0), 
	__internal_accurate_pow, 
	(
	param0, 
	param1
	);
	ld.param.f64 	%fd246, [retval0];
	} // callseq 309
	neg.f64 	%fd248, %fd246;
	selp.f64 	%fd249, %fd248, %fd246, %p10;
	selp.f64 	%fd250, %fd25, %fd249, %p135;
	selp.f64 	%fd251, %fd250, %fd26, %p132;
	mov.f64 	%fd252, 0d4018000000000000;
	add.rn.f64 	%fd253, %fd109, %fd252;
	selp.f64 	%fd254, %fd253, %fd251, %p133;
	selp.f64 	%fd255, %fd254, %fd250, %p118;
	add.f64 	%fd256, %fd255, %fd255;
	div.rn.f64 	%fd257, %fd256, 0d4086800000000000;
	selp.f64 	%fd258, 0d3F66C16C16C16C17, %fd257, %p131;
	mul.f64 	%fd259, %fd258, %fd7;
	mul.f64 	%fd260, %fd259, %fd245;
	fma.rn.f64 	%fd261, %fd244, %fd245, %fd260;
	{ // callseq 310, 0
	.param .b64 param0;
	st.param.f64 	[param0], %fd8;
	.param .b64 param1;
	st.param.f64 	[param1], 0d4014000000000000;
	.param .b64 retval0;
	call.uni (retval0), 
	__internal_accurate_pow, 
	(
	param0, 
	param1
	);
	ld.param.f64 	%fd262, [retval0];
	} // callseq 310
	neg.f64 	%fd264, %fd262;
	selp.f64 	%fd265, %fd264, %fd262, %p11;
	selp.f64 	%fd266, %fd27, %fd265, %p129;
	selp.f64 	%fd267, %fd266, %fd28, %p126;
	add.rn.f64 	%fd268, %fd140, %fd237;
	selp.f64 	%fd269, %fd268, %fd267, %p127;
	selp.f64 	%fd270, %fd269, %fd266, %p117;
	add.f64 	%fd271, %fd270, %fd270;
	div.rn.f64 	%fd272, %fd271, 0d405E000000000000;
	selp.f64 	%fd273, 0d3F91111111111111, %fd272, %p125;
	mul.f64 	%fd274, %fd273, %fd11;
	ld.shared.f32 	%f61, [%r4+12];
	ld.shared.f32 	%f62, [%r5+36];
	add.f32 	%f63, %f61, %f62;
	cvt.f64.f32 	%fd275, %f63;
	{ // callseq 311, 0
	.param .b64 param0;
	st.param.f64 	[param0], %fd8;
	.param .b64 param1;
	st.param.f64 	[param1], 0d4018000000000000;
	.param .b64 retval0;
	call.uni (retval0), 
	__internal_accurate_pow, 
	(
	param0, 
	param1
	);
	ld.param.f64 	%fd276, [retval0];
	} // callseq 311
	neg.f64 	%fd278, %fd276;
	selp.f64 	%fd279, %fd278, %fd276, %p12;
	selp.f64 	%fd280, %fd29, %fd279, %p129;
	selp.f64 	%fd281, %fd280, %fd30, %p126;
	add.rn.f64 	%fd282, %fd140, %fd252;
	selp.f64 	%fd283, %fd282, %fd281, %p127;
	selp.f64 	%fd284, %fd283, %fd280, %p116;
	add.f64 	%fd285, %fd284, %fd284;
	div.rn.f64 	%fd286, %fd285, 0d4086800000000000;
	selp.f64 	%fd287, 0d3F66C16C16C16C17, %fd286, %p125;
	mul.f64 	%fd288, %fd287, %fd14;
	ld.shared.f32 	%f64, [%r270+12];
	ld.shared.f32 	%f65, [%r270+36];
	add.f32 	%f66, %f64, %f65;
	cvt.f64.f32 	%fd289, %f66;
	mul.f64 	%fd290, %fd288, %fd289;
	fma.rn.f64 	%fd291, %fd274, %fd275, %fd290;
	add.f64 	%fd292, %fd261, %fd291;
	cvt.f64.f32 	%fd293, %f59;
	add.f64 	%fd294, %fd292, %fd293;
	cvt.rn.f32.f64 	%f67, %fd294;
	{ // callseq 312, 0
	.param .b64 param0;
	st.param.f64 	[param0], %fd1;
	.param .b64 param1;
	st.param.f64 	[param1], 0d401C000000000000;
	.param .b64 retval0;
	call.uni (retval0), 
	__internal_accurate_pow, 
	(
	param0, 
	param1
	);
	ld.param.f64 	%fd295, [retval0];
	} // callseq 312
	neg.f64 	%fd297, %fd295;
	selp.f64 	%fd298, %fd297, %fd295, %p13;
	selp.f64 	%fd299, %fd31, %fd298, %p135;
	selp.f64 	%fd300, %fd299, %fd32, %p132;
	mov.f64 	%fd301, 0d401C000000000000;
	add.rn.f64 	%fd302, %fd109, %fd301;
	selp.f64 	%fd303, %fd302, %fd300, %p133;
	selp.f64 	%fd304, %fd303, %fd299, %p115;
	add.f64 	%fd305, %fd304, %fd304;
	div.rn.f64 	%fd306, %fd305, 0d40B3B00000000000;
	selp.f64 	%fd307, 0d3F3A01A01A01A01A, %fd306, %p131;
	mul.f64 	%fd308, %fd307, %fd4;
	add.f32 	%f68, %f106, %f114;
	cvt.f64.f32 	%fd309, %f68;
	{ // callseq 313, 0
	.param .b64 param0;
	st.param.f64 	[param0], %fd1;
	.param .b64 param1;
	st.param.f64 	[param1], 0d4020000000000000;
	.param .b64 retval0;
	call.uni (retval0), 
	__internal_accurate_pow, 
	(
	param0, 
	param1
	);
	ld.param.f64 	%fd310, [retval0];
	} // callseq 313
	neg.f64 	%fd312, %fd310;
	selp.f64 	%fd313, %fd312, %fd310, %p14;
	selp.f64 	%fd314, %fd33, %fd313, %p135;
	selp.f64 	%fd315, %fd314, %fd34, %p132;
	mov.f64 	%fd316, 0d4020000000000000;
	add.rn.f64 	%fd317, %fd109, %fd316;
	selp.f64 	%fd318, %fd317, %fd315, %p133;
	selp.f64 	%fd319, %fd318, %fd314, %p114;
	add.f64 	%fd320, %fd319, %fd319;
	div.rn.f64 	%fd321, %fd320, 0d40E3B00000000000;
	selp.f64 	%fd322, 0d3F0A01A01A01A01A, %fd321, %p131;
	mul.f64 	%fd323, %fd322, %fd7;
	mul.f64 	%fd324, %fd323, %fd309;
	fma.rn.f64 	%fd325, %fd308, %fd309, %fd324;
	{ // callseq 314, 0
	.param .b64 param0;
	st.param.f64 	[param0], %fd8;
	.param .b64 param1;
	st.param.f64 	[param1], 0d401C000000000000;
	.param .b64 retval0;
	call.uni (retval0), 
	__internal_accurate_pow, 
	(
	param0, 
	param1
	);
	ld.param.f64 	%fd326, [retval0];
	} // callseq 314
	neg.f64 	%fd328, %fd326;
	selp.f64 	%fd329, %fd328, %fd326, %p15;
	selp.f64 	%fd330, %fd35, %fd329, %p129;
	selp.f64 	%fd331, %fd330, %fd36, %p126;
	add.rn.f64 	%fd332, %fd140, %fd301;
	selp.f64 	%fd333, %fd332, %fd331, %p127;
	selp.f64 	%fd334, %fd333, %fd330, %p113;
	add.f64 	%fd335, %fd334, %fd334;
	div.rn.f64 	%fd336, %fd335, 0d40B3B00000000000;
	selp.f64 	%fd337, 0d3F3A01A01A01A01A, %fd336, %p125;
	mul.f64 	%fd338, %fd337, %fd11;
	ld.shared.f32 	%f69, [%r4+8];
	ld.shared.f32 	%f70, [%r5+40];
	add.f32 	%f71, %f69, %f70;
	cvt.f64.f32 	%fd339, %f71;
	{ // callseq 315, 0
	.param .b64 param0;
	st.param.f64 	[param0], %fd8;
	.param .b64 param1;
	st.param.f64 	[param1], 0d4020000000000000;
	.param .b64 retval0;
	call.uni (retval0), 
	__internal_accurate_pow, 
	(
	param0, 
	param1
	);
	ld.param.f64 	%fd340, [retval0];
	} // callseq 315
	neg.f64 	%fd342, %fd340;
	selp.f64 	%fd343, %fd342, %fd340, %p16;
	selp.f64 	%fd344, %fd37, %fd343, %p129;
	selp.f64 	%fd345, %fd344, %fd38, %p126;
	add.rn.f64 	%fd346, %fd140, %fd316;
	selp.f64 	%fd347, %fd346, %fd345, %p127;
	selp.f64 	%fd348, %fd347, %fd344, %p112;
	add.f64 	%fd349, %fd348, %fd348;
	div.rn.f64 	%fd350, %fd349, 0d40E3B00000000000;
	selp.f64 	%fd351, 0d3F0A01A01A01A01A, %fd350, %p125;
	mul.f64 	%fd352, %fd351, %fd14;
	ld.shared.f32 	%f72, [%r270+8];
	ld.shared.f32 	%f73, [%r270+40];
	add.f32 	%f74, %f72, %f73;
	cvt.f64.f32 	%fd353, %f74;
	mul.f64 	%fd354, %fd352, %fd353;
	fma.rn.f64 	%fd355, %fd338, %fd339, %fd354;
	add.f64 	%fd356, %fd325, %fd355;
	cvt.f64.f32 	%fd357, %f67;
	add.f64 	%fd358, %fd356, %fd357;
	cvt.rn.f32.f64 	%f75, %fd358;
	{ // callseq 316, 0
	.param .b64 param0;
	st.param.f64 	[param0], %fd1;
	.param .b64 param1;
	st.param.f64 	[param1], 0d4022000000000000;
	.param .b64 retval0;
	call.uni (retval0), 
	__internal_accurate_pow, 
	(
	param0, 
	param1
	);
	ld.param.f64 	%fd359, [retval0];
	} // callseq 316
	neg.f64 	%fd361, %fd359;
	selp.f64 	%fd362, %fd361, %fd359, %p17;
	selp.f64 	%fd363, %fd39, %fd362, %p135;
	selp.f64 	%fd364, %fd363, %fd40, %p132;
	mov.f64 	%fd365, 0d4022000000000000;
	add.rn.f64 	%fd366, %fd109, %fd365;
	selp.f64 	%fd367, %fd366, %fd364, %p133;
	selp.f64 	%fd368, %fd367, %fd363, %p111;
	add.f64 	%fd369, %fd368, %fd368;
	div.rn.f64 	%fd370, %fd369, 0d4116260000000000;
	selp.f64 	%fd371, 0d3ED71DE3A556C734, %fd370, %p131;
	mul.f64 	%fd372, %fd371, %fd4;
	add.f32 	%f76, %f105, %f16;
	cvt.f64.f32 	%fd373, %f76;
	{ // callseq 317, 0
	.param .b64 param0;
	st.param.f64 	[param0], %fd1;
	.param .b64 param1;
	st.param.f64 	[param1], 0d4024000000000000;
	.param .b64 retval0;
	call.uni (retval0), 
	__internal_accurate_pow, 
	(
	param0, 
	param1
	);
	ld.param.f64 	%fd374, [retval0];
	} // callseq 317
	neg.f64 	%fd376, %fd374;
	selp.f64 	%fd377, %fd376, %fd374, %p18;
	selp.f64 	%fd378, %fd41, %fd377, %p135;
	selp.f64 	%fd379, %fd378, %fd42, %p132;
	mov.f64 	%fd380, 0d4024000000000000;
	add.rn.f64 	%fd381, %fd109, %fd380;
	selp.f64 	%fd382, %fd381, %fd379, %p133;
	selp.f64 	%fd383, %fd382, %fd378, %p110;
	add.f64 	%fd384, %fd383, %fd383;
	div.rn.f64 	%fd385, %fd384, 0d414BAF8000000000;
	selp.f64 	%fd386, 0d3EA27E4FB7789F5C, %fd385, %p131;
	mul.f64 	%fd387, %fd386, %fd7;
	mul.f64 	%fd388, %fd387, %fd373;
	fma.rn.f64 	%fd389, %fd372, %fd373, %fd388;
	{ // callseq 318, 0
	.param .b64 param0;
	st.param.f64 	[param0], %fd8;
	.param .b64 param1;
	st.param.f64 	[param1], 0d4022000000000000;
	.param .b64 retval0;
	call.uni (retval0), 
	__internal_accurate_pow, 
	(
	param0, 
	param1
	);
	ld.param.f64 	%fd390, [retval0];
	} // callseq 318
	neg.f64 	%fd392, %fd390;
	selp.f64 	%fd393, %fd392, %fd390, %p19;
	selp.f64 	%fd394, %fd43, %fd393, %p129;
	selp.f64 	%fd395, %fd394, %fd44, %p126;
	add.rn.f64 	%fd396, %fd140, %fd365;
	selp.f64 	%fd397, %fd396, %fd395, %p127;
	selp.f64 	%fd398, %fd397, %fd394, %p109;
	add.f64 	%fd399, %fd398, %fd398;
	div.rn.f64 	%fd400, %fd399, 0d4116260000000000;
	selp.f64 	%fd401, 0d3ED71DE3A556C734, %fd400, %p125;
	mul.f64 	%fd402, %fd401, %fd11;
	ld.shared.f32 	%f77, [%r4+4];
	ld.shared.f32 	%f78, [%r5+44];
	add.f32 	%f79, %f77, %f78;
	cvt.f64.f32 	%fd403, %f79;
	{ // callseq 319, 0
	.param .b64 param0;
	st.param.f64 	[param0], %fd8;
	.param .b64 param1;
	st.param.f64 	[param1], 0d4024000000000000;
	.param .b64 retval0;
	call.uni (retval0), 
	__internal_accurate_pow, 
	(
	param0, 
	param1
	);
	ld.param.f64 	%fd404, [retval0];
	} // callseq 319
	neg.f64 	%fd406, %fd404;
	selp.f64 	%fd407, %fd406, %fd404, %p20;
	selp.f64 	%fd408, %fd45, %fd407, %p129;
	selp.f64 	%fd409, %fd408, %fd46, %p126;
	add.rn.f64 	%fd410, %fd140, %fd380;
	selp.f64 	%fd411, %fd410, %fd409, %p127;
	selp.f64 	%fd412, %fd411, %fd408, %p108;
	add.f64 	%fd413, %fd412, %fd412;
	div.rn.f64 	%fd414, %fd413, 0d414BAF8000000000;
	selp.f64 	%fd415, 0d3EA27E4FB7789F5C, %fd414, %p125;
	mul.f64 	%fd416, %fd415, %fd14;
	ld.shared.f32 	%f80, [%r270+4];
	ld.shared.f32 	%f81, [%r270+44];
	add.f32 	%f82, %f80, %f81;
	cvt.f64.f32 	%fd417, %f82;
	mul.f64 	%fd418, %fd416, %fd417;
	fma.rn.f64 	%fd419, %fd402, %fd403, %fd418;
	add.f64 	%fd420, %fd389, %fd419;
	cvt.f64.f32 	%fd421, %f75;
	add.f64 	%fd422, %fd420, %fd421;
	cvt.rn.f32.f64 	%f83, %fd422;
	{ // callseq 320, 0
	.param .b64 param0;
	st.param.f64 	[param0], %fd1;
	.param .b64 param1;
	st.param.f64 	[param1], 0d4026000000000000;
	.param .b64 retval0;
	call.uni (retval0), 
	__internal_accurate_pow, 
	(
	param0, 
	param1
	);
	ld.param.f64 	%fd423, [retval0];
	} // callseq 320
	neg.f64 	%fd425, %fd423;
	selp.f64 	%fd426, %fd425, %fd423, %p21;
	selp.f64 	%fd427, %fd47, %fd426, %p135;
	selp.f64 	%fd428, %fd427, %fd48, %p132;
	mov.f64 	%fd429, 0d4026000000000000;
	add.rn.f64 	%fd430, %fd109, %fd429;
	selp.f64 	%fd431, %fd430, %fd428, %p133;
	selp.f64 	%fd432, %fd431, %fd427, %p107;
	add.f64 	%fd433, %fd432, %fd432;
	div.rn.f64 	%fd434, %fd433, 0d418308A800000000;
	selp.f64 	%fd435, 0d3E6AE64567F544E4, %fd434, %p131;
	mul.f64 	%fd436, %fd435, %fd4;
	add.f32 	%f84, %f115, %f104;
	cvt.f64.f32 	%fd437, %f84;
	{ // callseq 321, 0
	.param .b64 param0;
	st.param.f64 	[param0], %fd1;
	.param .b64 param1;
	st.param.f64 	[param1], 0d4028000000000000;
	.param .b64 retval0;
	call.uni (retval0), 
	__internal_accurate_pow, 
	(
	param0, 
	param1
	);
	ld.param.f64 	%fd438, [retval0];
	} // callseq 321
	neg.f64 	%fd440, %fd438;
	selp.f64 	%fd441, %fd440, %fd438, %p22;
	selp.f64 	%fd442, %fd49, %fd441, %p135;
	selp.f64 	%fd443, %fd442, %fd50, %p132;
	mov.f64 	%fd444, 0d4028000000000000;
	add.rn.f64 	%fd445, %fd109, %fd444;
	selp.f64 	%fd446, %fd445, %fd443, %p133;
	selp.f64 	%fd447, %fd446, %fd442, %p106;
	add.f64 	%fd448, %fd447, %fd447;
	div.rn.f64 	%fd449, %fd448, 0d41BC8CFC00000000;
	selp.f64 	%fd450, 0d3E31EED8EFF8D898, %fd449, %p131;
	mul.f64 	%fd451, %fd450, %fd7;
	mul.f64 	%fd452, %fd451, %fd437;
	fma.rn.f64 	%fd453, %fd436, %fd437, %fd452;
	{ // callseq 322, 0
	.param .b64 param0;
	st.param.f64 	[param0], %fd8;
	.param .b64 param1;
	st.param.f64 	[param1], 0d4026000000000000;
	.param .b64 retval0;
	call.uni (retval0), 
	__internal_accurate_pow, 
	(
	param0, 
	param1
	);
	ld.param.f64 	%fd454, [retval0];
	} // callseq 322
	neg.f64 	%fd456, %fd454;
	selp.f64 	%fd457, %fd456, %fd454, %p23;
	selp.f64 	%fd458, %fd51, %fd457, %p129;
	selp.f64 	%fd459, %fd458, %fd52, %p126;
	add.rn.f64 	%fd460, %fd140, %fd429;
	selp.f64 	%fd461, %fd460, %fd459, %p127;
	selp.f64 	%fd462, %fd461, %fd458, %p105;
	add.f64 	%fd463, %fd462, %fd462;
	div.rn.f64 	%fd464, %fd463, 0d418308A800000000;
	selp.f64 	%fd465, 0d3E6AE64567F544E4, %fd464, %p125;
	mul.f64 	%fd466, %fd465, %fd11;
	ld.shared.f32 	%f85, [%r4];
	ld.shared.f32 	%f86, [%r5+48];
	add.f32 	%f87, %f85, %f86;
	cvt.f64.f32 	%fd467, %f87;
	{ // callseq 323, 0
	.param .b64 param0;
	st.param.f64 	[param0], %fd8;
	.param .b64 param1;
	st.param.f64 	[param1], 0d4028000000000000;
	.param .b64 retval0;
	call.uni (retval0), 
	__internal_accurate_pow, 
	(
	param0, 
	param1
	);
	ld.param.f64 	%fd468, [retval0];
	} // callseq 323
	neg.f64 	%fd470, %fd468;
	selp.f64 	%fd471, %fd470, %fd468, %p24;
	selp.f64 	%fd472, %fd53, %fd471, %p129;
	selp.f64 	%fd473, %fd472, %fd54, %p126;
	add.rn.f64 	%fd474, %fd140, %fd444;
	selp.f64 	%fd475, %fd474, %fd473, %p127;
	selp.f64 	%fd476, %fd475, %fd472, %p104;
	add.f64 	%fd477, %fd476, %fd476;
	div.rn.f64 	%fd478, %fd477, 0d41BC8CFC00000000;
	selp.f64 	%fd479, 0d3E31EED8EFF8D898, %fd478, %p125;
	mul.f64 	%fd480, %fd479, %fd14;
	ld.shared.f32 	%f88, [%r270];
	ld.shared.f32 	%f89, [%r270+48];
	add.f32 	%f90, %f88, %f89;
	cvt.f64.f32 	%fd481, %f90;
	mul.f64 	%fd482, %fd480, %fd481;
	fma.rn.f64 	%fd483, %fd466, %fd467, %fd482;
	add.f64 	%fd484, %fd453, %fd483;
	cvt.f64.f32 	%fd485, %f83;
	add.f64 	%fd486, %fd484, %fd485;
	cvt.rn.f32.f64 	%f91, %fd486;
	add.f32 	%f92, %f110, %f110;
	ld.global.f32 	%f93, [%rd29];
	sub.f32 	%f94, %f92, %f93;
	cvta.to.global.u64 	%rd30, %rd37;
	add.s64 	%rd31, %rd30, %rd27;
	ld.global.nc.f32 	%f95, [%rd31];
	fma.rn.f32 	%f96, %f95, %f91, %f94;
	st.global.f32 	[%rd29], %f96;
	add.s32 	%r279, %r279, %r276;
	add.s32 	%r278, %r278, 1;
	add.s32 	%r277, %r277, %r276;
	setp.ne.s32 	%p136, %r278, -12;
	mov.f32 	%f115, %f16;
	@%p136 bra 	$L__BB16_3;
$L__BB16_6:
	// begin inline asm
	mov.u64 	%rd32, %clock64;
	// end inline asm
	sub.s64 	%rd33, %rd32, %rd5;
	cvt.rn.f32.s64 	%f97, %rd33;
	cvt.f64.f32 	%fd487, %f97;
	mul.f64 	%fd488, %fd487, 0d408F400000000000;
	div.rn.f64 	%fd489, %fd488, 0d412E848000000000;
	cvt.rn.f32.f64 	%f98, %fd489;
	mov.u32 	%r271, %ntid.x;
	mov.u32 	%r272, %ctaid.x;
	mov.u32 	%r273, %tid.x;
	mad.lo.s32 	%r274, %r271, %r272, %r273;
	mul.wide.s32 	%rd34, %r274, 4;
	mov.u64 	%rd35, TVD_time;
	add.s64 	%rd36, %rd35, %rd34;
	st.global.f32 	[%rd36], %f98;
	ret;

}
	// .globl	_Z23TVD_2D_Solver_OptimizedififfPfS_S_
.visible .entry _Z23TVD_2D_Solver_OptimizedififfPfS_S_(
	.param .u32 _Z23TVD_2D_Solver_OptimizedififfPfS_S__param_0,
	.param .f32 _Z23TVD_2D_Solver_OptimizedififfPfS_S__param_1,
	.param .u32 _Z23TVD_2D_Solver_OptimizedififfPfS_S__param_2,
	.param .f32 _Z23TVD_2D_Solver_OptimizedififfPfS_S__param_3,
	.param .f32 _Z23TVD_2D_Solver_OptimizedififfPfS_S__param_4,
	.param .u64 .ptr .align 1 _Z23TVD_2D_Solver_OptimizedififfPfS_S__param_5,
	.param .u64 .ptr .align 1 _Z23TVD_2D_Solver_OptimizedififfPfS_S__param_6,
	.param .u64 .ptr .align 1 _Z23TVD_2D_Solver_OptimizedififfPfS_S__param_7
)
{
	.reg .pred 	%p<133>;
	.reg .b32 	%r<275>;
	.reg .b32 	%f<92>;
	.reg .b64 	%rd<35>;
	.reg .b64 	%fd<490>;
	// demoted variable
	.shared .align 4 .b8 _ZZ23TVD_2D_Solver_OptimizedififfPfS_S_E6s_data[176];
	// begin inline asm
	mov.u64 	%rd6, %clock64;
	// end inline asm
	mov.u32 	%r32, %ctaid.x;
	mov.u32 	%r33, %ntid.x;
	mov.u32 	%r34, %tid.x;
	mad.lo.s32 	%r1, %r32, %r33, %r34;
	mov.u32 	%r35, %ctaid.y;
	mov.u32 	%r36, %ntid.y;
	mov.u32 	%r37, %tid.y;
	mad.lo.s32 	%r38, %r35, %r36, %r37;
	setp.gt.u32 	%p25, %r38, 243;
	@%p25 bra 	$L__BB17_5;
	ld.param.f32 	%f91, [_Z23TVD_2D_Solver_OptimizedififfPfS_S__param_4];
	ld.param.f32 	%f89, [_Z23TVD_2D_Solver_OptimizedififfPfS_S__param_3];
	ld.param.f32 	%f87, [_Z23TVD_2D_Solver_OptimizedififfPfS_S__param_1];
	mov.u32 	%r39, %ctaid.x;
	mov.u32 	%r40, %ntid.x;
	mov.u32 	%r41, %tid.x;
	mad.lo.s32 	%r274, %r39, %r40, %r41;
	cvt.f64.f32 	%fd58, %f87;
	mul.f32 	%f20, %f87, %f87;
	mul.f32 	%f21, %f91, %f91;
	div.rn.f32 	%f22, %f21, %f20;
	cvt.f64.f32 	%fd59, %f89;
	mul.f32 	%f23, %f89, %f89;
	div.rn.f32 	%f24, %f21, %f23;
	cvt.f64.f32 	%fd60, %f91;
	mul.f64 	%fd61, %fd60, 0d3FE0000000000000;
	div.rn.f64 	%fd62, %fd61, %fd59;
	cvt.rn.f32.f64 	%f25, %fd62;
	div.rn.f64 	%fd63, %fd61, %fd58;
	cvt.rn.f32.f64 	%f26, %fd63;
	mov.f64 	%fd64, 0d0000000000000000;
	{
	.reg .b32 %temp; 
	mov.b64 	{%temp, %r42}, %fd64;
	}
	mov.f64 	%fd65, 0d4000000000000000;
	{
	.reg .b32 %temp; 
	mov.b64 	{%temp, %r43}, %fd65;
	}
	and.b32  	%r44, %r43, 2146435072;
	setp.eq.s32 	%p26, %r44, 1062207488;
	selp.b32 	%r45, %r42, 0, %p26;
	setp.lt.s32 	%p28, %r43, 0;
	or.b32  	%r46, %r45, 2146435072;
	selp.b32 	%r47, %r46, %r45, %p28;
	mov.b32 	%r48, 0;
	mov.b64 	%fd66, {%r48, %r47};
	add.f64 	%fd67, %fd66, 0d0000000000000000;
	mul.f64 	%fd68, %fd67, 0d3FF8000000000000;
	add.f64 	%fd69, %fd67, 0d3FF0000000000000;
	div.rn.f64 	%fd70, %fd68, %fd69;
	cvt.rzi.s32.f64 	%r49, %fd70;
	shl.b32 	%r50, %r41, 2;
	mov.u32 	%r51, _ZZ23TVD_2D_Solver_OptimizedififfPfS_S_E6s_data;
	add.s32 	%r52, %r51, %r50;
	mul.f32 	%f27, %f89, %f24;
	fma.rn.f32 	%f28, %f87, %f22, %f27;
	mul.f32 	%f29, %f89, %f25;
	fma.rn.f32 	%f30, %f87, %f26, %f29;
	add.f32 	%f1, %f28, %f30;
	{
	.reg .b32 %temp; 
	mov.b64 	{%temp, %r53}, %fd59;
	}
	mov.f64 	%fd71, 0d3FF0000000000000;
	{
	.reg .b32 %temp; 
	mov.b64 	{%temp, %r54}, %fd71;
	}
	and.b32  	%r55, %r54, 2146435072;
	setp.eq.s32 	%p29, %r55, 1072693248;
	abs.f64 	%fd1, %fd59;
	setp.lt.s32 	%p31, %r53, 0;
	and.pred  	%p1, %p31, %p29;
	selp.b32 	%r56, %r53, 0, %p29;
	setp.lt.s32 	%p32, %r54, 0;
	or.b32  	%r57, %r56, 2146435072;
	selp.b32 	%r58, %r57, %r56, %p32;
	mov.b64 	%fd2, {%r48, %r58};
	add.f64 	%fd72, %fd59, 0d3FF0000000000000;
	{
	.reg .b32 %temp; 
	mov.b64 	{%temp, %r59}, %fd72;
	}
	and.b32  	%r3, %r59, 2146435072;
	selp.b32 	%r60, 0, 2146435072, %p32;
	and.b32  	%r61, %r54, 2147483647;
	setp.ne.s32 	%p33, %r61, 1071644672;
	and.pred  	%p34, %p29, %p33;
	or.b32  	%r62, %r60, -2147483648;
	selp.b32 	%r63, %r62, %r60, %p34;
	selp.b32 	%r64, %r63, %r60, %p31;
	mov.b64 	%fd3, {%r48, %r64};
	cvt.f64.f32 	%fd4, %f25;
	and.pred  	%p2, %p31, %p26;
	selp.b32 	%r65, %r53, 0, %p26;
	or.b32  	%r66, %r65, 2146435072;
	selp.b32 	%r67, %r66, %r65, %p28;
	mov.b64 	%fd5, {%r48, %r67};
	add.f64 	%fd73, %fd59, 0d4000000000000000;
	{
	.reg .b32 %temp; 
	mov.b64 	{%temp, %r68}, %fd73;
	}
	and.b32  	%r4, %r68, 2146435072;
	selp.b32 	%r69, 0, 2146435072, %p28;
	and.b32  	%r70, %r43, 2147483647;
	setp.ne.s32 	%p36, %r70, 1071644672;
	and.pred  	%p37, %p26, %p36;
	or.b32  	%r71, %r69, -2147483648;
	selp.b32 	%r72, %r71, %r69, %p37;
	selp.b32 	%r73, %r72, %r69, %p31;
	mov.b64 	%fd6, {%r48, %r73};
	cvt.f64.f32 	%fd7, %f24;
	{
	.reg .b32 %temp; 
	mov.b64 	{%temp, %r74}, %fd58;
	}
	abs.f64 	%fd8, %fd58;
	setp.lt.s32 	%p39, %r74, 0;
	and.pred  	%p3, %p39, %p29;
	selp.b32 	%r75, %r74, 0, %p29;
	or.b32  	%r76, %r75, 2146435072;
	selp.b32 	%r77, %r76, %r75, %p32;
	mov.b64 	%fd9, {%r48, %r77};
	add.f64 	%fd74, %fd58, 0d3FF0000000000000;
	{
	.reg .b32 %temp; 
	mov.b64 	{%temp, %r78}, %fd74;
	}
	and.b32  	%r5, %r78, 2146435072;
	selp.b32 	%r79, %r63, %r60, %p39;
	mov.b64 	%fd10, {%r48, %r79};
	cvt.f64.f32 	%fd11, %f26;
	sub.s32 	%r80, %r41, %r49;
	shl.b32 	%r81, %r80, 2;
	add.s32 	%r6, %r51, %r81;
	shl.b32 	%r82, %r49, 2;
	add.s32 	%r7, %r52, %r82;
	and.pred  	%p4, %p39, %p26;
	selp.b32 	%r83, %r74, 0, %p26;
	or.b32  	%r84, %r83, 2146435072;
	selp.b32 	%r85, %r84, %r83, %p28;
	mov.b64 	%fd12, {%r48, %r85};
	add.f64 	%fd75, %fd58, 0d4000000000000000;
	{
	.reg .b32 %temp; 
	mov.b64 	{%temp, %r86}, %fd75;
	}
	and.b32  	%r8, %r86, 2146435072;
	selp.b32 	%r87, %r72, %r69, %p39;
	mov.b64 	%fd13, {%r48, %r87};
	cvt.f64.f32 	%fd14, %f22;
	mov.f64 	%fd76, 0d4008000000000000;
	{
	.reg .b32 %temp; 
	mov.b64 	{%temp, %r88}, %fd76;
	}
	and.b32  	%r89, %r88, 2146435072;
	setp.eq.s32 	%p40, %r89, 1073741824;
	and.pred  	%p5, %p31, %p40;
	selp.b32 	%r90, %r53, 0, %p40;
	setp.lt.s32 	%p42, %r88, 0;
	or.b32  	%r91, %r90, 2146435072;
	selp.b32 	%r92, %r91, %r90, %p42;
	mov.b64 	%fd15, {%r48, %r92};
	add.f64 	%fd77, %fd59, 0d4008000000000000;
	{
	.reg .b32 %temp; 
	mov.b64 	{%temp, %r93}, %fd77;
	}
	and.b32  	%r9, %r93, 2146435072;
	selp.b32 	%r94, 0, 2146435072, %p42;
	and.b32  	%r95, %r88, 2147483647;
	setp.ne.s32 	%p43, %r95, 1071644672;
	and.pred  	%p44, %p40, %p43;
	or.b32  	%r96, %r94, -2147483648;
	selp.b32 	%r97, %r96, %r94, %p44;
	selp.b32 	%r98, %r97, %r94, %p31;
	mov.b64 	%fd16, {%r48, %r98};
	mov.f64 	%fd78, 0d4010000000000000;
	{
	.reg .b32 %temp; 
	mov.b64 	{%temp, %r99}, %fd78;
	}
	and.b32  	%r100, %r99, 2146435072;
	setp.eq.s32 	%p46, %r100, 1072693248;
	and.pred  	%p6, %p31, %p46;
	selp.b32 	%r101, %r53, 0, %p46;
	setp.lt.s32 	%p48, %r99, 0;
	or.b32  	%r102, %r101, 2146435072;
	selp.b32 	%r103, %r102, %r101, %p48;
	mov.b64 	%fd17, {%r48, %r103};
	add.f64 	%fd79, %fd59, 0d4010000000000000;
	{
	.reg .b32 %temp; 
	mov.b64 	{%temp, %r104}, %fd79;
	}
	and.b32  	%r10, %r104, 2146435072;
	selp.b32 	%r105, 0, 2146435072, %p48;
	and.b32  	%r106, %r99, 2147483647;
	setp.ne.s32 	%p49, %r106, 1071644672;
	and.pred  	%p50, %p46, %p49;
	or.b32  	%r107, %r105, -2147483648;
	selp.b32 	%r108, %r107, %r105, %p50;
	selp.b32 	%r109, %r108, %r105, %p31;
	mov.b64 	%fd18, {%r48, %r109};
	and.pred  	%p7, %p39, %p40;
	selp.b32 	%r110, %r74, 0, %p40;
	or.b32  	%r111, %r110, 2146435072;
	selp.b32 	%r112, %r111, %r110, %p42;
	mov.b64 	%fd19, {%r48, %r112};
	add.f64 	%fd80, %fd58, 0d4008000000000000;
	{
	.reg .b32 %temp; 
	mov.b64 	{%temp, %r113}, %fd80;
	}
	and.b32  	%r11, %r113, 2146435072;
	selp.b32 	%r114, %r97, %r94, %p39;
	mov.b64 	%fd20, {%r48, %r114};
	and.pred  	%p8, %p39, %p46;
	selp.b32 	%r115, %r74, 0, %p46;
	or.b32  	%r116, %r115, 2146435072;
	selp.b32 	%r117, %r116, %r115, %p48;
	mov.b64 	%fd21, {%r48, %r117};
	add.f64 	%fd81, %fd58, 0d4010000000000000;
	{
	.reg .b32 %temp; 
	mov.b64 	{%temp, %r118}, %fd81;
	}
	and.b32  	%r12, %r118, 2146435072;
	selp.b32 	%r119, %r108, %r105, %p39;
	mov.b64 	%fd22, {%r48, %r119};
	mov.f64 	%fd82, 0d4014000000000000;
	{
	.reg .b32 %temp; 
	mov.b64 	{%temp, %r120}, %fd82;
	}
	and.b32  	%r121, %r120, 2146435072;
	setp.eq.s32 	%p52, %r121, 1074790400;
	and.pred  	%p9, %p31, %p52;
	selp.b32 	%r122, %r53, 0, %p52;
	setp.lt.s32 	%p54, %r120, 0;
	or.b32  	%r123, %r122, 2146435072;
	selp.b32 	%r124, %r123, %r122, %p54;
	mov.b64 	%fd23, {%r48, %r124};
	add.f64 	%fd83, %fd59, 0d4014000000000000;
	{
	.reg .b32 %temp; 
	mov.b64 	{%temp, %r125}, %fd83;
	}
	and.b32  	%r13, %r125, 2146435072;
	selp.b32 	%r126, 0, 2146435072, %p54;
	and.b32  	%r127, %r120, 2147483647;
	setp.ne.s32 	%p55, %r127, 1071644672;
	and.pred  	%p56, %p52, %p55;
	or.b32  	%r128, %r126, -2147483648;
	selp.b32 	%r129, %r128, %r126, %p56;
	selp.b32 	%r130, %r129, %r126, %p31;
	mov.b64 	%fd24, {%r48, %r130};
	mov.f64 	%fd84, 0d4018000000000000;
	{
	.reg .b32 %temp; 
	mov.b64 	{%temp, %r131}, %fd84;
	}
	and.b32  	%r132, %r131, 2146435072;
	setp.eq.s32 	%p58, %r132, 1073741824;
	and.pred  	%p10, %p31, %p58;
	selp.b32 	%r133, %r53, 0, %p58;
	setp.lt.s32 	%p60, %r131, 0;
	or.b32  	%r134, %r133, 2146435072;
	selp.b32 	%r135, %r134, %r133, %p60;
	mov.b64 	%fd25, {%r48, %r135};
	add.f64 	%fd85, %fd59, 0d4018000000000000;
	{
	.reg .b32 %temp; 
	mov.b64 	{%temp, %r136}, %fd85;
	}
	and.b32  	%r14, %r136, 2146435072;
	selp.b32 	%r137, 0, 2146435072, %p60;
	and.b32  	%r138, %r131, 2147483647;
	setp.ne.s32 	%p61, %r138, 1071644672;
	and.pred  	%p62, %p58, %p61;
	or.b32  	%r139, %r137, -2147483648;
	selp.b32 	%r140, %r139, %r137, %p62;
	selp.b32 	%r141, %r140, %r137, %p31;
	mov.b64 	%fd26, {%r48, %r141};
	and.pred  	%p11, %p39, %p52;
	selp.b32 	%r142, %r74, 0, %p52;
	or.b32  	%r143, %r142, 2146435072;
	selp.b32 	%r144, %r143, %r142, %p54;
	mov.b64 	%fd27, {%r48, %r144};
	add.f64 	%fd86, %fd58, 0d4014000000000000;
	{
	.reg .b32 %temp; 
	mov.b64 	{%temp, %r145}, %fd86;
	}
	and.b32  	%r15, %r145, 2146435072;
	selp.b32 	%r146, %r129, %r126, %p39;
	mov.b64 	%fd28, {%r48, %r146};
	and.pred  	%p12, %p39, %p58;
	selp.b32 	%r147, %r74, 0, %p58;
	or.b32  	%r148, %r147, 2146435072;
	selp.b32 	%r149, %r148, %r147, %p60;
	mov.b64 	%fd29, {%r48, %r149};
	add.f64 	%fd87, %fd58, 0d4018000000000000;
	{
	.reg .b32 %temp; 
	mov.b64 	{%temp, %r150}, %fd87;
	}
	and.b32  	%r16, %r150, 2146435072;
	selp.b32 	%r151, %r140, %r137, %p39;
	mov.b64 	%fd30, {%r48, %r151};
	mov.f64 	%fd88, 0d401C000000000000;
	{
	.reg .b32 %temp; 
	mov.b64 	{%temp, %r152}, %fd88;
	}
	and.b32  	%r153, %r152, 2146435072;
	setp.eq.s32 	%p64, %r153, 1074790400;
	and.pred  	%p13, %p31, %p64;
	selp.b32 	%r154, %r53, 0, %p64;
	setp.lt.s32 	%p66, %r152, 0;
	or.b32  	%r155, %r154, 2146435072;
	selp.b32 	%r156, %r155, %r154, %p66;
	mov.b64 	%fd31, {%r48, %r156};
	add.f64 	%fd89, %fd59, 0d401C000000000000;
	{
	.reg .b32 %temp; 
	mov.b64 	{%temp, %r157}, %fd89;
	}
	and.b32  	%r17, %r157, 2146435072;
	selp.b32 	%r158, 0, 2146435072, %p66;
	and.b32  	%r159, %r152, 2147483647;
	setp.ne.s32 	%p67, %r159, 1071644672;
	and.pred  	%p68, %p64, %p67;
	or.b32  	%r160, %r158, -2147483648;
	selp.b32 	%r161, %r160, %r158, %p68;
	selp.b32 	%r162, %r161, %r158, %p31;
	mov.b64 	%fd32, {%r48, %r162};
	mov.f64 	%fd90, 0d4020000000000000;
	{
	.reg .b32 %temp; 
	mov.b64 	{%temp, %r163}, %fd90;
	}
	and.b32  	%r164, %r163, 2146435072;
	setp.eq.s32 	%p70, %r164, 1071644672;
	and.pred  	%p14, %p31, %p70;
	selp.b32 	%r165, %r53, 0, %p70;
	setp.lt.s32 	%p72, %r163, 0;
	or.b32  	%r166, %r165, 2146435072;
	selp.b32 	%r167, %r166, %r165, %p72;
	mov.b64 	%fd33, {%r48, %r167};
	add.f64 	%fd91, %fd59, 0d4020000000000000;
	{
	.reg .b32 %temp; 
	mov.b64 	{%temp, %r168}, %fd91;
	}
	and.b32  	%r18, %r168, 2146435072;
	selp.b32 	%r169, 0, 2146435072, %p72;
	and.b32  	%r170, %r163, 2147483647;
	setp.ne.s32 	%p73, %r170, 1071644672;
	and.pred  	%p74, %p70, %p73;
	or.b32  	%r171, %r169, -2147483648;
	selp.b32 	%r172, %r171, %r169, %p74;
	selp.b32 	%r173, %r172, %r169, %p31;
	mov.b64 	%fd34, {%r48, %r173};
	and.pred  	%p15, %p39, %p64;
	selp.b32 	%r174, %r74, 0, %p64;
	or.b32  	%r175, %r174, 2146435072;
	selp.b32 	%r176, %r175, %r174, %p66;
	mov.b64 	%fd35, {%r48, %r176};
	add.f64 	%fd92, %fd58, 0d401C000000000000;
	{
	.reg .b32 %temp; 
	mov.b64 	{%temp, %r177}, %fd92;
	}
	and.b32  	%r19, %r177, 2146435072;
	selp.b32 	%r178, %r161, %r158, %p39;
	mov.b64 	%fd36, {%r48, %r178};
	and.pred  	%p16, %p39, %p70;
	selp.b32 	%r179, %r74, 0, %p70;
	or.b32  	%r180, %r179, 2146435072;
	selp.b32 	%r181, %r180, %r179, %p72;
	mov.b64 	%fd37, {%r48, %r181};
	add.f64 	%fd93, %fd58, 0d4020000000000000;
	{
	.reg .b32 %temp; 
	mov.b64 	{%temp, %r182}, %fd93;
	}
	and.b32  	%r20, %r182, 2146435072;
	selp.b32 	%r183, %r172, %r169, %p39;
	mov.b64 	%fd38, {%r48, %r183};
	mov.f64 	%fd94, 0d4022000000000000;
	{
	.reg .b32 %temp; 
	mov.b64 	{%temp, %r184}, %fd94;
	}
	and.b32  	%r185, %r184, 2146435072;
	setp.eq.s32 	%p76, %r185, 1075838976;
	and.pred  	%p17, %p31, %p76;
	selp.b32 	%r186, %r53, 0, %p76;
	setp.lt.s32 	%p78, %r184, 0;
	or.b32  	%r187, %r186, 2146435072;
	selp.b32 	%r188, %r187, %r186, %p78;
	mov.b64 	%fd39, {%r48, %r188};
	add.f64 	%fd95, %fd59, 0d4022000000000000;
	{
	.reg .b32 %temp; 
	mov.b64 	{%temp, %r189}, %fd95;
	}
	and.b32  	%r21, %r189, 2146435072;
	selp.b32 	%r190, 0, 2146435072, %p78;
	and.b32  	%r191, %r184, 2147483647;
	setp.ne.s32 	%p79, %r191, 1071644672;
	and.pred  	%p80, %p76, %p79;
	or.b32  	%r192, %r190, -2147483648;
	selp.b32 	%r193, %r192, %r190, %p80;
	selp.b32 	%r194, %r193, %r190, %p31;
	mov.b64 	%fd40, {%r48, %r194};
	mov.f64 	%fd96, 0d4024000000000000;
	{
	.reg .b32 %temp; 
	mov.b64 	{%temp, %r195}, %fd96;
	}
	and.b32  	%r196, %r195, 2146435072;
	setp.eq.s32 	%p82, %r196, 1074790400;
	and.pred  	%p18, %p31, %p82;
	selp.b32 	%r197, %r53, 0, %p82;
	setp.lt.s32 	%p84, %r195, 0;
	or.b32  	%r198, %r197, 2146435072;
	selp.b32 	%r199, %r198, %r197, %p84;
	mov.b64 	%fd41, {%r48, %r199};
	add.f64 	%fd97, %fd59, 0d4024000000000000;
	{
	.reg .b32 %temp; 
	mov.b64 	{%temp, %r200}, %fd97;
	}
	and.b32  	%r22, %r200, 2146435072;
	selp.b32 	%r201, 0, 2146435072, %p84;
	and.b32  	%r202, %r195, 2147483647;
	setp.ne.s32 	%p85, %r202, 1071644672;
	and.pred  	%p86, %p82, %p85;
	or.b32  	%r203, %r201, -2147483648;
	selp.b32 	%r204, %r203, %r201, %p86;
	selp.b32 	%r205, %r204, %r201, %p31;
	mov.b64 	%fd42, {%r48, %r205};
	and.pred  	%p19, %p39, %p76;
	selp.b32 	%r206, %r74, 0, %p76;
	or.b32  	%r207, %r206, 2146435072;
	selp.b32 	%r208, %r207, %r206, %p78;
	mov.b64 	%fd43, {%r48, %r208};
	add.f64 	%fd98, %fd58, 0d4022000000000000;
	{
	.reg .b32 %temp; 
	mov.b64 	{%temp, %r209}, %fd98;
	}
	and.b32  	%r23, %r209, 2146435072;
	selp.b32 	%r210, %r193, %r190, %p39;
	mov.b64 	%fd44, {%r48, %r210};
	and.pred  	%p20, %p39, %p82;
	selp.b32 	%r211, %r74, 0, %p82;
	or.b32  	%r212, %r211, 2146435072;
	selp.b32 	%r213, %r212, %r211, %p84;
	mov.b64 	%fd45, {%r48, %r213};
	add.f64 	%fd99, %fd58, 0d4024000000000000;
	{
	.reg .b32 %temp; 
	mov.b64 	{%temp, %r214}, %fd99;
	}
	and.b32  	%r24, %r214, 2146435072;
	selp.b32 	%r215, %r204, %r201, %p39;
	mov.b64 	%fd46, {%r48, %r215};
	mov.f64 	%fd100, 0d4026000000000000;
	{
	.reg .b32 %temp; 
	mov.b64 	{%temp, %r216}, %fd100;
	}
	and.b32  	%r217, %r216, 2146435072;
	setp.eq.s32 	%p88, %r217, 1075838976;
	and.pred  	%p21, %p31, %p88;
	selp.b32 	%r218, %r53, 0, %p88;
	setp.lt.s32 	%p90, %r216, 0;
	or.b32  	%r219, %r218, 2146435072;
	selp.b32 	%r220, %r219, %r218, %p90;
	mov.b64 	%fd47, {%r48, %r220};
	add.f64 	%fd101, %fd59, 0d4026000000000000;
	{
	.reg .b32 %temp; 
	mov.b64 	{%temp, %r221}, %fd101;
	}
	and.b32  	%r25, %r221, 2146435072;
	selp.b32 	%r222, 0, 2146435072, %p90;
	and.b32  	%r223, %r216, 2147483647;
	setp.ne.s32 	%p91, %r223, 1071644672;
	and.pred  	%p92, %p88, %p91;
	or.b32  	%r224, %r222, -2147483648;
	selp.b32 	%r225, %r224, %r222, %p92;
	selp.b32 	%r226, %r225, %r222, %p31;
	mov.b64 	%fd48, {%r48, %r226};
	mov.f64 	%fd102, 0d4028000000000000;
	{
	.reg .b32 %temp; 
	mov.b64 	{%temp, %r227}, %fd102;
	}
	and.b32  	%r228, %r227, 2146435072;
	setp.eq.s32 	%p94, %r228, 1073741824;
	and.pred  	%p22, %p31, %p94;
	selp.b32 	%r229, %r53, 0, %p94;
	setp.lt.s32 	%p96, %r227, 0;
	or.b32  	%r230, %r229, 2146435072;
	selp.b32 	%r231, %r230, %r229, %p96;
	mov.b64 	%fd49, {%r48, %r231};
	add.f64 	%fd103, %fd59, 0d4028000000000000;
	{
	.reg .b32 %temp; 
	mov.b64 	{%temp, %r232}, %fd103;
	}
	and.b32  	%r26, %r232, 2146435072;
	selp.b32 	%r233, 0, 2146435072, %p96;
	and.b32  	%r234, %r227, 2147483647;
	setp.ne.s32 	%p97, %r234, 1071644672;
	and.pred  	%p98, %p94, %p97;
	or.b32  	%r235, %r233, -2147483648;
	selp.b32 	%r236, %r235, %r233, %p98;
	selp.b32 	%r237, %r236, %r233, %p31;
	mov.b64 	%fd50, {%r48, %r237};
	and.pred  	%p23, %p39, %p88;
	selp.b32 	%r238, %r74, 0, %p88;
	or.b32  	%r239, %r238, 2146435072;
	selp.b32 	%r240, %r239, %r238, %p90;
	mov.b64 	%fd51, {%r48, %r240};
	add.f64 	%fd104, %fd58, 0d4026000000000000;
	{
	.reg .b32 %temp; 
	mov.b64 	{%temp, %r241}, %fd104;
	}
	and.b32  	%r27, %r241, 2146435072;
	selp.b32 	%r242, %r225, %r222, %p39;
	mov.b64 	%fd52, {%r48, %r242};
	and.pred  	%p24, %p39, %p94;
	selp.b32 	%r243, %r74, 0, %p94;
	or.b32  	%r244, %r243, 2146435072;
	selp.b32 	%r245, %r244, %r243, %p96;
	mov.b64 	%fd53, {%r48, %r245};
	add.f64 	%fd105, %fd58, 0d4028000000000000;
	{
	.reg .b32 %temp; 
	mov.b64 	{%temp, %r246}, %fd105;
	}
	and.b32  	%r28, %r246, 2146435072;
	selp.b32 	%r247, %r236, %r233, %p39;
	mov.b64 	%fd54, {%r48, %r247};
$L__BB17_2:
	ld.param.u64 	%rd33, [_Z23TVD_2D_Solver_OptimizedififfPfS_S__param_6];
	ld.param.u32 	%r272, [_Z23TVD_2D_Solver_OptimizedififfPfS_S__param_0];
	mov.u32 	%r248, %tid.x;
	setp.gt.u32 	%p100, %r248, 5;
	mov.u32 	%r249, %ctaid.y;
	mov.u32 	%r250, %ntid.y;
	mov.u32 	%r251, %tid.y;
	mad.lo.s32 	%r252, %r249, %r250, %r251;
	mad.lo.s32 	%r253, %r252, %r272, %r274;
	mad.lo.s32 	%r254, %r272, -6, %r253;
	add.s32 	%r255, %r254, 6;
	cvta.to.global.u64 	%rd12, %rd33;
	mul.wide.s32 	%rd13, %r255, 4;
	add.s64 	%rd14, %rd12, %rd13;
	ld.global.nc.f32 	%f2, [%rd14];
	mul.wide.s32 	%rd15, %r272, 4;
	add.s64 	%rd16, %rd14, %rd15;
	ld.global.nc.f32 	%f3, [%rd16];
	add.s64 	%rd17, %rd16, %rd15;
	ld.global.nc.f32 	%f4, [%rd17];
	add.s64 	%rd18, %rd17, %rd15;
	ld.global.nc.f32 	%f5, [%rd18];
	add.s64 	%rd19, %rd18, %rd15;
	ld.global.nc.f32 	%f6, [%rd19];
	add.s64 	%rd20, %rd19, %rd15;
	ld.global.nc.f32 	%f7, [%rd20];
	add.s64 	%rd2, %rd20, %rd15;
	ld.global.nc.f32 	%f8, [%rd2];
	add.s64 	%rd21, %rd2, %rd15;
	ld.global.nc.f32 	%f9, [%rd21];
	add.s64 	%rd22, %rd21, %rd15;
	ld.global.nc.f32 	%f10, [%rd22];
	add.s64 	%rd23, %rd22, %rd15;
	ld.global.nc.f32 	%f11, [%rd23];
	add.s64 	%rd24, %rd23, %rd15;
	ld.global.nc.f32 	%f12, [%rd24];
	add.s64 	%rd25, %rd24, %rd15;
	ld.global.nc.f32 	%f13, [%rd25];
	add.s64 	%rd26, %rd25, %rd15;
	ld.global.nc.f32 	%f14, [%rd26];
	bar.sync 	0;
	@%p100 bra 	$L__BB17_4;
	ld.global.nc.f32 	%f31, [%rd2+-24];
	mov.u32 	%r256, %tid.x;
	shl.b32 	%r257, %r256, 2;
	mov.u32 	%r258, _ZZ23TVD_2D_Solver_OptimizedififfPfS_S_E6s_data;
	add.s32 	%r259, %r258, %r257;
	st.shared.f32 	[%r259], %f31;
	ld.global.nc.f32 	%f32, [%rd2+128];
	st.shared.f32 	[%r259+152], %f32;
$L__BB17_4:
	ld.param.u64 	%rd34, [_Z23TVD_2D_Solver_OptimizedififfPfS_S__param_7];
	ld.param.u64 	%rd32, [_Z23TVD_2D_Solver_OptimizedififfPfS_S__param_5];
	ld.param.f32 	%f90, [_Z23TVD_2D_Solver_OptimizedififfPfS_S__param_3];
	ld.param.f32 	%f88, [_Z23TVD_2D_Solver_OptimizedififfPfS_S__param_1];
	ld.param.u32 	%r273, [_Z23TVD_2D_Solver_OptimizedififfPfS_S__param_0];
	mov.u32 	%r260, %ctaid.y;
	mov.u32 	%r261, %ntid.y;
	mov.u32 	%r262, %tid.y;
	mad.lo.s32 	%r263, %r260, %r261, %r262;
	mad.lo.s32 	%r264, %r263, %r273, %r274;
	add.s32 	%r265, %r264, 6;
	setp.eq.s32 	%p101, %r28, 2146435072;
	setp.eq.s32 	%p102, %r27, 2146435072;
	setp.eq.s32 	%p103, %r26, 2146435072;
	setp.eq.s32 	%p104, %r25, 2146435072;
	setp.eq.s32 	%p105, %r24, 2146435072;
	setp.eq.s32 	%p106, %r23, 2146435072;
	setp.eq.s32 	%p107, %r22, 2146435072;
	setp.eq.s32 	%p108, %r21, 2146435072;
	setp.eq.s32 	%p109, %r20, 2146435072;
	setp.eq.s32 	%p110, %r19, 2146435072;
	setp.eq.s32 	%p111, %r18, 2146435072;
	setp.eq.s32 	%p112, %r17, 2146435072;
	setp.eq.s32 	%p113, %r16, 2146435072;
	setp.eq.s32 	%p114, %r15, 2146435072;
	setp.eq.s32 	%p115, %r14, 2146435072;
	setp.eq.s32 	%p116, %r13, 2146435072;
	setp.eq.s32 	%p117, %r12, 2146435072;
	setp.eq.s32 	%p118, %r11, 2146435072;
	setp.eq.s32 	%p119, %r10, 2146435072;
	setp.eq.s32 	%p120, %r9, 2146435072;
	setp.eq.s32 	%p121, %r8, 2146435072;
	setp.eq.f32 	%p122, %f88, 0f3F800000;
	setp.neu.f64 	%p123, %fd8, 0d7FF0000000000000;
	setp.nan.f32 	%p124, %f88, %f88;
	setp.eq.s32 	%p125, %r5, 2146435072;
	setp.eq.f32 	%p126, %f88, 0f00000000;
	setp.eq.s32 	%p127, %r4, 2146435072;
	setp.eq.f32 	%p128, %f90, 0f3F800000;
	setp.neu.f64 	%p129, %fd1, 0d7FF0000000000000;
	setp.nan.f32 	%p130, %f90, %f90;
	setp.eq.s32 	%p131, %r3, 2146435072;
	setp.eq.f32 	%p132, %f90, 0f00000000;
	mov.u32 	%r266, %tid.x;
	shl.b32 	%r267, %r266, 2;
	mov.u32 	%r268, _ZZ23TVD_2D_Solver_OptimizedififfPfS_S_E6s_data;
	add.s32 	%r269, %r268, %r267;
	st.shared.f32 	[%r269+24], %f8;
	bar.sync 	0;
	mul.f32 	%f33, %f1, %f8;
	{ // callseq 324, 0
	.param .b64 param0;
	st.param.f64 	[param0], %fd1;
	.param .b64 param1;
	st.param.f64 	[param1], 0d3FF0000000000000;
	.param .b64 retval0;
	call.uni (retval0), 
	__internal_accurate_pow, 
	(
	param0, 
	param1
	);
	ld.param.f64 	%fd106, [retval0];
	} // callseq 324
	neg.f64 	%fd108, %fd106;
	selp.f64 	%fd109, %fd108, %fd106, %p1;
	selp.f64 	%fd110, %fd2, %fd109, %p132;
	selp.f64 	%fd111, %fd110, %fd3, %p129;
	cvt.f64.f32 	%fd112, %f90;
	mov.f64 	%fd113, 0d3FF0000000000000;
	add.rn.f64 	%fd114, %fd112, %fd113;
	selp.f64 	%fd115, %fd114, %fd111, %p130;
	selp.f64 	%fd116, %fd115, %fd110, %p131;
	add.f64 	%fd117, %fd116, %fd116;
	selp.f64 	%fd118, 0d4000000000000000, %fd117, %p128;
	mul.f64 	%fd119, %fd118, %fd4;
	add.f32 	%f34, %f7, %f9;
	cvt.f64.f32 	%fd120, %f34;
	{ // callseq 325, 0
	.param .b64 param0;
	st.param.f64 	[param0], %fd1;
	.param .b64 param1;
	st.param.f64 	[param1], 0d4000000000000000;
	.param .b64 retval0;
	call.uni (retval0), 
	__internal_accurate_pow, 
	(
	param0, 
	param1
	);
	ld.param.f64 	%fd121, [retval0];
	} // callseq 325
	neg.f64 	%fd123, %fd121;
	selp.f64 	%fd124, %fd123, %fd121, %p2;
	selp.f64 	%fd125, %fd5, %fd124, %p132;
	selp.f64 	%fd126, %fd125, %fd6, %p129;
	mov.f64 	%fd127, 0d4000000000000000;
	add.rn.f64 	%fd128, %fd112, %fd127;
	selp.f64 	%fd129, %fd128, %fd126, %p130;
	selp.f64 	%fd130, %fd129, %fd125, %p127;
	add.f64 	%fd131, %fd130, %fd130;
	mul.f64 	%fd132, %fd131, 0d3FE0000000000000;
	selp.f64 	%fd133, 0d3FF0000000000000, %fd132, %p128;
	mul.f64 	%fd134, %fd133, %fd7;
	mul.f64 	%fd135, %fd134, %fd120;
	fma.rn.f64 	%fd136, %fd119, %fd120, %fd135;
	{ // callseq 326, 0
	.param .b64 param0;
	st.param.f64 	[param0], %fd8;
	.param .b64 param1;
	st.param.f64 	[param1], 0d3FF0000000000000;
	.param .b64 retval0;
	call.uni (retval0), 
	__internal_accurate_pow, 
	(
	param0, 
	param1
	);
	ld.param.f64 	%fd137, [retval0];
	} // callseq 326
	neg.f64 	%fd139, %fd137;
	selp.f64 	%fd140, %fd139, %fd137, %p3;
	selp.f64 	%fd141, %fd9, %fd140, %p126;
	selp.f64 	%fd142, %fd141, %fd10, %p123;
	cvt.f64.f32 	%fd143, %f88;
	add.rn.f64 	%fd144, %fd143, %fd113;
	selp.f64 	%fd145, %fd144, %fd142, %p124;
	selp.f64 	%fd146, %fd145, %fd141, %p125;
	add.f64 	%fd147, %fd146, %fd146;
	selp.f64 	%fd148, 0d4000000000000000, %fd147, %p122;
	mul.f64 	%fd149, %fd148, %fd11;
	ld.shared.f32 	%f35, [%r6+20];
	ld.shared.f32 	%f36, [%r7+28];
	add.f32 	%f37, %f35, %f36;
	cvt.f64.f32 	%fd150, %f37;
	{ // callseq 327, 0
	.param .b64 param0;
	st.param.f64 	[param0], %fd8;
	.param .b64 param1;
	st.param.f64 	[param1], 0d4000000000000000;
	.param .b64 retval0;
	call.uni (retval0), 
	__internal_accurate_pow, 
	(
	param0, 
	param1
	);
	ld.param.f64 	%fd151, [retval0];
	} // callseq 327
	neg.f64 	%fd153, %fd151;
	selp.f64 	%fd154, %fd153, %fd151, %p4;
	selp.f64 	%fd155, %fd12, %fd154, %p126;
	selp.f64 	%fd156, %fd155, %fd13, %p123;
	add.rn.f64 	%fd157, %fd143, %fd127;
	selp.f64 	%fd158, %fd157, %fd156, %p124;
	selp.f64 	%fd159, %fd158, %fd155, %p121;
	add.f64 	%fd160, %fd159, %fd159;
	mul.f64 	%fd161, %fd160, 0d3FE0000000000000;
	selp.f64 	%fd162, 0d3FF0000000000000, %fd161, %p122;
	mul.f64 	%fd163, %fd162, %fd14;
	ld.shared.f32 	%f38, [%r269+20];
	ld.shared.f32 	%f39, [%r269+28];
	add.f32 	%f40, %f38, %f39;
	cvt.f64.f32 	%fd164, %f40;
	mul.f64 	%fd165, %fd163, %fd164;
	fma.rn.f64 	%fd166, %fd149, %fd150, %fd165;
	add.f64 	%fd167, %fd136, %fd166;
	cvt.f64.f32 	%fd168, %f33;
	add.f64 	%fd169, %fd167, %fd168;
	cvt.rn.f32.f64 	%f41, %fd169;
	{ // callseq 328, 0
	.param .b64 param0;
	st.param.f64 	[param0], %fd1;
	.param .b64 param1;
	st.param.f64 	[param1], 0d4008000000000000;
	.param .b64 retval0;
	call.uni (retval0), 
	__internal_accurate_pow, 
	(
	param0, 
	param1
	);
	ld.param.f64 	%fd170, [retval0];
	} // callseq 328
	neg.f64 	%fd172, %fd170;
	selp.f64 	%fd173, %fd172, %fd170, %p5;
	selp.f64 	%fd174, %fd15, %fd173, %p132;
	selp.f64 	%fd175, %fd174, %fd16, %p129;
	mov.f64 	%fd176, 0d4008000000000000;
	add.rn.f64 	%fd177, %fd112, %fd176;
	selp.f64 	%fd178, %fd177, %fd175, %p130;
	selp.f64 	%fd179, %fd178, %fd174, %p120;
	add.f64 	%fd180, %fd179, %fd179;
	div.rn.f64 	%fd181, %fd180, 0d4018000000000000;
	selp.f64 	%fd182, 0d3FD5555555555555, %fd181, %p128;
	mul.f64 	%fd183, %fd182, %fd4;
	add.f32 	%f42, %f6, %f10;
	cvt.f64.f32 	%fd184, %f42;
	{ // callseq 329, 0
	.param .b64 param0;
	st.param.f64 	[param0], %fd1;
	.param .b64 param1;
	st.param.f64 	[param1], 0d4010000000000000;
	.param .b64 retval0;
	call.uni (retval0), 
	__internal_accurate_pow, 
	(
	param0, 
	param1
	);
	ld.param.f64 	%fd185, [retval0];
	} // callseq 329
	neg.f64 	%fd187, %fd185;
	selp.f64 	%fd188, %fd187, %fd185, %p6;
	selp.f64 	%fd189, %fd17, %fd188, %p132;
	selp.f64 	%fd190, %fd189, %fd18, %p129;
	mov.f64 	%fd191, 0d4010000000000000;
	add.rn.f64 	%fd192, %fd112, %fd191;
	selp.f64 	%fd193, %fd192, %fd190, %p130;
	selp.f64 	%fd194, %fd193, %fd189, %p119;
	add.f64 	%fd195, %fd194, %fd194;
	div.rn.f64 	%fd196, %fd195, 0d4038000000000000;
	selp.f64 	%fd197, 0d3FB5555555555555, %fd196, %p128;
	mul.f64 	%fd198, %fd197, %fd7;
	mul.f64 	%fd199, %fd198, %fd184;
	fma.rn.f64 	%fd200, %fd183, %fd184, %fd199;
	{ // callseq 330, 0
	.param .b64 param0;
	st.param.f64 	[param0], %fd8;
	.param .b64 param1;
	st.param.f64 	[param1], 0d4008000000000000;
	.param .b64 retval0;
	call.uni (retval0), 
	__internal_accurate_pow, 
	(
	param0, 
	param1
	);
	ld.param.f64 	%fd201, [retval0];
	} // callseq 330
	neg.f64 	%fd203, %fd201;
	selp.f64 	%fd204, %fd203, %fd201, %p7;
	selp.f64 	%fd205, %fd19, %fd204, %p126;
	selp.f64 	%fd206, %fd205, %fd20, %p123;
	add.rn.f64 	%fd207, %fd143, %fd176;
	selp.f64 	%fd208, %fd207, %fd206, %p124;
	selp.f64 	%fd209, %fd208, %fd205, %p118;
	add.f64 	%fd210, %fd209, %fd209;
	div.rn.f64 	%fd211, %fd210, 0d4018000000000000;
	selp.f64 	%fd212, 0d3FD5555555555555, %fd211, %p122;
	mul.f64 	%fd213, %fd212, %fd11;
	ld.shared.f32 	%f43, [%r6+16];
	ld.shared.f32 	%f44, [%r7+32];
	add.f32 	%f45, %f43, %f44;
	cvt.f64.f32 	%fd214, %f45;
	{ // callseq 331, 0
	.param .b64 param0;
	st.param.f64 	[param0], %fd8;
	.param .b64 param1;
	st.param.f64 	[param1], 0d4010000000000000;
	.param .b64 retval0;
	call.uni (retval0), 
	__internal_accurate_pow, 
	(
	param0, 
	param1
	);
	ld.param.f64 	%fd215, [retval0];
	} // callseq 331
	neg.f64 	%fd217, %fd215;
	selp.f64 	%fd218, %fd217, %fd215, %p8;
	selp.f64 	%fd219, %fd21, %fd218, %p126;
	selp.f64 	%fd220, %fd219, %fd22, %p123;
	add.rn.f64 	%fd221, %fd143, %fd191;
	selp.f64 	%fd222, %fd221, %fd220, %p124;
	selp.f64 	%fd223, %fd222, %fd219, %p117;
	add.f64 	%fd224, %fd223, %fd223;
	div.rn.f64 	%fd225, %fd224, 0d4038000000000000;
	selp.f64 	%fd226, 0d3FB5555555555555, %fd225, %p122;
	mul.f64 	%fd227, %fd226, %fd14;
	ld.shared.f32 	%f46, [%r269+16];
	ld.shared.f32 	%f47, [%r269+32];
	add.f32 	%f48, %f46, %f47;
	cvt.f64.f32 	%fd228, %f48;
	mul.f64 	%fd229, %fd227, %fd228;
	fma.rn.f64 	%fd230, %fd213, %fd214, %fd229;
	add.f64 	%fd231, %fd200, %fd230;
	cvt.f64.f32 	%fd232, %f41;
	add.f64 	%fd233, %fd231, %fd232;
	cvt.rn.f32.f64 	%f49, %fd233;
	{ // callseq 332, 0
	.param .b64 param0;
	st.param.f64 	[param0], %fd1;
	.param .b64 param1;
	st.param.f64 	[param1], 0d4014000000000000;
	.param .b64 retval0;
	call.uni (retval0), 
	__internal_accurate_pow, 
	(
	param0, 
	param1
	);
	ld.param.f64 	%fd234, [retval0];
	} // callseq 332
	neg.f64 	%fd236, %fd234;
	selp.f64 	%fd237, %fd236, %fd234, %p9;
	selp.f64 	%fd238, %fd23, %fd237, %p132;
	selp.f64 	%fd239, %fd238, %fd24, %p129;
	mov.f64 	%fd240, 0d4014000000000000;
	add.rn.f64 	%fd241, %fd112, %fd240;
	selp.f64 	%fd242, %fd241, %fd239, %p130;
	selp.f64 	%fd243, %fd242, %fd238, %p116;
	add.f64 	%fd244, %fd243, %fd243;
	div.rn.f64 	%fd245, %fd244, 0d405E000000000000;
	selp.f64 	%fd246, 0d3F91111111111111, %fd245, %p128;
	mul.f64 	%fd247, %fd246, %fd4;
	add.f32 	%f50, %f5, %f11;
	cvt.f64.f32 	%fd248, %f50;
	{ // callseq 333, 0
	.param .b64 param0;
	st.param.f64 	[param0], %fd1;
	.param .b64 param1;
	st.param.f64 	[param1], 0d4018000000000000;
	.param .b64 retval0;
	call.uni (retval0), 
	__internal_accurate_pow, 
	(
	param0, 
	param1
	);
	ld.param.f64 	%fd249, [retval0];
	} // callseq 333
	neg.f64 	%fd251, %fd249;
	selp.f64 	%fd252, %fd251, %fd249, %p10;
	selp.f64 	%fd253, %fd25, %fd252, %p132;
	selp.f64 	%fd254, %fd253, %fd26, %p129;
	mov.f64 	%fd255, 0d4018000000000000;
	add.rn.f64 	%fd256, %fd112, %fd255;
	selp.f64 	%fd257, %fd256, %fd254, %p130;
	selp.f64 	%fd258, %fd257, %fd253, %p115;
	add.f64 	%fd259, %fd258, %fd258;
	div.rn.f64 	%fd260, %fd259, 0d4086800000000000;
	selp.f64 	%fd261, 0d3F66C16C16C16C17, %fd260, %p128;
	mul.f64 	%fd262, %fd261, %fd7;
	mul.f64 	%fd263, %fd262, %fd248;
	fma.rn.f64 	%fd264, %fd247, %fd248, %fd263;
	{ // callseq 334, 0
	.param .b64 param0;
	st.param.f64 	[param0], %fd8;
	.param .b64 param1;
	st.param.f64 	[param1], 0d4014000000000000;
	.param .b64 retval0;
	call.uni (retval0), 
	__internal_accurate_pow, 
	(
	param0, 
	param1
	);
	ld.param.f64 	%fd265, [retval0];
	} // callseq 334
	neg.f64 	%fd267, %fd265;
	selp.f64 	%fd268, %fd267, %fd265, %p11;
	selp.f64 	%fd269, %fd27, %fd268, %p126;
	selp.f64 	%fd270, %fd269, %fd28, %p123;
	add.rn.f64 	%fd271, %fd143, %fd240;
	selp.f64 	%fd272, %fd271, %fd270, %p124;
	selp.f64 	%fd273, %fd272, %fd269, %p114;
	add.f64 	%fd274, %fd273, %fd273;
	div.rn.f64 	%fd275, %fd274, 0d405E000000000000;
	selp.f64 	%fd276, 0d3F91111111111111, %fd275, %p122;
	mul.f64 	%fd277, %fd276, %fd11;
	ld.shared.f32 	%f51, [%r6+12];
	ld.shared.f32 	%f52, [%r7+36];
	add.f32 	%f53, %f51, %f52;
	cvt.f64.f32 	%fd278, %f53;
	{ // callseq 335, 0
	.param .b64 param0;
	st.param.f64 	[param0], %fd8;
	.param .b64 param1;
	st.param.f64 	[param1], 0d4018000000000000;
	.param .b64 retval0;
	call.uni (retval0), 
	__internal_accurate_pow, 
	(
	param0, 
	param1
	);
	ld.param.f64 	%fd279, [retval0];
	} // callseq 335
	neg.f64 	%fd281, %fd279;
	selp.f64 	%fd282, %fd281, %fd279, %p12;
	selp.f64 	%fd283, %fd29, %fd282, %p126;
	selp.f64 	%fd284, %fd283, %fd30, %p123;
	add.rn.f64 	%fd285, %fd143, %fd255;
	selp.f64 	%fd286, %fd285, %fd284, %p124;
	selp.f64 	%fd287, %fd286, %fd283, %p113;
	add.f64 	%fd288, %fd287, %fd287;
	div.rn.f64 	%fd289, %fd288, 0d4086800000000000;
	selp.f64 	%fd290, 0d3F66C16C16C16C17, %fd289, %p122;
	mul.f64 	%fd291, %fd290, %fd14;
	ld.shared.f32 	%f54, [%r269+12];
	ld.shared.f32 	%f55, [%r269+36];
	add.f32 	%f56, %f54, %f55;
	cvt.f64.f32 	%fd292, %f56;
	mul.f64 	%fd293, %fd291, %fd292;
	fma.rn.f64 	%fd294, %fd277, %fd278, %fd293;
	add.f64 	%fd295, %fd264, %fd294;
	cvt.f64.f32 	%fd296, %f49;
	add.f64 	%fd297, %fd295, %fd296;
	cvt.rn.f32.f64 	%f57, %fd297;
	{ // callseq 336, 0
	.param .b64 param0;
	st.param.f64 	[param0], %fd1;
	.param .b64 param1;
	st.param.f64 	[param1], 0d401C000000000000;
	.param .b64 retval0;
	call.uni (retval0), 
	__internal_accurate_pow, 
	(
	param0, 
	param1
	);
	ld.param.f64 	%fd298, [retval0];
	} // callseq 336
	neg.f64 	%fd300, %fd298;
	selp.f64 	%fd301, %fd300, %fd298, %p13;
	selp.f64 	%fd302, %fd31, %fd301, %p132;
	selp.f64 	%fd303, %fd302, %fd32, %p129;
	mov.f64 	%fd304, 0d401C000000000000;
	add.rn.f64 	%fd305, %fd112, %fd304;
	selp.f64 	%fd306, %fd305, %fd303, %p130;
	selp.f64 	%fd307, %fd306, %fd302, %p112;
	add.f64 	%fd308, %fd307, %fd307;
	div.rn.f64 	%fd309, %fd308, 0d40B3B00000000000;
	selp.f64 	%fd310, 0d3F3A01A01A01A01A, %fd309, %p128;
	mul.f64 	%fd311, %fd310, %fd4;
	add.f32 	%f58, %f4, %f12;
	cvt.f64.f32 	%fd312, %f58;
	{ // callseq 337, 0
	.param .b64 param0;
	st.param.f64 	[param0], %fd1;
	.param .b64 param1;
	st.param.f64 	[param1], 0d4020000000000000;
	.param .b64 retval0;
	call.uni (retval0), 
	__internal_accurate_pow, 
	(
	param0, 
	param1
	);
	ld.param.f64 	%fd313, [retval0];
	} // callseq 337
	neg.f64 	%fd315, %fd313;
	selp.f64 	%fd316, %fd315, %fd313, %p14;
	selp.f64 	%fd317, %fd33, %fd316, %p132;
	selp.f64 	%fd318, %fd317, %fd34, %p129;
	mov.f64 	%fd319, 0d4020000000000000;
	add.rn.f64 	%fd320, %fd112, %fd319;
	selp.f64 	%fd321, %fd320, %fd318, %p130;
	selp.f64 	%fd322, %fd321, %fd317, %p111;
	add.f64 	%fd323, %fd322, %fd322;
	div.rn.f64 	%fd324, %fd323, 0d40E3B00000000000;
	selp.f64 	%fd325, 0d3F0A01A01A01A01A, %fd324, %p128;
	mul.f64 	%fd326, %fd325, %fd7;
	mul.f64 	%fd327, %fd326, %fd312;
	fma.rn.f64 	%fd328, %fd311, %fd312, %fd327;
	{ // callseq 338, 0
	.param .b64 param0;
	st.param.f64 	[param0], %fd8;
	.param .b64 param1;
	st.param.f64 	[param1], 0d401C000000000000;
	.param .b64 retval0;
	call.uni (retval0), 
	__internal_accurate_pow, 
	(
	param0, 
	param1
	);
	ld.param.f64 	%fd329, [retval0];
	} // callseq 338
	neg.f64 	%fd331, %fd329;
	selp.f64 	%fd332, %fd331, %fd329, %p15;
	selp.f64 	%fd333, %fd35, %fd332, %p126;
	selp.f64 	%fd334, %fd333, %fd36, %p123;
	add.rn.f64 	%fd335, %fd143, %fd304;
	selp.f64 	%fd336, %fd335, %fd334, %p124;
	selp.f64 	%fd337, %fd336, %fd333, %p110;
	add.f64 	%fd338, %fd337, %fd337;
	div.rn.f64 	%fd339, %fd338, 0d40B3B00000000000;
	selp.f64 	%fd340, 0d3F3A01A01A01A01A, %fd339, %p122;
	mul.f64 	%fd341, %fd340, %fd11;
	ld.shared.f32 	%f59, [%r6+8];
	ld.shared.f32 	%f60, [%r7+40];
	add.f32 	%f61, %f59, %f60;
	cvt.f64.f32 	%fd342, %f61;
	{ // callseq 339, 0
	.param .b64 param0;
	st.param.f64 	[param0], %fd8;
	.param .b64 param1;
	st.param.f64 	[param1], 0d4020000000000000;
	.param .b64 retval0;
	call.uni (retval0), 
	__internal_accurate_pow, 
	(
	param0, 
	param1
	);
	ld.param.f64 	%fd343, [retval0];
	} // callseq 339
	neg.f64 	%fd345, %fd343;
	selp.f64 	%fd346, %fd345, %fd343, %p16;
	selp.f64 	%fd347, %fd37, %fd346, %p126;
	selp.f64 	%fd348, %fd347, %fd38, %p123;
	add.rn.f64 	%fd349, %fd143, %fd319;
	selp.f64 	%fd350, %fd349, %fd348, %p124;
	selp.f64 	%fd351, %fd350, %fd347, %p109;
	add.f64 	%fd352, %fd351, %fd351;
	div.rn.f64 	%fd353, %fd352, 0d40E3B00000000000;
	selp.f64 	%fd354, 0d3F0A01A01A01A01A, %fd353, %p122;
	mul.f64 	%fd355, %fd354, %fd14;
	ld.shared.f32 	%f62, [%r269+8];
	ld.shared.f32 	%f63, [%r269+40];
	add.f32 	%f64, %f62, %f63;
	cvt.f64.f32 	%fd356, %f64;
	mul.f64 	%fd357, %fd355, %fd356;
	fma.rn.f64 	%fd358, %fd341, %fd342, %fd357;
	add.f64 	%fd359, %fd328, %fd358;
	cvt.f64.f32 	%fd360, %f57;
	add.f64 	%fd361, %fd359, %fd360;
	cvt.rn.f32.f64 	%f65, %fd361;
	{ // callseq 340, 0
	.param .b64 param0;
	st.param.f64 	[param0], %fd1;
	.param .b64 param1;
	st.param.f64 	[param1], 0d4022000000000000;
	.param .b64 retval0;
	call.uni (retval0), 
	__internal_accurate_pow, 
	(
	param0, 
	param1
	);
	ld.param.f64 	%fd362, [retval0];
	} // callseq 340
	neg.f64 	%fd364, %fd362;
	selp.f64 	%fd365, %fd364, %fd362, %p17;
	selp.f64 	%fd366, %fd39, %fd365, %p132;
	selp.f64 	%fd367, %fd366, %fd40, %p129;
	mov.f64 	%fd368, 0d4022000000000000;
	add.rn.f64 	%fd369, %fd112, %fd368;
	selp.f64 	%fd370, %fd369, %fd367, %p130;
	selp.f64 	%fd371, %fd370, %fd366, %p108;
	add.f64 	%fd372, %fd371, %fd371;
	div.rn.f64 	%fd373, %fd372, 0d4116260000000000;
	selp.f64 	%fd374, 0d3ED71DE3A556C734, %fd373, %p128;
	mul.f64 	%fd375, %fd374, %fd4;
	add.f32 	%f66, %f3, %f13;
	cvt.f64.f32 	%fd376, %f66;
	{ // callseq 341, 0
	.param .b64 param0;
	st.param.f64 	[param0], %fd1;
	.param .b64 param1;
	st.param.f64 	[param1], 0d4024000000000000;
	.param .b64 retval0;
	call.uni (retval0), 
	__internal_accurate_pow, 
	(
	param0, 
	param1
	);
	ld.param.f64 	%fd377, [retval0];
	} // callseq 341
	neg.f64 	%fd379, %fd377;
	selp.f64 	%fd380, %fd379, %fd377, %p18;
	selp.f64 	%fd381, %fd41, %fd380, %p132;
	selp.f64 	%fd382, %fd381, %fd42, %p129;
	mov.f64 	%fd383, 0d4024000000000000;
	add.rn.f64 	%fd384, %fd112, %fd383;
	selp.f64 	%fd385, %fd384, %fd382, %p130;
	selp.f64 	%fd386, %fd385, %fd381, %p107;
	add.f64 	%fd387, %fd386, %fd386;
	div.rn.f64 	%fd388, %fd387, 0d414BAF8000000000;
	selp.f64 	%fd389, 0d3EA27E4FB7789F5C, %fd388, %p128;
	mul.f64 	%fd390, %fd389, %fd7;
	mul.f64 	%fd391, %fd390, %fd376;
	fma.rn.f64 	%fd392, %fd375, %fd376, %fd391;
	{ // callseq 342, 0
	.param .b64 param0;
	st.param.f64 	[param0], %fd8;
	.param .b64 param1;
	st.param.f64 	[param1], 0d4022000000000000;
	.param .b64 retval0;
	call.uni (retval0), 
	__internal_accurate_pow, 
	(
	param0, 
	param1
	);
	ld.param.f64 	%fd393, [retval0];
	} // callseq 342
	neg.f64 	%fd395, %fd393;
	selp.f64 	%fd396, %fd395, %fd393, %p19;
	selp.f64 	%fd397, %fd43, %fd396, %p126;
	selp.f64 	%fd398, %fd397, %fd44, %p123;
	add.rn.f64 	%fd399, %fd143, %fd368;
	selp.f64 	%fd400, %fd399, %fd398, %p124;
	selp.f64 	%fd401, %fd400, %fd397, %p106;
	add.f64 	%fd402, %fd401, %fd401;
	div.rn.f64 	%fd403, %fd402, 0d4116260000000000;
	selp.f64 	%fd404, 0d3ED71DE3A556C734, %fd403, %p122;
	mul.f64 	%fd405, %fd404, %fd11;
	ld.shared.f32 	%f67, [%r6+4];
	ld.shared.f32 	%f68, [%r7+44];
	add.f32 	%f69, %f67, %f68;
	cvt.f64.f32 	%fd406, %f69;
	{ // callseq 343, 0
	.param .b64 param0;
	st.param.f64 	[param0], %fd8;
	.param .b64 param1;
	st.param.f64 	[param1], 0d4024000000000000;
	.param .b64 retval0;
	call.uni (retval0), 
	__internal_accurate_pow, 
	(
	param0, 
	param1
	);
	ld.param.f64 	%fd407, [retval0];
	} // callseq 343
	neg.f64 	%fd409, %fd407;
	selp.f64 	%fd410, %fd409, %fd407, %p20;
	selp.f64 	%fd411, %fd45, %fd410, %p126;
	selp.f64 	%fd412, %fd411, %fd46, %p123;
	add.rn.f64 	%fd413, %fd143, %fd383;
	selp.f64 	%fd414, %fd413, %fd412, %p124;
	selp.f64 	%fd415, %fd414, %fd411, %p105;
	add.f64 	%fd416, %fd415, %fd415;
	div.rn.f64 	%fd417, %fd416, 0d414BAF8000000000;
	selp.f64 	%fd418, 0d3EA27E4FB7789F5C, %fd417, %p122;
	mul.f64 	%fd419, %fd418, %fd14;
	ld.shared.f32 	%f70, [%r269+4];
	ld.shared.f32 	%f71, [%r269+44];
	add.f32 	%f72, %f70, %f71;
	cvt.f64.f32 	%fd420, %f72;
	mul.f64 	%fd421, %fd419, %fd420;
	fma.rn.f64 	%fd422, %fd405, %fd406, %fd421;
	add.f64 	%fd423, %fd392, %fd422;
	cvt.f64.f32 	%fd424, %f65;
	add.f64 	%fd425, %fd423, %fd424;
	cvt.rn.f32.f64 	%f73, %fd425;
	{ // callseq 344, 0
	.param .b64 param0;
	st.param.f64 	[param0], %fd1;
	.param .b64 param1;
	st.param.f64 	[param1], 0d4026000000000000;
	.param .b64 retval0;
	call.uni (retval0), 
	__internal_accurate_pow, 
	(
	param0, 
	param1
	);
	ld.param.f64 	%fd426, [retval0];
	} // callseq 344
	neg.f64 	%fd428, %fd426;
	selp.f64 	%fd429, %fd428, %fd426, %p21;
	selp.f64 	%fd430, %fd47, %fd429, %p132;
	selp.f64 	%fd431, %fd430, %fd48, %p129;
	mov.f64 	%fd432, 0d4026000000000000;
	add.rn.f64 	%fd433, %fd112, %fd432;
	selp.f64 	%fd434, %fd433, %fd431, %p130;
	selp.f64 	%fd435, %fd434, %fd430, %p104;
	add.f64 	%fd436, %fd435, %fd435;
	div.rn.f64 	%fd437, %fd436, 0d418308A800000000;
	selp.f64 	%fd438, 0d3E6AE64567F544E4, %fd437, %p128;
	mul.f64 	%fd439, %fd438, %fd4;
	add.f32 	%f74, %f2, %f14;
	cvt.f64.f32 	%fd440, %f74;
	{ // callseq 345, 0
	.param .b64 param0;
	st.param.f64 	[param0], %fd1;
	.param .b64 param1;
	st.param.f64 	[param1], 0d4028000000000000;
	.param .b64 retval0;
	call.uni (retval0), 
	__internal_accurate_pow, 
	(
	param0, 
	param1
	);
	ld.param.f64 	%fd441, [retval0];
	} // callseq 345
	neg.f64 	%fd443, %fd441;
	selp.f64 	%fd444, %fd443, %fd441, %p22;
	selp.f64 	%fd445, %fd49, %fd444, %p132;
	selp.f64 	%fd446, %fd445, %fd50, %p129;
	mov.f64 	%fd447, 0d4028000000000000;
	add.rn.f64 	%fd448, %fd112, %fd447;
	selp.f64 	%fd449, %fd448, %fd446, %p130;
	selp.f64 	%fd450, %fd449, %fd445, %p103;
	add.f64 	%fd451, %fd450, %fd450;
	div.rn.f64 	%fd452, %fd451, 0d41BC8CFC00000000;
	selp.f64 	%fd453, 0d3E31EED8EFF8D898, %fd452, %p128;
	mul.f64 	%fd454, %fd453, %fd7;
	mul.f64 	%fd455, %fd454, %fd440;
	fma.rn.f64 	%fd456, %fd439, %fd440, %fd455;
	{ // callseq 346, 0
	.param .b64 param0;
	st.param.f64 	[param0], %fd8;
	.param .b64 param1;
	st.param.f64 	[param1], 0d4026000000000000;
	.param .b64 retval0;
	call.uni (retval0), 
	__internal_accurate_pow, 
	(
	param0, 
	param1
	);
	ld.param.f64 	%fd457, [retval0];
	} // callseq 346
	neg.f64 	%fd459, %fd457;
	selp.f64 	%fd460, %fd459, %fd457, %p23;
	selp.f64 	%fd461, %fd51, %fd460, %p126;
	selp.f64 	%fd462, %fd461, %fd52, %p123;
	add.rn.f64 	%fd463, %fd143, %fd432;
	selp.f64 	%fd464, %fd463, %fd462, %p124;
	selp.f64 	%fd465, %fd464, %fd461, %p102;
	add.f64 	%fd466, %fd465, %fd465;
	div.rn.f64 	%fd467, %fd466, 0d418308A800000000;
	selp.f64 	%fd468, 0d3E6AE64567F544E4, %fd467, %p122;
	mul.f64 	%fd469, %fd468, %fd11;
	ld.shared.f32 	%f75, [%r6];
	ld.shared.f32 	%f76, [%r7+48];
	add.f32 	%f77, %f75, %f76;
	cvt.f64.f32 	%fd470, %f77;
	{ // callseq 347, 0
	.param .b64 param0;
	st.param.f64 	[param0], %fd8;
	.param .b64 param1;
	st.param.f64 	[param1], 0d4028000000000000;
	.param .b64 retval0;
	call.uni (retval0), 
	__internal_accurate_pow, 
	(
	param0, 
	param1
	);
	ld.param.f64 	%fd471, [retval0];
	} // callseq 347
	neg.f64 	%fd473, %fd471;
	selp.f64 	%fd474, %fd473, %fd471, %p24;
	selp.f64 	%fd475, %fd53, %fd474, %p126;
	selp.f64 	%fd476, %fd475, %fd54, %p123;
	add.rn.f64 	%fd477, %fd143, %fd447;
	selp.f64 	%fd478, %fd477, %fd476, %p124;
	selp.f64 	%fd479, %fd478, %fd475, %p101;
	add.f64 	%fd480, %fd479, %fd479;
	div.rn.f64 	%fd481, %fd480, 0d41BC8CFC00000000;
	selp.f64 	%fd482, 0d3E31EED8EFF8D898, %fd481, %p122;
	mul.f64 	%fd483, %fd482, %fd14;
	ld.shared.f32 	%f78, [%r269];
	ld.shared.f32 	%f79, [%r269+48];
	add.f32 	%f80, %f78, %f79;
	cvt.f64.f32 	%fd484, %f80;
	mul.f64 	%fd485, %fd483, %fd484;
	fma.rn.f64 	%fd486, %fd469, %fd470, %fd485;
	add.f64 	%fd487, %fd456, %fd486;
	cvt.f64.f32 	%fd488, %f73;
	add.f64 	%fd489, %fd487, %fd488;
	cvt.rn.f32.f64 	%f81, %fd489;
	add.f32 	%f82, %f8, %f8;
	cvta.to.global.u64 	%rd27, %rd34;
	mul.wide.s32 	%rd28, %r265, 4;
	add.s64 	%rd29, %rd27, %rd28;
	ld.global.f32 	%f83, [%rd29];
	sub.f32 	%f84, %f82, %f83;
	cvta.to.global.u64 	%rd30, %rd32;
	add.s64 	%rd31, %rd30, %rd28;
	ld.global.nc.f32 	%f85, [%rd31];
	fma.rn.f32 	%f86, %f85, %f81, %f84;
	st.global.f32 	[%rd29], %f86;
	mov.u32 	%r270, %nctaid.x;
	mov.u32 	%r271, %ntid.x;
	mad.lo.s32 	%r274, %r270, %r271, %r274;
	bra.uni 	$L__BB17_2;
$L__BB17_5:
	// begin inline asm
	mov.u64 	%rd7, %clock64;
	// end inline asm
	sub.s64 	%rd8, %rd7, %rd6;
	cvt.rn.f32.s64 	%f18, %rd8;
	cvt.f64.f32 	%fd55, %f18;
	mul.f64 	%fd56, %fd55, 0d408F400000000000;
	div.rn.f64 	%fd57, %fd56, 0d412E848000000000;
	cvt.rn.f32.f64 	%f19, %fd57;
	mul.wide.s32 	%rd9, %r1, 4;
	mov.u64 	%rd10, TVD_Optimized_time;
	add.s64 	%rd11, %rd10, %rd9;
	st.global.f32 	[%rd11], %f19;
	ret;

}
	// .globl	_Z14PSOR_2D_SolverififfPfS_S_
.visible .entry _Z14PSOR_2D_SolverififfPfS_S_(
	.param .u32 _Z14PSOR_2D_SolverififfPfS_S__param_0,
	.param .f32 _Z14PSOR_2D_SolverififfPfS_S__param_1,
	.param .u32 _Z14PSOR_2D_SolverififfPfS_S__param_2,
	.param .f32 _Z14PSOR_2D_SolverififfPfS_S__param_3,
	.param .f32 _Z14PSOR_2D_SolverififfPfS_S__param_4,
	.param .u64 .ptr .align 1 _Z14PSOR_2D_SolverififfPfS_S__param_5,
	.param .u64 .ptr .align 1 _Z14PSOR_2D_SolverififfPfS_S__param_6,
	.param .u64 .ptr .align 1 _Z14PSOR_2D_SolverififfPfS_S__param_7
)
{
	.reg .pred 	%p<177>;
	.reg .b32 	%r<268>;
	.reg .b32 	%f<312>;
	.reg .b64 	%rd<53>;
	.reg .b64 	%fd<239>;
	// demoted variable
	.shared .align 4 .b8 _ZZ14PSOR_2D_SolverififfPfS_S_E6s_data[176];
	ld.param.u32 	%r44, [_Z14PSOR_2D_SolverififfPfS_S__param_0];
	ld.param.f32 	%f58, [_Z14PSOR_2D_SolverififfPfS_S__param_1];
	ld.param.u32 	%r45, [_Z14PSOR_2D_SolverififfPfS_S__param_2];
	ld.param.f32 	%f59, [_Z14PSOR_2D_SolverififfPfS_S__param_3];
	ld.param.f32 	%f61, [_Z14PSOR_2D_SolverififfPfS_S__param_4];
	ld.param.u64 	%rd10, [_Z14PSOR_2D_SolverififfPfS_S__param_6];
	cvta.to.global.u64 	%rd1, %rd10;
	// begin inline asm
	mov.u64 	%rd9, %clock64;
	// end inline asm
	mov.u32 	%r46, %ntid.x;
	mov.u32 	%r47, %ctaid.x;
	mov.u32 	%r1, %tid.x;
	mad.lo.s32 	%r2, %r46, %r47, %r1;
	mul.f32 	%f62, %f61, %f61;
	mul.f32 	%f63, %f58, %f58;
	div.rn.f32 	%f64, %f62, %f63;
	mul.f32 	%f65, %f59, %f59;
	div.rn.f32 	%f66, %f62, %f65;
	div.rn.f32 	%f67, %f64, %f66;
	mov.f64 	%fd78, 0dBFE0C152382D7367;
	mul.rn.f64 	%fd79, %fd78, %fd78;
	fma.rn.f64 	%fd80, %fd79, 0d3DE5DB65F9785EBA, 0dBE5AE5F12CB0D246;
	fma.rn.f64 	%fd81, %fd80, %fd79, 0d3EC71DE369ACE392;
	fma.rn.f64 	%fd82, %fd81, %fd79, 0dBF2A01A019DB62A1;
	fma.rn.f64 	%fd83, %fd82, %fd79, 0d3F81111111110818;
	fma.rn.f64 	%fd84, %fd83, %fd79, 0dBFC5555555555554;
	fma.rn.f64 	%fd85, %fd84, %fd79, 0d0000000000000000;
	fma.rn.f64 	%fd86, %fd85, 0dBFE0C152382D7367, 0dBFE0C152382D7367;
	mov.f64 	%fd87, 0d0000000000000000;
	sub.f64 	%fd88, %fd87, %fd86;
	mul.f32 	%f1, %f67, %f67;
	cvt.f64.f32 	%fd89, %f1;
	fma.rn.f64 	%fd90, %fd88, %fd89, %fd88;
	add.f32 	%f2, %f1, 0f3F800000;
	cvt.f64.f32 	%fd91, %f2;
	div.rn.f64 	%fd92, %fd90, %fd91;
	cvt.rn.f32.f64 	%f3, %fd92;
	abs.f32 	%f4, %f3;
	setp.eq.f32 	%p1, %f3, 0f3F800000;
	mov.f32 	%f287, 0f3F800000;
	@%p1 bra 	$L__BB18_5;
	setp.num.f32 	%p2, %f4, %f4;
	@%p2 bra 	$L__BB18_3;
	mov.f32 	%f123, 0f40000000;
	add.rn.f32 	%f287, %f3, %f123;
	bra.uni 	$L__BB18_5;
$L__BB18_3:
	setp.lt.f32 	%p3, %f4, 0f00800000;
	mul.f32 	%f68, %f4, 0f4B800000;
	selp.f32 	%f69, %f68, %f4, %p3;
	mov.b32 	%r48, %f69;
	add.s32 	%r49, %r48, -1060439283;
	and.b32  	%r50, %r49, -8388608;
	sub.s32 	%r51, %r48, %r50;
	mov.b32 	%f70, %r51;
	cvt.rn.f32.s32 	%f71, %r50;
	selp.f32 	%f72, 0fC1C00000, 0f00000000, %p3;
	fma.rn.f32 	%f73, %f71, 0f34000000, %f72;
	add.f32 	%f74, %f70, 0fBF800000;
	add.f32 	%f75, %f70, 0f3F800000;
	rcp.approx.ftz.f32 	%f76, %f75;
	add.f32 	%f77, %f74, %f74;
	mul.f32 	%f78, %f77, %f76;
	mul.f32 	%f79, %f78, %f78;
	neg.f32 	%f80, %f78;
	sub.f32 	%f81, %f74, %f78;
	add.f32 	%f82, %f81, %f81;
	fma.rn.f32 	%f83, %f80, %f74, %f82;
	mul.rn.f32 	%f84, %f76, %f83;
	fma.rn.f32 	%f85, %f79, 0f3A2C32E4, 0f3B52E7DB;
	fma.rn.f32 	%f86, %f85, %f79, 0f3C93BB73;
	fma.rn.f32 	%f87, %f86, %f79, 0f3DF6384F;
	mul.rn.f32 	%f88, %f87, %f79;
	fma.rn.f32 	%f89, %f78, 0f3FB8AA3B, %f73;
	mul.f32 	%f90, %f88, 0f40400000;
	sub.f32 	%f91, %f73, %f89;
	fma.rn.f32 	%f92, %f78, 0f3FB8AA3B, %f91;
	fma.rn.f32 	%f93, %f84, 0f3FB8AA3B, %f92;
	fma.rn.f32 	%f94, %f78, 0f32A55E34, %f93;
	fma.rn.f32 	%f95, %f90, %f84, %f94;
	fma.rn.f32 	%f96, %f88, %f78, %f95;
	add.rn.f32 	%f97, %f89, %f96;
	mov.f32 	%f98, 0f40000000;
	mul.rn.f32 	%f99, %f97, %f98;
	cvt.rni.f32.f32 	%f100, %f99;
	sub.f32 	%f101, %f99, %f100;
	neg.f32 	%f102, %f99;
	fma.rn.f32 	%f103, %f97, 0f40000000, %f102;
	neg.f32 	%f104, %f89;
	add.rn.f32 	%f105, %f97, %f104;
	neg.f32 	%f106, %f105;
	add.rn.f32 	%f107, %f96, %f106;
	fma.rn.f32 	%f108, %f107, 0f40000000, %f103;
	add.f32 	%f109, %f101, %f108;
	setp.gt.f32 	%p4, %f100, 0f00000000;
	selp.b32 	%r52, 0, -2097152000, %p4;
	setp.neu.f32 	%p5, %f3, 0f00000000;
	setp.neu.f32 	%p6, %f4, 0f7F800000;
	setp.lt.f32 	%p7, %f99, 0f00000000;
	selp.f32 	%f110, 0f00000000, 0f7F800000, %p7;
	abs.f32 	%f111, %f99;
	setp.gt.f32 	%p8, %f111, 0f43180000;
	cvt.rzi.s32.f32 	%r53, %f100;
	shl.b32 	%r54, %r53, 23;
	sub.s32 	%r55, %r54, %r52;
	mov.b32 	%f112, %r55;
	add.s32 	%r56, %r52, 2130706432;
	mov.b32 	%f113, %r56;
	fma.rn.f32 	%f114, %f109, 0f391FCB8E, 0f3AAF85ED;
	fma.rn.f32 	%f115, %f114, %f109, 0f3C1D9856;
	fma.rn.f32 	%f116, %f115, %f109, 0f3D6357BB;
	fma.rn.f32 	%f117, %f116, %f109, 0f3E75FDEC;
	fma.rn.f32 	%f118, %f117, %f109, 0f3F317218;
	fma.rn.f32 	%f119, %f118, %f109, 0f3F800000;
	mul.f32 	%f120, %f119, %f113;
	mul.f32 	%f121, %f120, %f112;
	selp.f32 	%f287, %f110, %f121, %p8;
	and.pred  	%p9, %p5, %p6;
	@%p9 bra 	$L__BB18_5;
	add.f32 	%f122, %f3, %f3;
	mov.b32 	%r57, %f122;
	and.b32  	%r58, %r57, 2147483647;
	mov.b32 	%f287, %r58;
$L__BB18_5:
	mov.f32 	%f124, 0f3F800000;
	sub.f32 	%f125, %f124, %f287;
	sqrt.rn.f32 	%f126, %f125;
	add.f32 	%f127, %f126, %f126;
	mov.f32 	%f128, 0f40000000;
	sub.f32 	%f129, %f128, %f127;
	div.rn.f32 	%f9, %f129, %f287;
	add.f32 	%f130, %f2, %f2;
	div.rn.f32 	%f10, %f9, %f130;
	mul.f32 	%f131, %f1, %f9;
	div.rn.f32 	%f11, %f131, %f130;
	add.s32 	%r59, %r44, -12;
	setp.ge.s32 	%p10, %r2, %r59;
	add.s32 	%r60, %r45, -12;
	mov.u32 	%r61, %tid.y;
	mov.u32 	%r62, %ctaid.y;
	mov.u32 	%r63, %ntid.y;
	mad.lo.s32 	%r64, %r63, %r62, %r61;
	setp.ge.s32 	%p11, %r64, %r60;
	or.pred  	%p12, %p10, %p11;
	@%p12 bra 	$L__BB18_103;
	cvt.f64.f32 	%fd1, %f58;
	{
	.reg .b32 %temp; 
	mov.b64 	{%temp, %r3}, %fd1;
	}
	mov.f64 	%fd93, 0d4000000000000000;
	{
	.reg .b32 %temp; 
	mov.b64 	{%temp, %r66}, %fd93;
	}
	and.b32  	%r5, %r66, 2146435072;
	setp.eq.s32 	%p13, %r5, 1062207488;
	abs.f64 	%fd2, %fd1;
	{ // callseq 348, 0
	.param .b64 param0;
	st.param.f64 	[param0], %fd2;
	.param .b64 param1;
	st.param.f64 	[param1], 0d4000000000000000;
	.param .b64 retval0;
	call.uni (retval0), 
	__internal_accurate_pow, 
	(
	param0, 
	param1
	);
	ld.param.f64 	%fd94, [retval0];
	} // callseq 348
	setp.lt.s32 	%p14, %r3, 0;
	neg.f64 	%fd96, %fd94;
	selp.f64 	%fd97, %fd96, %fd94, %p13;
	selp.f64 	%fd216, %fd97, %fd94, %p14;
	setp.neu.f32 	%p15, %f58, 0f00000000;
	@%p15 bra 	$L__BB18_8;
	setp.eq.s32 	%p16, %r5, 1062207488;
	selp.b32 	%r67, %r3, 0, %p16;
	setp.lt.s32 	%p17, %r66, 0;
	or.b32  	%r68, %r67, 2146435072;
	selp.b32 	%r69, %r68, %r67, %p17;
	mov.b32 	%r70, 0;
	mov.b64 	%fd216, {%r70, %r69};
$L__BB18_8:
	add.f64 	%fd98, %fd1, 0d4000000000000000;
	{
	.reg .b32 %temp; 
	mov.b64 	{%temp, %r71}, %fd98;
	}
	and.b32  	%r72, %r71, 2146435072;
	setp.ne.s32 	%p18, %r72, 2146435072;
	@%p18 bra 	$L__BB18_13;
	setp.num.f32 	%p19, %f58, %f58;
	@%p19 bra 	$L__BB18_11;
	mov.f64 	%fd99, 0d4000000000000000;
	add.rn.f64 	%fd216, %fd1, %fd99;
	bra.uni 	$L__BB18_13;
$L__BB18_11:
	setp.neu.f64 	%p20, %fd2, 0d7FF0000000000000;
	@%p20 bra 	$L__BB18_13;
	setp.lt.s32 	%p21, %r3, 0;
	setp.eq.s32 	%p22, %r5, 1062207488;
	setp.lt.s32 	%p23, %r66, 0;
	selp.b32 	%r74, 0, 2146435072, %p23;
	and.b32  	%r75, %r66, 2147483647;
	setp.ne.s32 	%p24, %r75, 1071644672;
	or.b32  	%r76, %r74, -2147483648;
	selp.b32 	%r77, %r76, %r74, %p24;
	selp.b32 	%r78, %r77, %r74, %p22;
	selp.b32 	%r79, %r78, %r74, %p21;
	mov.b32 	%r80, 0;
	mov.b64 	%fd216, {%r80, %r79};
$L__BB18_13:
	setp.eq.s32 	%p25, %r5, 1062207488;
	cvt.f64.f32 	%fd9, %f59;
	{
	.reg .b32 %temp; 
	mov.b64 	{%temp, %r6}, %fd9;
	}
	abs.f64 	%fd10, %fd9;
	{ // callseq 349, 0
	.param .b64 param0;
	st.param.f64 	[param0], %fd10;
	.param .b64 param1;
	st.param.f64 	[param1], 0d4000000000000000;
	.param .b64 retval0;
	call.uni (retval0), 
	__internal_accurate_pow, 
	(
	param0, 
	param1
	);
	ld.param.f64 	%fd100, [retval0];
	} // callseq 349
	setp.lt.s32 	%p26, %r6, 0;
	neg.f64 	%fd102, %fd100;
	selp.f64 	%fd103, %fd102, %fd100, %p25;
	selp.f64 	%fd218, %fd103, %fd100, %p26;
	setp.neu.f32 	%p27, %f59, 0f00000000;
	@%p27 bra 	$L__BB18_15;
	setp.eq.s32 	%p28, %r5, 1062207488;
	selp.b32 	%r82, %r6, 0, %p28;
	setp.lt.s32 	%p29, %r66, 0;
	or.b32  	%r83, %r82, 2146435072;
	selp.b32 	%r84, %r83, %r82, %p29;
	mov.b32 	%r85, 0;
	mov.b64 	%fd218, {%r85, %r84};
$L__BB18_15:
	add.f64 	%fd104, %fd9, 0d4000000000000000;
	{
	.reg .b32 %temp; 
	mov.b64 	{%temp, %r86}, %fd104;
	}
	and.b32  	%r87, %r86, 2146435072;
	setp.ne.s32 	%p30, %r87, 2146435072;
	@%p30 bra 	$L__BB18_20;
	setp.num.f32 	%p31, %f59, %f59;
	@%p31 bra 	$L__BB18_18;
	mov.f64 	%fd105, 0d4000000000000000;
	add.rn.f64 	%fd218, %fd9, %fd105;
	bra.uni 	$L__BB18_20;
$L__BB18_18:
	setp.neu.f64 	%p32, %fd10, 0d7FF0000000000000;
	@%p32 bra 	$L__BB18_20;
	setp.lt.s32 	%p33, %r6, 0;
	setp.eq.s32 	%p34, %r5, 1062207488;
	setp.lt.s32 	%p35, %r66, 0;
	selp.b32 	%r89, 0, 2146435072, %p35;
	and.b32  	%r90, %r66, 2147483647;
	setp.ne.s32 	%p36, %r90, 1071644672;
	or.b32  	%r91, %r89, -2147483648;
	selp.b32 	%r92, %r91, %r89, %p36;
	selp.b32 	%r93, %r92, %r89, %p34;
	selp.b32 	%r94, %r93, %r89, %p33;
	mov.b32 	%r95, 0;
	mov.b64 	%fd218, {%r95, %r94};
$L__BB18_20:
	setp.neu.f32 	%p37, %f58, 0f00000000;
	setp.lt.s32 	%p38, %r3, 0;
	setp.eq.f32 	%p39, %f59, 0f3F800000;
	add.f64 	%fd106, %fd218, %fd218;
	mul.f64 	%fd107, %fd106, 0d3FE0000000000000;
	selp.f64 	%fd108, 0d3FF0000000000000, %fd107, %p39;
	add.f64 	%fd109, %fd216, %fd216;
	mul.f64 	%fd110, %fd109, 0d3FE0000000000000;
	setp.eq.f32 	%p40, %f58, 0f3F800000;
	selp.f64 	%fd111, 0d3FF0000000000000, %fd110, %p40;
	add.f64 	%fd112, %fd111, %fd108;
	cvt.rn.f32.f64 	%f12, %fd112;
	mov.f64 	%fd113, 0d4010000000000000;
	{
	.reg .b32 %temp; 
	mov.b64 	{%temp, %r96}, %fd113;
	}
	and.b32  	%r8, %r96, 2146435072;
	setp.eq.s32 	%p41, %r8, 1072693248;
	{ // callseq 350, 0
	.param .b64 param0;
	st.param.f64 	[param0], %fd2;
	.param .b64 param1;
	st.param.f64 	[param1], 0d4010000000000000;
	.param .b64 retval0;
	call.uni (retval0), 
	__internal_accurate_pow, 
	(
	param0, 
	param1
	);
	ld.param.f64 	%fd114, [retval0];
	} // callseq 350
	neg.f64 	%fd116, %fd114;
	selp.f64 	%fd117, %fd116, %fd114, %p41;
	selp.f64 	%fd220, %fd117, %fd114, %p38;
	@%p37 bra 	$L__BB18_22;
	setp.eq.s32 	%p42, %r8, 1072693248;
	selp.b32 	%r97, %r3, 0, %p42;
	setp.lt.s32 	%p43, %r96, 0;
	or.b32  	%r98, %r97, 2146435072;
	selp.b32 	%r99, %r98, %r97, %p43;
	mov.b32 	%r100, 0;
	mov.b64 	%fd220, {%r100, %r99};
$L__BB18_22:
	add.f64 	%fd118, %fd1, 0d4010000000000000;
	{
	.reg .b32 %temp; 
	mov.b64 	{%temp, %r101}, %fd118;
	}
	and.b32  	%r102, %r101, 2146435072;
	setp.ne.s32 	%p44, %r102, 2146435072;
	@%p44 bra 	$L__BB18_27;
	setp.num.f32 	%p45, %f58, %f58;
	@%p45 bra 	$L__BB18_25;
	mov.f64 	%fd119, 0d4010000000000000;
	add.rn.f64 	%fd220, %fd1, %fd119;
	bra.uni 	$L__BB18_27;
$L__BB18_25:
	setp.neu.f64 	%p46, %fd2, 0d7FF0000000000000;
	@%p46 bra 	$L__BB18_27;
	setp.eq.s32 	%p47, %r8, 1072693248;
	setp.lt.s32 	%p48, %r3, 0;
	setp.lt.s32 	%p49, %r96, 0;
	selp.b32 	%r104, 0, 2146435072, %p49;
	and.b32  	%r105, %r96, 2147483647;
	setp.ne.s32 	%p50, %r105, 1071644672;
	or.b32  	%r106, %r104, -2147483648;
	selp.b32 	%r107, %r106, %r104, %p50;
	selp.b32 	%r108, %r107, %r104, %p47;
	selp.b32 	%r109, %r108, %r104, %p48;
	mov.b32 	%r110, 0;
	mov.b64 	%fd220, {%r110, %r109};
$L__BB18_27:
	setp.eq.s32 	%p51, %r8, 1072693248;
	setp.neu.f32 	%p52, %f59, 0f00000000;
	setp.lt.s32 	%p53, %r6, 0;
	{ // callseq 351, 0
	.param .b64 param0;
	st.param.f64 	[param0], %fd10;
	.param .b64 param1;
	st.param.f64 	[param1], 0d4010000000000000;
	.param .b64 retval0;
	call.uni (retval0), 
	__internal_accurate_pow, 
	(
	param0, 
	param1
	);
	ld.param.f64 	%fd120, [retval0];
	} // callseq 351
	neg.f64 	%fd122, %fd120;
	selp.f64 	%fd123, %fd122, %fd120, %p51;
	selp.f64 	%fd222, %fd123, %fd120, %p53;
	@%p52 bra 	$L__BB18_29;
	setp.eq.s32 	%p54, %r8, 1072693248;
	selp.b32 	%r112, %r6, 0, %p54;
	setp.lt.s32 	%p55, %r96, 0;
	or.b32  	%r113, %r112, 2146435072;
	selp.b32 	%r114, %r113, %r112, %p55;
	mov.b32 	%r115, 0;
	mov.b64 	%fd222, {%r115, %r114};
$L__BB18_29:
	add.f64 	%fd124, %fd9, 0d4010000000000000;
	{
	.reg .b32 %temp; 
	mov.b64 	{%temp, %r116}, %fd124;
	}
	and.b32  	%r117, %r116, 2146435072;
	setp.ne.s32 	%p56, %r117, 2146435072;
	@%p56 bra 	$L__BB18_34;
	setp.num.f32 	%p57, %f59, %f59;
	@%p57 bra 	$L__BB18_32;
	mov.f64 	%fd125, 0d4010000000000000;
	add.rn.f64 	%fd222, %fd9, %fd125;
	bra.uni 	$L__BB18_34;
$L__BB18_32:
	setp.neu.f64 	%p58, %fd10, 0d7FF0000000000000;
	@%p58 bra 	$L__BB18_34;
	setp.eq.s32 	%p59, %r8, 1072693248;
	setp.lt.s32 	%p60, %r6, 0;
	setp.lt.s32 	%p61, %r96, 0;
	selp.b32 	%r119, 0, 2146435072, %p61;
	and.b32  	%r120, %r96, 2147483647;
	setp.ne.s32 	%p62, %r120, 1071644672;
	or.b32  	%r121, %r119, -2147483648;
	selp.b32 	%r122, %r121, %r119, %p62;
	selp.b32 	%r123, %r122, %r119, %p59;
	selp.b32 	%r124, %r123, %r119, %p60;
	mov.b32 	%r125, 0;
	mov.b64 	%fd222, {%r125, %r124};
$L__BB18_34:
	setp.eq.f32 	%p63, %f59, 0f3F800000;
	setp.neu.f32 	%p64, %f58, 0f00000000;
	setp.lt.s32 	%p65, %r3, 0;
	add.f64 	%fd126, %fd222, %fd222;
	div.rn.f64 	%fd127, %fd126, 0d4038000000000000;
	selp.f64 	%fd128, 0d3FB5555555555555, %fd127, %p63;
	add.f64 	%fd129, %fd220, %fd220;
	div.rn.f64 	%fd130, %fd129, 0d4038000000000000;
	setp.eq.f32 	%p66, %f58, 0f3F800000;
	selp.f64 	%fd131, 0d3FB5555555555555, %fd130, %p66;
	add.f64 	%fd132, %fd131, %fd128;
	cvt.rn.f32.f64 	%f13, %fd132;
	mov.f64 	%fd133, 0d4018000000000000;
	{
	.reg .b32 %temp; 
	mov.b64 	{%temp, %r126}, %fd133;
	}
	and.b32  	%r10, %r126, 2146435072;
	setp.eq.s32 	%p67, %r10, 1073741824;
	{ // callseq 352, 0
	.param .b64 param0;
	st.param.f64 	[param0], %fd2;
	.param .b64 param1;
	st.param.f64 	[param1], 0d4018000000000000;
	.param .b64 retval0;
	call.uni (retval0), 
	__internal_accurate_pow, 
	(
	param0, 
	param1
	);
	ld.param.f64 	%fd134, [retval0];
	} // callseq 352
	neg.f64 	%fd136, %fd134;
	selp.f64 	%fd137, %fd136, %fd134, %p67;
	selp.f64 	%fd224, %fd137, %fd134, %p65;
	@%p64 bra 	$L__BB18_36;
	setp.eq.s32 	%p68, %r10, 1073741824;
	selp.b32 	%r127, %r3, 0, %p68;
	setp.lt.s32 	%p69, %r126, 0;
	or.b32  	%r128, %r127, 2146435072;
	selp.b32 	%r129, %r128, %r127, %p69;
	mov.b32 	%r130, 0;
	mov.b64 	%fd224, {%r130, %r129};
$L__BB18_36:
	add.f64 	%fd138, %fd1, 0d4018000000000000;
	{
	.reg .b32 %temp; 
	mov.b64 	{%temp, %r131}, %fd138;
	}
	and.b32  	%r132, %r131, 2146435072;
	setp.ne.s32 	%p70, %r132, 2146435072;
	@%p70 bra 	$L__BB18_41;
	setp.num.f32 	%p71, %f58, %f58;
	@%p71 bra 	$L__BB18_39;
	mov.f64 	%fd139, 0d4018000000000000;
	add.rn.f64 	%fd224, %fd1, %fd139;
	bra.uni 	$L__BB18_41;
$L__BB18_39:
	setp.neu.f64 	%p72, %fd2, 0d7FF0000000000000;
	@%p72 bra 	$L__BB18_41;
	setp.eq.s32 	%p73, %r10, 1073741824;
	setp.lt.s32 	%p74, %r3, 0;
	setp.lt.s32 	%p75, %r126, 0;
	selp.b32 	%r134, 0, 2146435072, %p75;
	and.b32  	%r135, %r126, 2147483647;
	setp.ne.s32 	%p76, %r135, 1071644672;
	or.b32  	%r136, %r134, -2147483648;
	selp.b32 	%r137, %r136, %r134, %p76;
	selp.b32 	%r138, %r137, %r134, %p73;
	selp.b32 	%r139, %r138, %r134, %p74;
	mov.b32 	%r140, 0;
	mov.b64 	%fd224, {%r140, %r139};
$L__BB18_41:
	setp.eq.s32 	%p77, %r10, 1073741824;
	setp.neu.f32 	%p78, %f59, 0f00000000;
	setp.lt.s32 	%p79, %r6, 0;
	{ // callseq 353, 0
	.param .b64 param0;
	st.param.f64 	[param0], %fd10;
	.param .b64 param1;
	st.param.f64 	[param1], 0d4018000000000000;
	.param .b64 retval0;
	call.uni (retval0), 
	__internal_accurate_pow, 
	(
	param0, 
	param1
	);
	ld.param.f64 	%fd140, [retval0];
	} // callseq 353
	neg.f64 	%fd142, %fd140;
	selp.f64 	%fd143, %fd142, %fd140, %p77;
	selp.f64 	%fd226, %fd143, %fd140, %p79;
	@%p78 bra 	$L__BB18_43;
	setp.eq.s32 	%p80, %r10, 1073741824;
	selp.b32 	%r142, %r6, 0, %p80;
	setp.lt.s32 	%p81, %r126, 0;
	or.b32  	%r143, %r142, 2146435072;
	selp.b32 	%r144, %r143, %r142, %p81;
	mov.b32 	%r145, 0;
	mov.b64 	%fd226, {%r145, %r144};
$L__BB18_43:
	add.f64 	%fd144, %fd9, 0d4018000000000000;
	{
	.reg .b32 %temp; 
	mov.b64 	{%temp, %r146}, %fd144;
	}
	and.b32  	%r147, %r146, 2146435072;
	setp.ne.s32 	%p82, %r147, 2146435072;
	@%p82 bra 	$L__BB18_48;
	setp.num.f32 	%p83, %f59, %f59;
	@%p83 bra 	$L__BB18_46;
	mov.f64 	%fd145, 0d4018000000000000;
	add.rn.f64 	%fd226, %fd9, %fd145;
	bra.uni 	$L__BB18_48;
$L__BB18_46:
	setp.neu.f64 	%p84, %fd10, 0d7FF0000000000000;
	@%p84 bra 	$L__BB18_48;
	setp.eq.s32 	%p85, %r10, 1073741824;
	setp.lt.s32 	%p86, %r6, 0;
	setp.lt.s32 	%p87, %r126, 0;
	selp.b32 	%r149, 0, 2146435072, %p87;
	and.b32  	%r150, %r126, 2147483647;
	setp.ne.s32 	%p88, %r150, 1071644672;
	or.b32  	%r151, %r149, -2147483648;
	selp.b32 	%r152, %r151, %r149, %p88;
	selp.b32 	%r153, %r152, %r149, %p85;
	selp.b32 	%r154, %r153, %r149, %p86;
	mov.b32 	%r155, 0;
	mov.b64 	%fd226, {%r155, %r154};
$L__BB18_48:
	setp.eq.f32 	%p89, %f59, 0f3F800000;
	setp.neu.f32 	%p90, %f58, 0f00000000;
	setp.lt.s32 	%p91, %r3, 0;
	add.f64 	%fd146, %fd226, %fd226;
	div.rn.f64 	%fd147, %fd146, 0d4086800000000000;
	selp.f64 	%fd148, 0d3F66C16C16C16C17, %fd147, %p89;
	add.f64 	%fd149, %fd224, %fd224;
	div.rn.f64 	%fd150, %fd149, 0d4086800000000000;
	setp.eq.f32 	%p92, %f58, 0f3F800000;
	selp.f64 	%fd151, 0d3F66C16C16C16C17, %fd150, %p92;
	add.f64 	%fd152, %fd151, %fd148;
	cvt.rn.f32.f64 	%f14, %fd152;
	mov.f64 	%fd153, 0d4020000000000000;
	{
	.reg .b32 %temp; 
	mov.b64 	{%temp, %r156}, %fd153;
	}
	and.b32  	%r12, %r156, 2146435072;
	setp.eq.s32 	%p93, %r12, 1071644672;
	{ // callseq 354, 0
	.param .b64 param0;
	st.param.f64 	[param0], %fd2;
	.param .b64 param1;
	st.param.f64 	[param1], 0d4020000000000000;
	.param .b64 retval0;
	call.uni (retval0), 
	__internal_accurate_pow, 
	(
	param0, 
	param1
	);
	ld.param.f64 	%fd154, [retval0];
	} // callseq 354
	neg.f64 	%fd156, %fd154;
	selp.f64 	%fd157, %fd156, %fd154, %p93;
	selp.f64 	%fd228, %fd157, %fd154, %p91;
	@%p90 bra 	$L__BB18_50;
	setp.eq.s32 	%p94, %r12, 1071644672;
	selp.b32 	%r157, %r3, 0, %p94;
	setp.lt.s32 	%p95, %r156, 0;
	or.b32  	%r158, %r157, 2146435072;
	selp.b32 	%r159, %r158, %r157, %p95;
	mov.b32 	%r160, 0;
	mov.b64 	%fd228, {%r160, %r159};
$L__BB18_50:
	add.f64 	%fd158, %fd1, 0d4020000000000000;
	{
	.reg .b32 %temp; 
	mov.b64 	{%temp, %r161}, %fd158;
	}
	and.b32  	%r162, %r161, 2146435072;
	setp.ne.s32 	%p96, %r162, 2146435072;
	@%p96 bra 	$L__BB18_55;
	setp.num.f32 	%p97, %f58, %f58;
	@%p97 bra 	$L__BB18_53;
	mov.f64 	%fd159, 0d4020000000000000;
	add.rn.f64 	%fd228, %fd1, %fd159;
	bra.uni 	$L__BB18_55;
$L__BB18_53:
	setp.neu.f64 	%p98, %fd2, 0d7FF0000000000000;
	@%p98 bra 	$L__BB18_55;
	setp.eq.s32 	%p99, %r12, 1071644672;
	setp.lt.s32 	%p100, %r3, 0;
	setp.lt.s32 	%p101, %r156, 0;
	selp.b32 	%r164, 0, 2146435072, %p101;
	and.b32  	%r165, %r156, 2147483647;
	setp.ne.s32 	%p102, %r165, 1071644672;
	or.b32  	%r166, %r164, -2147483648;
	selp.b32 	%r167, %r166, %r164, %p102;
	selp.b32 	%r168, %r167, %r164, %p99;
	selp.b32 	%r169, %r168, %r164, %p100;
	mov.b32 	%r170, 0;
	mov.b64 	%fd228, {%r170, %r169};
$L__BB18_55:
	setp.eq.s32 	%p103, %r12, 1071644672;
	setp.neu.f32 	%p104, %f59, 0f00000000;
	setp.lt.s32 	%p105, %r6, 0;
	{ // callseq 355, 0
	.param .b64 param0;
	st.param.f64 	[param0], %fd10;
	.param .b64 param1;
	st.param.f64 	[param1], 0d4020000000000000;
	.param .b64 retval0;
	call.uni (retval0), 
	__internal_accurate_pow, 
	(
	param0, 
	param1
	);
	ld.param.f64 	%fd160, [retval0];
	} // callseq 355
	neg.f64 	%fd162, %fd160;
	selp.f64 	%fd163, %fd162, %fd160, %p103;
	selp.f64 	%fd230, %fd163, %fd160, %p105;
	@%p104 bra 	$L__BB18_57;
	setp.eq.s32 	%p106, %r12, 1071644672;
	selp.b32 	%r172, %r6, 0, %p106;
	setp.lt.s32 	%p107, %r156, 0;
	or.b32  	%r173, %r172, 2146435072;
	selp.b32 	%r174, %r173, %r172, %p107;
	mov.b32 	%r175, 0;
	mov.b64 	%fd230, {%r175, %r174};
$L__BB18_57:
	add.f64 	%fd164, %fd9, 0d4020000000000000;
	{
	.reg .b32 %temp; 
	mov.b64 	{%temp, %r176}, %fd164;
	}
	and.b32  	%r177, %r176, 2146435072;
	setp.ne.s32 	%p108, %r177, 2146435072;
	@%p108 bra 	$L__BB18_62;
	setp.num.f32 	%p109, %f59, %f59;
	@%p109 bra 	$L__BB18_60;
	mov.f64 	%fd165, 0d4020000000000000;
	add.rn.f64 	%fd230, %fd9, %fd165;
	bra.uni 	$L__BB18_62;
$L__BB18_60:
	setp.neu.f64 	%p110, %fd10, 0d7FF0000000000000;
	@%p110 bra 	$L__BB18_62;
	setp.eq.s32 	%p111, %r12, 1071644672;
	setp.lt.s32 	%p112, %r6, 0;
	setp.lt.s32 	%p113, %r156, 0;
	selp.b32 	%r179, 0, 2146435072, %p113;
	and.b32  	%r180, %r156, 2147483647;
	setp.ne.s32 	%p114, %r180, 1071644672;
	or.b32  	%r181, %r179, -2147483648;
	selp.b32 	%r182, %r181, %r179, %p114;
	selp.b32 	%r183, %r182, %r179, %p111;
	selp.b32 	%r184, %r183, %r179, %p112;
	mov.b32 	%r185, 0;
	mov.b64 	%fd230, {%r185, %r184};
$L__BB18_62:
	setp.eq.f32 	%p115, %f59, 0f3F800000;
	setp.neu.f32 	%p116, %f58, 0f00000000;
	setp.lt.s32 	%p117, %r3, 0;
	add.f64 	%fd166, %fd230, %fd230;
	div.rn.f64 	%fd167, %fd166, 0d40E3B00000000000;
	selp.f64 	%fd168, 0d3F0A01A01A01A01A, %fd167, %p115;
	add.f64 	%fd169, %fd228, %fd228;
	div.rn.f64 	%fd170, %fd169, 0d40E3B00000000000;
	setp.eq.f32 	%p118, %f58, 0f3F800000;
	selp.f64 	%fd171, 0d3F0A01A01A01A01A, %fd170, %p118;
	add.f64 	%fd172, %fd171, %fd168;
	cvt.rn.f32.f64 	%f15, %fd172;
	mov.f64 	%fd173, 0d4024000000000000;
	{
	.reg .b32 %temp; 
	mov.b64 	{%temp, %r186}, %fd173;
	}
	and.b32  	%r14, %r186, 2146435072;
	setp.eq.s32 	%p119, %r14, 1074790400;
	{ // callseq 356, 0
	.param .b64 param0;
	st.param.f64 	[param0], %fd2;
	.param .b64 param1;
	st.param.f64 	[param1], 0d4024000000000000;
	.param .b64 retval0;
	call.uni (retval0), 
	__internal_accurate_pow, 
	(
	param0, 
	param1
	);
	ld.param.f64 	%fd174, [retval0];
	} // callseq 356
	neg.f64 	%fd176, %fd174;
	selp.f64 	%fd177, %fd176, %fd174, %p119;
	selp.f64 	%fd232, %fd177, %fd174, %p117;
	@%p116 bra 	$L__BB18_64;
	setp.eq.s32 	%p120, %r14, 1074790400;
	selp.b32 	%r187, %r3, 0, %p120;
	setp.lt.s32 	%p121, %r186, 0;
	or.b32  	%r188, %r187, 2146435072;
	selp.b32 	%r189, %r188, %r187, %p121;
	mov.b32 	%r190, 0;
	mov.b64 	%fd232, {%r190, %r189};
$L__BB18_64:
	add.f64 	%fd178, %fd1, 0d4024000000000000;
	{
	.reg .b32 %temp; 
	mov.b64 	{%temp, %r191}, %fd178;
	}
	and.b32  	%r192, %r191, 2146435072;
	setp.ne.s32 	%p122, %r192, 2146435072;
	@%p122 bra 	$L__BB18_69;
	setp.num.f32 	%p123, %f58, %f58;
	@%p123 bra 	$L__BB18_67;
	mov.f64 	%fd179, 0d4024000000000000;
	add.rn.f64 	%fd232, %fd1, %fd179;
	bra.uni 	$L__BB18_69;
$L__BB18_67:
	setp.neu.f64 	%p124, %fd2, 0d7FF0000000000000;
	@%p124 bra 	$L__BB18_69;
	setp.eq.s32 	%p125, %r14, 1074790400;
	setp.lt.s32 	%p126, %r3, 0;
	setp.lt.s32 	%p127, %r186, 0;
	selp.b32 	%r194, 0, 2146435072, %p127;
	and.b32  	%r195, %r186, 2147483647;
	setp.ne.s32 	%p128, %r195, 1071644672;
	or.b32  	%r196, %r194, -2147483648;
	selp.b32 	%r197, %r196, %r194, %p128;
	selp.b32 	%r198, %r197, %r194, %p125;
	selp.b32 	%r199, %r198, %r194, %p126;
	mov.b32 	%r200, 0;
	mov.b64 	%fd232, {%r200, %r199};
$L__BB18_69:
	setp.eq.s32 	%p129, %r14, 1074790400;
	setp.neu.f32 	%p130, %f59, 0f00000000;
	setp.lt.s32 	%p131, %r6, 0;
	{ // callseq 357, 0
	.param .b64 param0;
	st.param.f64 	[param0], %fd10;
	.param .b64 param1;
	st.param.f64 	[param1], 0d4024000000000000;
	.param .b64 retval0;
	call.uni (retval0), 
	__internal_accurate_pow, 
	(
	param0, 
	param1
	);
	ld.param.f64 	%fd180, [retval0];
	} // callseq 357
	neg.f64 	%fd182, %fd180;
	selp.f64 	%fd183, %fd182, %fd180, %p129;
	selp.f64 	%fd234, %fd183, %fd180, %p131;
	@%p130 bra 	$L__BB18_71;
	setp.eq.s32 	%p132, %r14, 1074790400;
	selp.b32 	%r202, %r6, 0, %p132;
	setp.lt.s32 	%p133, %r186, 0;
	or.b32  	%r203, %r202, 2146435072;
	selp.b32 	%r204, %r203, %r202, %p133;
	mov.b32 	%r205, 0;
	mov.b64 	%fd234, {%r205, %r204};
$L__BB18_71:
	add.f64 	%fd184, %fd9, 0d4024000000000000;
	{
	.reg .b32 %temp; 
	mov.b64 	{%temp, %r206}, %fd184;
	}
	and.b32  	%r207, %r206, 2146435072;
	setp.ne.s32 	%p134, %r207, 2146435072;
	@%p134 bra 	$L__BB18_76;
	setp.num.f32 	%p135, %f59, %f59;
	@%p135 bra 	$L__BB18_74;
	mov.f64 	%fd185, 0d4024000000000000;
	add.rn.f64 	%fd234, %fd9, %fd185;
	bra.uni 	$L__BB18_76;
$L__BB18_74:
	setp.neu.f64 	%p136, %fd10, 0d7FF0000000000000;
	@%p136 bra 	$L__BB18_76;
	setp.eq.s32 	%p137, %r14, 1074790400;
	setp.lt.s32 	%p138, %r6, 0;
	setp.lt.s32 	%p139, %r186, 0;
	selp.b32 	%r209, 0, 2146435072, %p139;
	and.b32  	%r210, %r186, 2147483647;
	setp.ne.s32 	%p140, %r210, 1071644672;
	or.b32  	%r211, %r209, -2147483648;
	selp.b32 	%r212, %r211, %r209, %p140;
	selp.b32 	%r213, %r212, %r209, %p137;
	selp.b32 	%r214, %r213, %r209, %p138;
	mov.b32 	%r215, 0;
	mov.b64 	%fd234, {%r215, %r214};
$L__BB18_76:
	setp.eq.f32 	%p141, %f59, 0f3F800000;
	setp.neu.f32 	%p142, %f58, 0f00000000;
	setp.lt.s32 	%p143, %r3, 0;
	add.f64 	%fd186, %fd234, %fd234;
	div.rn.f64 	%fd187, %fd186, 0d414BAF8000000000;
	selp.f64 	%fd188, 0d3EA27E4FB7789F5C, %fd187, %p141;
	add.f64 	%fd189, %fd232, %fd232;
	div.rn.f64 	%fd190, %fd189, 0d414BAF8000000000;
	setp.eq.f32 	%p144, %f58, 0f3F800000;
	selp.f64 	%fd191, 0d3EA27E4FB7789F5C, %fd190, %p144;
	add.f64 	%fd192, %fd191, %fd188;
	cvt.rn.f32.f64 	%f16, %fd192;
	mov.f64 	%fd193, 0d4028000000000000;
	{
	.reg .b32 %temp; 
	mov.b64 	{%temp, %r216}, %fd193;
	}
	and.b32  	%r16, %r216, 2146435072;
	setp.eq.s32 	%p145, %r16, 1073741824;
	{ // callseq 358, 0
	.param .b64 param0;
	st.param.f64 	[param0], %fd2;
	.param .b64 param1;
	st.param.f64 	[param1], 0d4028000000000000;
	.param .b64 retval0;
	call.uni (retval0), 
	__internal_accurate_pow, 
	(
	param0, 
	param1
	);
	ld.param.f64 	%fd194, [retval0];
	} // callseq 358
	neg.f64 	%fd196, %fd194;
	selp.f64 	%fd197, %fd196, %fd194, %p145;
	selp.f64 	%fd236, %fd197, %fd194, %p143;
	@%p142 bra 	$L__BB18_78;
	setp.eq.s32 	%p146, %r16, 1073741824;
	selp.b32 	%r217, %r3, 0, %p146;
	setp.lt.s32 	%p147, %r216, 0;
	or.b32  	%r218, %r217, 2146435072;
	selp.b32 	%r219, %r218, %r217, %p147;
	mov.b32 	%r220, 0;
	mov.b64 	%fd236, {%r220, %r219};
$L__BB18_78:
	add.f64 	%fd198, %fd1, 0d4028000000000000;
	{
	.reg .b32 %temp; 
	mov.b64 	{%temp, %r221}, %fd198;
	}
	and.b32  	%r222, %r221, 2146435072;
	setp.ne.s32 	%p148, %r222, 2146435072;
	@%p148 bra 	$L__BB18_83;
	setp.num.f32 	%p149, %f58, %f58;
	@%p149 bra 	$L__BB18_81;
	mov.f64 	%fd199, 0d4028000000000000;
	add.rn.f64 	%fd236, %fd1, %fd199;
	bra.uni 	$L__BB18_83;
$L__BB18_81:
	setp.neu.f64 	%p150, %fd2, 0d7FF0000000000000;
	@%p150 bra 	$L__BB18_83;
	setp.eq.s32 	%p151, %r16, 1073741824;
	setp.lt.s32 	%p152, %r3, 0;
	setp.lt.s32 	%p153, %r216, 0;
	selp.b32 	%r224, 0, 2146435072, %p153;
	and.b32  	%r225, %r216, 2147483647;
	setp.ne.s32 	%p154, %r225, 1071644672;
	or.b32  	%r226, %r224, -2147483648;
	selp.b32 	%r227, %r226, %r224, %p154;
	selp.b32 	%r228, %r227, %r224, %p151;
	selp.b32 	%r229, %r228, %r224, %p152;
	mov.b32 	%r230, 0;
	mov.b64 	%fd236, {%r230, %r229};
$L__BB18_83:
	setp.eq.s32 	%p155, %r16, 1073741824;
	setp.neu.f32 	%p156, %f59, 0f00000000;
	setp.lt.s32 	%p157, %r6, 0;
	setp.eq.f32 	%p158, %f58, 0f3F800000;
	add.f64 	%fd200, %fd236, %fd236;
	div.rn.f64 	%fd201, %fd200, 0d41BC8CFC00000000;
	selp.f64 	%fd71, 0d3E31EED8EFF8D898, %fd201, %p158;
	{ // callseq 359, 0
	.param .b64 param0;
	st.param.f64 	[param0], %fd10;
	.param .b64 param1;
	st.param.f64 	[param1], 0d4028000000000000;
	.param .b64 retval0;
	call.uni (retval0), 
	__internal_accurate_pow, 
	(
	param0, 
	param1
	);
	ld.param.f64 	%fd202, [retval0];
	} // callseq 359
	neg.f64 	%fd204, %fd202;
	selp.f64 	%fd205, %fd204, %fd202, %p155;
	selp.f64 	%fd238, %fd205, %fd202, %p157;
	@%p156 bra 	$L__BB18_85;
	setp.eq.s32 	%p159, %r16, 1073741824;
	selp.b32 	%r232, %r6, 0, %p159;
	setp.lt.s32 	%p160, %r216, 0;
	or.b32  	%r233, %r232, 2146435072;
	selp.b32 	%r234, %r233, %r232, %p160;
	mov.b32 	%r235, 0;
	mov.b64 	%fd238, {%r235, %r234};
$L__BB18_85:
	add.f64 	%fd206, %fd9, 0d4028000000000000;
	{
	.reg .b32 %temp; 
	mov.b64 	{%temp, %r236}, %fd206;
	}
	and.b32  	%r237, %r236, 2146435072;
	setp.ne.s32 	%p161, %r237, 2146435072;
	@%p161 bra 	$L__BB18_90;
	setp.num.f32 	%p162, %f59, %f59;
	@%p162 bra 	$L__BB18_88;
	mov.f64 	%fd207, 0d4028000000000000;
	add.rn.f64 	%fd238, %fd9, %fd207;
	bra.uni 	$L__BB18_90;
$L__BB18_88:
	setp.neu.f64 	%p163, %fd10, 0d7FF0000000000000;
	@%p163 bra 	$L__BB18_90;
	setp.eq.s32 	%p164, %r16, 1073741824;
	setp.lt.s32 	%p165, %r6, 0;
	setp.lt.s32 	%p166, %r216, 0;
	selp.b32 	%r239, 0, 2146435072, %p166;
	and.b32  	%r240, %r216, 2147483647;
	setp.ne.s32 	%p167, %r240, 1071644672;
	or.b32  	%r241, %r239, -2147483648;
	selp.b32 	%r242, %r241, %r239, %p167;
	selp.b32 	%r243, %r242, %r239, %p164;
	selp.b32 	%r244, %r243, %r239, %p165;
	mov.b32 	%r245, 0;
	mov.b64 	%fd238, {%r245, %r244};
$L__BB18_90:
	setp.eq.f32 	%p168, %f59, 0f3F800000;
	add.f64 	%fd208, %fd238, %fd238;
	div.rn.f64 	%fd209, %fd208, 0d41BC8CFC00000000;
	selp.f64 	%fd210, 0d3E31EED8EFF8D898, %fd209, %p168;
	add.f64 	%fd211, %fd71, %fd210;
	cvt.rn.f32.f64 	%f17, %fd211;
	mul.wide.s32 	%rd3, %r44, 4;
	shl.b32 	%r17, %r44, 2;
	setp.lt.s32 	%p169, %r45, 13;
	@%p169 bra 	$L__BB18_103;
	mul.wide.s32 	%rd11, %r2, 4;
	add.s64 	%rd12, %rd1, %rd11;
	add.s64 	%rd13, %rd12, %rd3;
	add.s64 	%rd14, %rd13, %rd3;
	add.s64 	%rd15, %rd14, %rd3;
	add.s64 	%rd16, %rd15, %rd3;
	add.s64 	%rd17, %rd16, %rd3;
	add.s64 	%rd18, %rd17, %rd3;
	add.s64 	%rd19, %rd18, %rd3;
	add.s64 	%rd20, %rd19, %rd3;
	add.s64 	%rd21, %rd20, %rd3;
	add.s64 	%rd22, %rd21, %rd3;
	add.s64 	%rd23, %rd22, %rd3;
	ld.global.nc.f32 	%f288, [%rd23+24];
	ld.global.nc.f32 	%f289, [%rd22+24];
	ld.global.nc.f32 	%f290, [%rd21+24];
	ld.global.nc.f32 	%f291, [%rd20+24];
	ld.global.nc.f32 	%f292, [%rd19+24];
	ld.global.nc.f32 	%f293, [%rd18+24];
	ld.global.nc.f32 	%f294, [%rd17+24];
	ld.global.nc.f32 	%f296, [%rd16+24];
	ld.global.nc.f32 	%f295, [%rd15+24];
	ld.global.nc.f32 	%f298, [%rd14+24];
	ld.global.nc.f32 	%f297, [%rd13+24];
	ld.global.nc.f32 	%f299, [%rd12+24];
	shl.b32 	%r246, %r1, 2;
	mov.u32 	%r247, _ZZ14PSOR_2D_SolverififfPfS_S_E6s_data;
	add.s32 	%r18, %r247, %r246;
	add.f32 	%f132, %f10, %f11;
	mul.f32 	%f133, %f9, %f132;
	add.f32 	%f134, %f58, %f59;
	mul.f32 	%f30, %f134, %f133;
	setp.eq.s32 	%p170, %r45, 13;
	add.s32 	%r248, %r2, %r17;
	add.s32 	%r249, %r248, %r44;
	add.s32 	%r267, %r249, 6;
	add.s32 	%r250, %r17, %r267;
	shl.b32 	%r251, %r44, 1;
	add.s32 	%r266, %r250, %r251;
	@%p170 bra 	$L__BB18_99;
	mad.lo.s32 	%r265, %r44, 11, %r2;
	mad.lo.s32 	%r264, %r44, 12, %r2;
	mad.lo.s32 	%r263, %r44, 5, %r2;
	mad.lo.s32 	%r262, %r44, 7, %r2;
	mad.lo.s32 	%r261, %r44, 6, %r2;
	and.b32  	%r252, %r45, 2147483646;
	neg.s32 	%r260, %r252;
$L__BB18_93:
	.pragma "nounroll";
	mov.f32 	%f34, %f298;
	mov.f32 	%f298, %f296;
	mov.f32 	%f35, %f295;
	mov.f32 	%f295, %f294;
	mov.f32 	%f296, %f293;
	mov.f32 	%f294, %f292;
	mov.f32 	%f293, %f291;
	mov.f32 	%f292, %f290;
	mov.f32 	%f291, %f289;
	mov.f32 	%f290, %f288;
	setp.gt.u32 	%p171, %r1, 5;
	add.s32 	%r253, %r264, 6;
	mul.wide.s32 	%rd24, %r253, 4;
	add.s64 	%rd4, %rd1, %rd24;
	ld.global.nc.f32 	%f289, [%rd4];
	bar.sync 	0;
	@%p171 bra 	$L__BB18_95;
	add.s32 	%r254, %r261, 6;
	mul.wide.s32 	%rd25, %r254, 4;
	add.s64 	%rd26, %rd1, %rd25;
	ld.global.nc.f32 	%f135, [%rd26+-24];
	st.shared.f32 	[%r18], %f135;
	ld.global.nc.f32 	%f136, [%rd26+128];
	st.shared.f32 	[%r18+152], %f136;
$L__BB18_95:
	ld.param.u64 	%rd51, [_Z14PSOR_2D_SolverififfPfS_S__param_7];
	ld.param.u64 	%rd49, [_Z14PSOR_2D_SolverififfPfS_S__param_5];
	st.shared.f32 	[%r18+24], %f296;
	bar.sync 	0;
	add.f32 	%f137, %f294, %f295;
	ld.shared.f32 	%f138, [%r18+20];
	ld.shared.f32 	%f139, [%r18+28];
	add.f32 	%f140, %f138, %f139;
	mul.f32 	%f141, %f11, %f140;
	fma.rn.f32 	%f142, %f10, %f137, %f141;
	mul.f32 	%f143, %f142, %f12;
	fma.rn.f32 	%f144, %f30, %f296, %f143;
	add.f32 	%f145, %f293, %f298;
	ld.shared.f32 	%f146, [%r18+16];
	ld.shared.f32 	%f147, [%r18+32];
	add.f32 	%f148, %f146, %f147;
	mul.f32 	%f149, %f11, %f148;
	fma.rn.f32 	%f150, %f10, %f145, %f149;
	fma.rn.f32 	%f151, %f150, %f13, %f144;
	add.f32 	%f152, %f292, %f35;
	ld.shared.f32 	%f153, [%r18+12];
	ld.shared.f32 	%f154, [%r18+36];
	add.f32 	%f155, %f153, %f154;
	mul.f32 	%f156, %f11, %f155;
	fma.rn.f32 	%f157, %f10, %f152, %f156;
	fma.rn.f32 	%f158, %f157, %f14, %f151;
	add.f32 	%f159, %f291, %f34;
	ld.shared.f32 	%f160, [%r18+8];
	ld.shared.f32 	%f161, [%r18+40];
	add.f32 	%f162, %f160, %f161;
	mul.f32 	%f163, %f11, %f162;
	fma.rn.f32 	%f164, %f10, %f159, %f163;
	fma.rn.f32 	%f165, %f164, %f15, %f158;
	add.f32 	%f166, %f290, %f297;
	ld.shared.f32 	%f167, [%r18+4];
	ld.shared.f32 	%f168, [%r18+44];
	add.f32 	%f169, %f167, %f168;
	mul.f32 	%f170, %f11, %f169;
	fma.rn.f32 	%f171, %f10, %f166, %f170;
	fma.rn.f32 	%f172, %f171, %f16, %f165;
	add.f32 	%f173, %f299, %f289;
	ld.shared.f32 	%f174, [%r18];
	ld.shared.f32 	%f175, [%r18+48];
	add.f32 	%f176, %f174, %f175;
	mul.f32 	%f177, %f11, %f176;
	fma.rn.f32 	%f178, %f10, %f173, %f177;
	fma.rn.f32 	%f179, %f178, %f17, %f172;
	add.f32 	%f180, %f296, %f296;
	add.s32 	%r255, %r261, 6;
	cvta.to.global.u64 	%rd27, %rd51;
	mul.wide.s32 	%rd28, %r255, 4;
	add.s64 	%rd5, %rd27, %rd28;
	ld.global.f32 	%f181, [%rd5];
	sub.f32 	%f182, %f180, %f181;
	cvta.to.global.u64 	%rd29, %rd49;
	add.s64 	%rd6, %rd29, %rd28;
	ld.global.nc.f32 	%f183, [%rd6];
	fma.rn.f32 	%f184, %f183, %f179, %f182;
	st.global.f32 	[%rd5], %f184;
	add.s64 	%rd30, %rd4, %rd3;
	ld.global.nc.f32 	%f288, [%rd30];
	bar.sync 	0;
	@%p171 bra 	$L__BB18_97;
	add.s32 	%r256, %r262, 6;
	mul.wide.s32 	%rd31, %r256, 4;
	add.s64 	%rd32, %rd1, %rd31;
	ld.global.nc.f32 	%f185, [%rd32+-24];
	st.shared.f32 	[%r18], %f185;
	ld.global.nc.f32 	%f186, [%rd32+128];
	st.shared.f32 	[%r18+152], %f186;
$L__BB18_97:
	st.shared.f32 	[%r18+24], %f294;
	bar.sync 	0;
	add.f32 	%f187, %f293, %f296;
	ld.shared.f32 	%f188, [%r18+20];
	ld.shared.f32 	%f189, [%r18+28];
	add.f32 	%f190, %f188, %f189;
	mul.f32 	%f191, %f11, %f190;
	fma.rn.f32 	%f192, %f10, %f187, %f191;
	mul.f32 	%f193, %f192, %f12;
	fma.rn.f32 	%f194, %f30, %f294, %f193;
	add.f32 	%f195, %f292, %f295;
	ld.shared.f32 	%f196, [%r18+16];
	ld.shared.f32 	%f197, [%r18+32];
	add.f32 	%f198, %f196, %f197;
	mul.f32 	%f199, %f11, %f198;
	fma.rn.f32 	%f200, %f10, %f195, %f199;
	fma.rn.f32 	%f201, %f200, %f13, %f194;
	add.f32 	%f202, %f291, %f298;
	ld.shared.f32 	%f203, [%r18+12];
	ld.shared.f32 	%f204, [%r18+36];
	add.f32 	%f205, %f203, %f204;
	mul.f32 	%f206, %f11, %f205;
	fma.rn.f32 	%f207, %f10, %f202, %f206;
	fma.rn.f32 	%f208, %f207, %f14, %f201;
	add.f32 	%f209, %f290, %f35;
	ld.shared.f32 	%f210, [%r18+8];
	ld.shared.f32 	%f211, [%r18+40];
	add.f32 	%f212, %f210, %f211;
	mul.f32 	%f213, %f11, %f212;
	fma.rn.f32 	%f214, %f10, %f209, %f213;
	fma.rn.f32 	%f215, %f214, %f15, %f208;
	add.f32 	%f216, %f289, %f34;
	ld.shared.f32 	%f217, [%r18+4];
	ld.shared.f32 	%f218, [%r18+44];
	add.f32 	%f219, %f217, %f218;
	mul.f32 	%f220, %f11, %f219;
	fma.rn.f32 	%f221, %f10, %f216, %f220;
	fma.rn.f32 	%f222, %f221, %f16, %f215;
	add.f32 	%f223, %f297, %f288;
	ld.shared.f32 	%f224, [%r18];
	ld.shared.f32 	%f225, [%r18+48];
	add.f32 	%f226, %f224, %f225;
	mul.f32 	%f227, %f11, %f226;
	fma.rn.f32 	%f228, %f10, %f223, %f227;
	fma.rn.f32 	%f229, %f228, %f17, %f222;
	add.f32 	%f230, %f294, %f294;
	add.s64 	%rd33, %rd5, %rd3;
	ld.global.f32 	%f231, [%rd33];
	sub.f32 	%f232, %f230, %f231;
	add.s64 	%rd34, %rd6, %rd3;
	ld.global.nc.f32 	%f233, [%rd34];
	fma.rn.f32 	%f234, %f233, %f229, %f232;
	st.global.f32 	[%rd33], %f234;
	shl.b32 	%r257, %r44, 1;
	add.s32 	%r265, %r265, %r257;
	add.s32 	%r264, %r264, %r257;
	add.s32 	%r263, %r263, %r257;
	add.s32 	%r262, %r262, %r257;
	add.s32 	%r261, %r261, %r257;
	add.s32 	%r260, %r260, 2;
	setp.ne.s32 	%p173, %r260, -12;
	mov.f32 	%f297, %f35;
	mov.f32 	%f299, %f34;
	@%p173 bra 	$L__BB18_93;
	add.s32 	%r266, %r265, 6;
	add.s32 	%r267, %r263, 6;
	mov.f32 	%f299, %f34;
	mov.f32 	%f297, %f35;
$L__BB18_99:
	and.b32  	%r258, %r45, 1;
	setp.eq.b32 	%p174, %r258, 1;
	not.pred 	%p175, %p174;
	@%p175 bra 	$L__BB18_103;
	setp.gt.u32 	%p176, %r1, 5;
	add.s32 	%r259, %r266, %r44;
	mul.wide.s32 	%rd35, %r259, 4;
	add.s64 	%rd36, %rd1, %rd35;
	ld.global.nc.f32 	%f57, [%rd36];
	add.s32 	%r43, %r267, %r44;
	bar.sync 	0;
	@%p176 bra 	$L__BB18_102;
	mul.wide.s32 	%rd37, %r43, 4;
	add.s64 	%rd38, %rd1, %rd37;
	ld.global.nc.f32 	%f235, [%rd38+-24];
	st.shared.f32 	[%r18], %f235;
	ld.global.nc.f32 	%f236, [%rd38+128];
	st.shared.f32 	[%r18+152], %f236;
$L__BB18_102:
	ld.param.u64 	%rd52, [_Z14PSOR_2D_SolverififfPfS_S__param_7];
	ld.param.u64 	%rd50, [_Z14PSOR_2D_SolverififfPfS_S__param_5];
	st.shared.f32 	[%r18+24], %f293;
	bar.sync 	0;
	add.f32 	%f237, %f292, %f294;
	ld.shared.f32 	%f238, [%r18+20];
	ld.shared.f32 	%f239, [%r18+28];
	add.f32 	%f240, %f238, %f239;
	mul.f32 	%f241, %f11, %f240;
	fma.rn.f32 	%f242, %f10, %f237, %f241;
	mul.f32 	%f243, %f242, %f12;
	fma.rn.f32 	%f244, %f30, %f293, %f243;
	add.f32 	%f245, %f291, %f296;
	ld.shared.f32 	%f246, [%r18+16];
	ld.shared.f32 	%f247, [%r18+32];
	add.f32 	%f248, %f246, %f247;
	mul.f32 	%f249, %f11, %f248;
	fma.rn.f32 	%f250, %f10, %f245, %f249;
	fma.rn.f32 	%f251, %f250, %f13, %f244;
	add.f32 	%f252, %f290, %f295;
	ld.shared.f32 	%f253, [%r18+12];
	ld.shared.f32 	%f254, [%r18+36];
	add.f32 	%f255, %f253, %f254;
	mul.f32 	%f256, %f11, %f255;
	fma.rn.f32 	%f257, %f10, %f252, %f256;
	fma.rn.f32 	%f258, %f257, %f14, %f251;
	add.f32 	%f259, %f289, %f298;
	ld.shared.f32 	%f260, [%r18+8];
	ld.shared.f32 	%f261, [%r18+40];
	add.f32 	%f262, %f260, %f261;
	mul.f32 	%f263, %f11, %f262;
	fma.rn.f32 	%f264, %f10, %f259, %f263;
	fma.rn.f32 	%f265, %f264, %f15, %f258;
	add.f32 	%f266, %f288, %f297;
	ld.shared.f32 	%f267, [%r18+4];
	ld.shared.f32 	%f268, [%r18+44];
	add.f32 	%f269, %f267, %f268;
	mul.f32 	%f270, %f11, %f269;
	fma.rn.f32 	%f271, %f10, %f266, %f270;
	fma.rn.f32 	%f272, %f271, %f16, %f265;
	add.f32 	%f273, %f299, %f57;
	ld.shared.f32 	%f274, [%r18];
	ld.shared.f32 	%f275, [%r18+48];
	add.f32 	%f276, %f274, %f275;
	mul.f32 	%f277, %f11, %f276;
	fma.rn.f32 	%f278, %f10, %f273, %f277;
	fma.rn.f32 	%f279, %f278, %f17, %f272;
	add.f32 	%f280, %f293, %f293;
	cvta.to.global.u64 	%rd39, %rd52;
	mul.wide.s32 	%rd40, %r43, 4;
	add.s64 	%rd41, %rd39, %rd40;
	ld.global.f32 	%f281, [%rd41];
	sub.f32 	%f282, %f280, %f281;
	cvta.to.global.u64 	%rd42, %rd50;
	add.s64 	%rd43, %rd42, %rd40;
	ld.global.nc.f32 	%f283, [%rd43];
	fma.rn.f32 	%f284, %f283, %f279, %f282;
	st.global.f32 	[%rd41], %f284;
$L__BB18_103:
	// begin inline asm
	mov.u64 	%rd44, %clock64;
	// end inline asm
	sub.s64 	%rd45, %rd44, %rd9;
	cvt.rn.f32.s64 	%f285, %rd45;
	cvt.f64.f32 	%fd212, %f285;
	mul.f64 	%fd213, %fd212, 0d408F400000000000;
	div.rn.f64 	%fd214, %fd213, 0d412E848000000000;
	cvt.rn.f32.f64 	%f286, %fd214;
	mul.wide.s32 	%rd46, %r2, 4;
	mov.u64 	%rd47, PSOR_time;
	add.s64 	%rd48, %rd47, %rd46;
	st.global.f32 	[%rd48], %f286;
	ret;

}
	// .globl	_Z24PSOR_2D_Solver_OptimizedififfPfS_S_
.visible .entry _Z24PSOR_2D_Solver_OptimizedififfPfS_S_(
	.param .u32 _Z24PSOR_2D_Solver_OptimizedififfPfS_S__param_0,
	.param .f32 _Z24PSOR_2D_Solver_OptimizedififfPfS_S__param_1,
	.param .u32 _Z24PSOR_2D_Solver_OptimizedififfPfS_S__param_2,
	.param .f32 _Z24PSOR_2D_Solver_OptimizedififfPfS_S__param_3,
	.param .f32 _Z24PSOR_2D_Solver_OptimizedififfPfS_S__param_4,
	.param .u64 .ptr .align 1 _Z24PSOR_2D_Solver_OptimizedififfPfS_S__param_5,
	.param .u64 .ptr .align 1 _Z24PSOR_2D_Solver_OptimizedififfPfS_S__param_6,
	.param .u64 .ptr .align 1 _Z24PSOR_2D_Solver_OptimizedififfPfS_S__param_7
)
{
	.reg .pred 	%p<70>;
	.reg .b32 	%r<154>;
	.reg .b32 	%f<164>;
	.reg .b64 	%rd<35>;
	.reg .b64 	%fd<227>;
	// demoted variable
	.shared .align 4 .b8 _ZZ24PSOR_2D_Solver_OptimizedififfPfS_S_E6s_data[176];
	ld.param.f32 	%f32, [_Z24PSOR_2D_Solver_OptimizedififfPfS_S__param_1];
	ld.param.f32 	%f33, [_Z24PSOR_2D_Solver_OptimizedififfPfS_S__param_3];
	ld.param.f32 	%f35, [_Z24PSOR_2D_Solver_OptimizedififfPfS_S__param_4];
	// begin inline asm
	mov.u64 	%rd9, %clock64;
	// end inline asm
	mov.u32 	%r12, %ctaid.x;
	mov.u32 	%r13, %ntid.x;
	mov.u32 	%r14, %tid.x;
	mad.lo.s32 	%r1, %r12, %r13, %r14;
	mul.f32 	%f36, %f35, %f35;
	mul.f32 	%f37, %f32, %f32;
	div.rn.f32 	%f38, %f36, %f37;
	mul.f32 	%f39, %f33, %f33;
	div.rn.f32 	%f40, %f36, %f39;
	div.rn.f32 	%f41, %f38, %f40;
	mov.f64 	%fd1, 0dBFE0C152382D7367;
	mul.rn.f64 	%fd2, %fd1, %fd1;
	fma.rn.f64 	%fd3, %fd2, 0d3DE5DB65F9785EBA, 0dBE5AE5F12CB0D246;
	fma.rn.f64 	%fd4, %fd3, %fd2, 0d3EC71DE369ACE392;
	fma.rn.f64 	%fd5, %fd4, %fd2, 0dBF2A01A019DB62A1;
	fma.rn.f64 	%fd6, %fd5, %fd2, 0d3F81111111110818;
	fma.rn.f64 	%fd7, %fd6, %fd2, 0dBFC5555555555554;
	fma.rn.f64 	%fd8, %fd7, %fd2, 0d0000000000000000;
	fma.rn.f64 	%fd9, %fd8, 0dBFE0C152382D7367, 0dBFE0C152382D7367;
	mov.f64 	%fd10, 0d0000000000000000;
	sub.f64 	%fd11, %fd10, %fd9;
	mul.f32 	%f1, %f41, %f41;
	cvt.f64.f32 	%fd12, %f1;
	fma.rn.f64 	%fd13, %fd11, %fd12, %fd11;
	add.f32 	%f2, %f1, 0f3F800000;
	cvt.f64.f32 	%fd14, %f2;
	div.rn.f64 	%fd15, %fd13, %fd14;
	cvt.rn.f32.f64 	%f3, %fd15;
	abs.f32 	%f4, %f3;
	setp.eq.f32 	%p1, %f3, 0f3F800000;
	mov.f32 	%f163, 0f3F800000;
	@%p1 bra 	$L__BB19_5;
	setp.num.f32 	%p2, %f4, %f4;
	@%p2 bra 	$L__BB19_3;
	mov.f32 	%f97, 0f40000000;
	add.rn.f32 	%f163, %f3, %f97;
	bra.uni 	$L__BB19_5;
$L__BB19_3:
	setp.lt.f32 	%p3, %f4, 0f00800000;
	mul.f32 	%f42, %f4, 0f4B800000;
	selp.f32 	%f43, %f42, %f4, %p3;
	mov.b32 	%r15, %f43;
	add.s32 	%r16, %r15, -1060439283;
	and.b32  	%r17, %r16, -8388608;
	sub.s32 	%r18, %r15, %r17;
	mov.b32 	%f44, %r18;
	cvt.rn.f32.s32 	%f45, %r17;
	selp.f32 	%f46, 0fC1C00000, 0f00000000, %p3;
	fma.rn.f32 	%f47, %f45, 0f34000000, %f46;
	add.f32 	%f48, %f44, 0fBF800000;
	add.f32 	%f49, %f44, 0f3F800000;
	rcp.approx.ftz.f32 	%f50, %f49;
	add.f32 	%f51, %f48, %f48;
	mul.f32 	%f52, %f51, %f50;
	mul.f32 	%f53, %f52, %f52;
	neg.f32 	%f54, %f52;
	sub.f32 	%f55, %f48, %f52;
	add.f32 	%f56, %f55, %f55;
	fma.rn.f32 	%f57, %f54, %f48, %f56;
	mul.rn.f32 	%f58, %f50, %f57;
	fma.rn.f32 	%f59, %f53, 0f3A2C32E4, 0f3B52E7DB;
	fma.rn.f32 	%f60, %f59, %f53, 0f3C93BB73;
	fma.rn.f32 	%f61, %f60, %f53, 0f3DF6384F;
	mul.rn.f32 	%f62, %f61, %f53;
	fma.rn.f32 	%f63, %f52, 0f3FB8AA3B, %f47;
	mul.f32 	%f64, %f62, 0f40400000;
	sub.f32 	%f65, %f47, %f63;
	fma.rn.f32 	%f66, %f52, 0f3FB8AA3B, %f65;
	fma.rn.f32 	%f67, %f58, 0f3FB8AA3B, %f66;
	fma.rn.f32 	%f68, %f52, 0f32A55E34, %f67;
	fma.rn.f32 	%f69, %f64, %f58, %f68;
	fma.rn.f32 	%f70, %f62, %f52, %f69;
	add.rn.f32 	%f71, %f63, %f70;
	mov.f32 	%f72, 0f40000000;
	mul.rn.f32 	%f73, %f71, %f72;
	cvt.rni.f32.f32 	%f74, %f73;
	sub.f32 	%f75, %f73, %f74;
	neg.f32 	%f76, %f73;
	fma.rn.f32 	%f77, %f71, 0f40000000, %f76;
	neg.f32 	%f78, %f63;
	add.rn.f32 	%f79, %f71, %f78;
	neg.f32 	%f80, %f79;
	add.rn.f32 	%f81, %f70, %f80;
	fma.rn.f32 	%f82, %f81, 0f40000000, %f77;
	add.f32 	%f83, %f75, %f82;
	setp.gt.f32 	%p4, %f74, 0f00000000;
	selp.b32 	%r19, 0, -2097152000, %p4;
	setp.neu.f32 	%p5, %f3, 0f00000000;
	setp.neu.f32 	%p6, %f4, 0f7F800000;
	setp.lt.f32 	%p7, %f73, 0f00000000;
	selp.f32 	%f84, 0f00000000, 0f7F800000, %p7;
	abs.f32 	%f85, %f73;
	setp.gt.f32 	%p8, %f85, 0f43180000;
	cvt.rzi.s32.f32 	%r20, %f74;
	shl.b32 	%r21, %r20, 23;
	sub.s32 	%r22, %r21, %r19;
	mov.b32 	%f86, %r22;
	add.s32 	%r23, %r19, 2130706432;
	mov.b32 	%f87, %r23;
	fma.rn.f32 	%f88, %f83, 0f391FCB8E, 0f3AAF85ED;
	fma.rn.f32 	%f89, %f88, %f83, 0f3C1D9856;
	fma.rn.f32 	%f90, %f89, %f83, 0f3D6357BB;
	fma.rn.f32 	%f91, %f90, %f83, 0f3E75FDEC;
	fma.rn.f32 	%f92, %f91, %f83, 0f3F317218;
	fma.rn.f32 	%f93, %f92, %f83, 0f3F800000;
	mul.f32 	%f94, %f93, %f87;
	mul.f32 	%f95, %f94, %f86;
	selp.f32 	%f163, %f84, %f95, %p8;
	and.pred  	%p9, %p5, %p6;
	@%p9 bra 	$L__BB19_5;
	add.f32 	%f96, %f3, %f3;
	mov.b32 	%r24, %f96;
	and.b32  	%r25, %r24, 2147483647;
	mov.b32 	%f163, %r25;
$L__BB19_5:
	mov.f32 	%f98, 0f3F800000;
	sub.f32 	%f99, %f98, %f163;
	sqrt.rn.f32 	%f100, %f99;
	add.f32 	%f101, %f100, %f100;
	mov.f32 	%f102, 0f40000000;
	sub.f32 	%f103, %f102, %f101;
	div.rn.f32 	%f9, %f103, %f163;
	add.f32 	%f104, %f2, %f2;
	div.rn.f32 	%f10, %f9, %f104;
	mul.f32 	%f105, %f1, %f9;
	div.rn.f32 	%f11, %f105, %f104;
	mov.u32 	%r26, %ctaid.y;
	mov.u32 	%r27, %ntid.y;
	mov.u32 	%r28, %tid.y;
	mad.lo.s32 	%r29, %r26, %r27, %r28;
	setp.gt.u32 	%p10, %r29, 243;
	@%p10 bra 	$L__BB19_10;
	ld.param.u64 	%rd34, [_Z24PSOR_2D_Solver_OptimizedififfPfS_S__param_7];
	ld.param.u64 	%rd33, [_Z24PSOR_2D_Solver_OptimizedififfPfS_S__param_6];
	ld.param.u64 	%rd32, [_Z24PSOR_2D_Solver_OptimizedififfPfS_S__param_5];
	ld.param.f32 	%f162, [_Z24PSOR_2D_Solver_OptimizedififfPfS_S__param_3];
	ld.param.f32 	%f161, [_Z24PSOR_2D_Solver_OptimizedififfPfS_S__param_1];
	ld.param.u32 	%r151, [_Z24PSOR_2D_Solver_OptimizedififfPfS_S__param_0];
	mov.u32 	%r30, %ctaid.x;
	mov.u32 	%r31, %ntid.x;
	mov.u32 	%r2, %tid.x;
	mad.lo.s32 	%r153, %r30, %r31, %r2;
	mov.u32 	%r32, %ctaid.y;
	mov.u32 	%r33, %ntid.y;
	mov.u32 	%r34, %tid.y;
	mad.lo.s32 	%r35, %r32, %r33, %r34;
	mad.lo.s32 	%r4, %r35, %r151, 6;
	add.f32 	%f108, %f161, %f162;
	cvt.f64.f32 	%fd19, %f161;
	{
	.reg .b32 %temp; 
	mov.b64 	{%temp, %r36}, %fd19;
	}
	mov.f64 	%fd20, 0d4000000000000000;
	{
	.reg .b32 %temp; 
	mov.b64 	{%temp, %r37}, %fd20;
	}
	and.b32  	%r38, %r37, 2146435072;
	setp.eq.s32 	%p11, %r38, 1062207488;
	abs.f64 	%fd21, %fd19;
	{ // callseq 360, 0
	.param .b64 param0;
	st.param.f64 	[param0], %fd21;
	.param .b64 param1;
	st.param.f64 	[param1], 0d4000000000000000;
	.param .b64 retval0;
	call.uni (retval0), 
	__internal_accurate_pow, 
	(
	param0, 
	param1
	);
	ld.param.f64 	%fd22, [retval0];
	} // callseq 360
	setp.lt.s32 	%p13, %r36, 0;
	neg.f64 	%fd24, %fd22;
	selp.f64 	%fd25, %fd24, %fd22, %p11;
	selp.f64 	%fd26, %fd25, %fd22, %p13;
	setp.eq.f32 	%p14, %f161, 0f00000000;
	selp.b32 	%r39, %r36, 0, %p11;
	setp.lt.s32 	%p15, %r37, 0;
	or.b32  	%r40, %r39, 2146435072;
	selp.b32 	%r41, %r40, %r39, %p15;
	mov.b32 	%r42, 0;
	mov.b64 	%fd27, {%r42, %r41};
	add.f64 	%fd28, %fd19, 0d4000000000000000;
	{
	.reg .b32 %temp; 
	mov.b64 	{%temp, %r43}, %fd28;
	}
	and.b32  	%r44, %r43, 2146435072;
	setp.eq.s32 	%p16, %r44, 2146435072;
	setp.nan.f32 	%p17, %f161, %f161;
	setp.neu.f64 	%p18, %fd21, 0d7FF0000000000000;
	selp.b32 	%r45, 0, 2146435072, %p15;
	and.b32  	%r46, %r37, 2147483647;
	setp.ne.s32 	%p19, %r46, 1071644672;
	and.pred  	%p20, %p11, %p19;
	or.b32  	%r47, %r45, -2147483648;
	selp.b32 	%r48, %r47, %r45, %p20;
	selp.b32 	%r49, %r48, %r45, %p13;
	mov.b64 	%fd29, {%r42, %r49};
	add.rn.f64 	%fd30, %fd19, %fd20;
	setp.eq.f32 	%p22, %f161, 0f3F800000;
	cvt.f64.f32 	%fd31, %f162;
	{
	.reg .b32 %temp; 
	mov.b64 	{%temp, %r50}, %fd31;
	}
	abs.f64 	%fd32, %fd31;
	{ // callseq 361, 0
	.param .b64 param0;
	st.param.f64 	[param0], %fd32;
	.param .b64 param1;
	st.param.f64 	[param1], 0d4000000000000000;
	.param .b64 retval0;
	call.uni (retval0), 
	__internal_accurate_pow, 
	(
	param0, 
	param1
	);
	ld.param.f64 	%fd33, [retval0];
	} // callseq 361
	setp.lt.s32 	%p23, %r50, 0;
	neg.f64 	%fd35, %fd33;
	selp.f64 	%fd36, %fd35, %fd33, %p11;
	selp.f64 	%fd37, %fd36, %fd33, %p23;
	setp.eq.f32 	%p24, %f162, 0f00000000;
	selp.b32 	%r51, %r50, 0, %p11;
	or.b32  	%r52, %r51, 2146435072;
	selp.b32 	%r53, %r52, %r51, %p15;
	mov.b64 	%fd38, {%r42, %r53};
	add.f64 	%fd39, %fd31, 0d4000000000000000;
	{
	.reg .b32 %temp; 
	mov.b64 	{%temp, %r54}, %fd39;
	}
	and.b32  	%r55, %r54, 2146435072;
	setp.eq.s32 	%p25, %r55, 2146435072;
	setp.nan.f32 	%p26, %f162, %f162;
	setp.neu.f64 	%p27, %fd32, 0d7FF0000000000000;
	selp.b32 	%r56, %r48, %r45, %p23;
	mov.b64 	%fd40, {%r42, %r56};
	add.rn.f64 	%fd41, %fd31, %fd20;
	setp.eq.f32 	%p28, %f162, 0f3F800000;
	mov.f64 	%fd42, 0d4010000000000000;
	{
	.reg .b32 %temp; 
	mov.b64 	{%temp, %r57}, %fd42;
	}
	and.b32  	%r58, %r57, 2146435072;
	setp.eq.s32 	%p29, %r58, 1072693248;
	{ // callseq 362, 0
	.param .b64 param0;
	st.param.f64 	[param0], %fd21;
	.param .b64 param1;
	st.param.f64 	[param1], 0d4010000000000000;
	.param .b64 retval0;
	call.uni (retval0), 
	__internal_accurate_pow, 
	(
	param0, 
	param1
	);
	ld.param.f64 	%fd43, [retval0];
	} // callseq 362
	neg.f64 	%fd45, %fd43;
	selp.f64 	%fd46, %fd45, %fd43, %p29;
	selp.f64 	%fd47, %fd46, %fd43, %p13;
	selp.b32 	%r59, %r36, 0, %p29;
	setp.lt.s32 	%p31, %r57, 0;
	or.b32  	%r60, %r59, 2146435072;
	selp.b32 	%r61, %r60, %r59, %p31;
	mov.b64 	%fd48, {%r42, %r61};
	add.f64 	%fd49, %fd19, 0d4010000000000000;
	{
	.reg .b32 %temp; 
	mov.b64 	{%temp, %r62}, %fd49;
	}
	and.b32  	%r63, %r62, 2146435072;
	setp.eq.s32 	%p32, %r63, 2146435072;
	selp.b32 	%r64, 0, 2146435072, %p31;
	and.b32  	%r65, %r57, 2147483647;
	setp.ne.s32 	%p33, %r65, 1071644672;
	and.pred  	%p34, %p29, %p33;
	or.b32  	%r66, %r64, -2147483648;
	selp.b32 	%r67, %r66, %r64, %p34;
	selp.b32 	%r68, %r67, %r64, %p13;
	mov.b64 	%fd50, {%r42, %r68};
	add.rn.f64 	%fd51, %fd19, %fd42;
	{ // callseq 363, 0
	.param .b64 param0;
	st.param.f64 	[param0], %fd32;
	.param .b64 param1;
	st.param.f64 	[param1], 0d4010000000000000;
	.param .b64 retval0;
	call.uni (retval0), 
	__internal_accurate_pow, 
	(
	param0, 
	param1
	);
	ld.param.f64 	%fd52, [retval0];
	} // callseq 363
	neg.f64 	%fd54, %fd52;
	selp.f64 	%fd55, %fd54, %fd52, %p29;
	selp.f64 	%fd56, %fd55, %fd52, %p23;
	selp.b32 	%r69, %r50, 0, %p29;
	or.b32  	%r70, %r69, 2146435072;
	selp.b32 	%r71, %r70, %r69, %p31;
	mov.b64 	%fd57, {%r42, %r71};
	add.f64 	%fd58, %fd31, 0d4010000000000000;
	{
	.reg .b32 %temp; 
	mov.b64 	{%temp, %r72}, %fd58;
	}
	and.b32  	%r73, %r72, 2146435072;
	setp.eq.s32 	%p36, %r73, 2146435072;
	selp.b32 	%r74, %r67, %r64, %p23;
	mov.b64 	%fd59, {%r42, %r74};
	add.rn.f64 	%fd60, %fd31, %fd42;
	mov.f64 	%fd61, 0d4018000000000000;
	{
	.reg .b32 %temp; 
	mov.b64 	{%temp, %r75}, %fd61;
	}
	and.b32  	%r76, %r75, 2146435072;
	setp.eq.s32 	%p37, %r76, 1073741824;
	{ // callseq 364, 0
	.param .b64 param0;
	st.param.f64 	[param0], %fd21;
	.param .b64 param1;
	st.param.f64 	[param1], 0d4018000000000000;
	.param .b64 retval0;
	call.uni (retval0), 
	__internal_accurate_pow, 
	(
	param0, 
	param1
	);
	ld.param.f64 	%fd62, [retval0];
	} // callseq 364
	neg.f64 	%fd64, %fd62;
	selp.f64 	%fd65, %fd64, %fd62, %p37;
	selp.f64 	%fd66, %fd65, %fd62, %p13;
	selp.b32 	%r77, %r36, 0, %p37;
	setp.lt.s32 	%p39, %r75, 0;
	or.b32  	%r78, %r77, 2146435072;
	selp.b32 	%r79, %r78, %r77, %p39;
	mov.b64 	%fd67, {%r42, %r79};
	add.f64 	%fd68, %fd19, 0d4018000000000000;
	{
	.reg .b32 %temp; 
	mov.b64 	{%temp, %r80}, %fd68;
	}
	and.b32  	%r81, %r80, 2146435072;
	setp.eq.s32 	%p40, %r81, 2146435072;
	selp.b32 	%r82, 0, 2146435072, %p39;
	and.b32  	%r83, %r75, 2147483647;
	setp.ne.s32 	%p41, %r83, 1071644672;
	and.pred  	%p42, %p37, %p41;
	or.b32  	%r84, %r82, -2147483648;
	selp.b32 	%r85, %r84, %r82, %p42;
	selp.b32 	%r86, %r85, %r82, %p13;
	mov.b64 	%fd69, {%r42, %r86};
	add.rn.f64 	%fd70, %fd19, %fd61;
	{ // callseq 365, 0
	.param .b64 param0;
	st.param.f64 	[param0], %fd32;
	.param .b64 param1;
	st.param.f64 	[param1], 0d4018000000000000;
	.param .b64 retval0;
	call.uni (retval0), 
	__internal_accurate_pow, 
	(
	param0, 
	param1
	);
	ld.param.f64 	%fd71, [retval0];
	} // callseq 365
	neg.f64 	%fd73, %fd71;
	selp.f64 	%fd74, %fd73, %fd71, %p37;
	selp.f64 	%fd75, %fd74, %fd71, %p23;
	selp.b32 	%r87, %r50, 0, %p37;
	or.b32  	%r88, %r87, 2146435072;
	selp.b32 	%r89, %r88, %r87, %p39;
	mov.b64 	%fd76, {%r42, %r89};
	add.f64 	%fd77, %fd31, 0d4018000000000000;
	{
	.reg .b32 %temp; 
	mov.b64 	{%temp, %r90}, %fd77;
	}
	and.b32  	%r91, %r90, 2146435072;
	setp.eq.s32 	%p44, %r91, 2146435072;
	selp.b32 	%r92, %r85, %r82, %p23;
	mov.b64 	%fd78, {%r42, %r92};
	add.rn.f64 	%fd79, %fd31, %fd61;
	mov.f64 	%fd80, 0d4020000000000000;
	{
	.reg .b32 %temp; 
	mov.b64 	{%temp, %r93}, %fd80;
	}
	and.b32  	%r94, %r93, 2146435072;
	setp.eq.s32 	%p45, %r94, 1071644672;
	{ // callseq 366, 0
	.param .b64 param0;
	st.param.f64 	[param0], %fd21;
	.param .b64 param1;
	st.param.f64 	[param1], 0d4020000000000000;
	.param .b64 retval0;
	call.uni (retval0), 
	__internal_accurate_pow, 
	(
	param0, 
	param1
	);
	ld.param.f64 	%fd81, [retval0];
	} // callseq 366
	neg.f64 	%fd83, %fd81;
	selp.f64 	%fd84, %fd83, %fd81, %p45;
	selp.f64 	%fd85, %fd84, %fd81, %p13;
	selp.b32 	%r95, %r36, 0, %p45;
	setp.lt.s32 	%p47, %r93, 0;
	or.b32  	%r96, %r95, 2146435072;
	selp.b32 	%r97, %r96, %r95, %p47;
	mov.b64 	%fd86, {%r42, %r97};
	add.f64 	%fd87, %fd19, 0d4020000000000000;
	{
	.reg .b32 %temp; 
	mov.b64 	{%temp, %r98}, %fd87;
	}
	and.b32  	%r99, %r98, 2146435072;
	setp.eq.s32 	%p48, %r99, 2146435072;
	selp.b32 	%r100, 0, 2146435072, %p47;
	and.b32  	%r101, %r93, 2147483647;
	setp.ne.s32 	%p49, %r101, 1071644672;
	and.pred  	%p50, %p45, %p49;
	or.b32  	%r102, %r100, -2147483648;
	selp.b32 	%r103, %r102, %r100, %p50;
	selp.b32 	%r104, %r103, %r100, %p13;
	mov.b64 	%fd88, {%r42, %r104};
	add.rn.f64 	%fd89, %fd19, %fd80;
	{ // callseq 367, 0
	.param .b64 param0;
	st.param.f64 	[param0], %fd32;
	.param .b64 param1;
	st.param.f64 	[param1], 0d4020000000000000;
	.param .b64 retval0;
	call.uni (retval0), 
	__internal_accurate_pow, 
	(
	param0, 
	param1
	);
	ld.param.f64 	%fd90, [retval0];
	} // callseq 367
	neg.f64 	%fd92, %fd90;
	selp.f64 	%fd93, %fd92, %fd90, %p45;
	selp.f64 	%fd94, %fd93, %fd90, %p23;
	selp.b32 	%r105, %r50, 0, %p45;
	or.b32  	%r106, %r105, 2146435072;
	selp.b32 	%r107, %r106, %r105, %p47;
	mov.b64 	%fd95, {%r42, %r107};
	add.f64 	%fd96, %fd31, 0d4020000000000000;
	{
	.reg .b32 %temp; 
	mov.b64 	{%temp, %r108}, %fd96;
	}
	and.b32  	%r109, %r108, 2146435072;
	setp.eq.s32 	%p52, %r109, 2146435072;
	selp.b32 	%r110, %r103, %r100, %p23;
	mov.b64 	%fd97, {%r42, %r110};
	add.rn.f64 	%fd98, %fd31, %fd80;
	mov.f64 	%fd99, 0d4024000000000000;
	{
	.reg .b32 %temp; 
	mov.b64 	{%temp, %r111}, %fd99;
	}
	and.b32  	%r112, %r111, 2146435072;
	setp.eq.s32 	%p53, %r112, 1074790400;
	{ // callseq 368, 0
	.param .b64 param0;
	st.param.f64 	[param0], %fd21;
	.param .b64 param1;
	st.param.f64 	[param1], 0d4024000000000000;
	.param .b64 retval0;
	call.uni (retval0), 
	__internal_accurate_pow, 
	(
	param0, 
	param1
	);
	ld.param.f64 	%fd100, [retval0];
	} // callseq 368
	neg.f64 	%fd102, %fd100;
	selp.f64 	%fd103, %fd102, %fd100, %p53;
	selp.f64 	%fd104, %fd103, %fd100, %p13;
	selp.b32 	%r113, %r36, 0, %p53;
	setp.lt.s32 	%p55, %r111, 0;
	or.b32  	%r114, %r113, 2146435072;
	selp.b32 	%r115, %r114, %r113, %p55;
	mov.b64 	%fd105, {%r42, %r115};
	add.f64 	%fd106, %fd19, 0d4024000000000000;
	{
	.reg .b32 %temp; 
	mov.b64 	{%temp, %r116}, %fd106;
	}
	and.b32  	%r117, %r116, 2146435072;
	setp.eq.s32 	%p56, %r117, 2146435072;
	selp.b32 	%r118, 0, 2146435072, %p55;
	and.b32  	%r119, %r111, 2147483647;
	setp.ne.s32 	%p57, %r119, 1071644672;
	and.pred  	%p58, %p53, %p57;
	or.b32  	%r120, %r118, -2147483648;
	selp.b32 	%r121, %r120, %r118, %p58;
	selp.b32 	%r122, %r121, %r118, %p13;
	mov.b64 	%fd107, {%r42, %r122};
	add.rn.f64 	%fd108, %fd19, %fd99;
	{ // callseq 369, 0
	.param .b64 param0;
	st.param.f64 	[param0], %fd32;
	.param .b64 param1;
	st.param.f64 	[param1], 0d4024000000000000;
	.param .b64 retval0;
	call.uni (retval0), 
	__internal_accurate_pow, 
	(
	param0, 
	param1
	);
	ld.param.f64 	%fd109, [retval0];
	} // callseq 369
	neg.f64 	%fd111, %fd109;
	selp.f64 	%fd112, %fd111, %fd109, %p53;
	selp.f64 	%fd113, %fd112, %fd109, %p23;
	selp.b32 	%r123, %r50, 0, %p53;
	or.b32  	%r124, %r123, 2146435072;
	selp.b32 	%r125, %r124, %r123, %p55;
	mov.b64 	%fd114, {%r42, %r125};
	add.f64 	%fd115, %fd31, 0d4024000000000000;
	{
	.reg .b32 %temp; 
	mov.b64 	{%temp, %r126}, %fd115;
	}
	and.b32  	%r127, %r126, 2146435072;
	setp.eq.s32 	%p60, %r127, 2146435072;
	selp.b32 	%r128, %r121, %r118, %p23;
	mov.b64 	%fd116, {%r42, %r128};
	add.rn.f64 	%fd117, %fd31, %fd99;
	mov.f64 	%fd118, 0d4028000000000000;
	{
	.reg .b32 %temp; 
	mov.b64 	{%temp, %r129}, %fd118;
	}
	and.b32  	%r130, %r129, 2146435072;
	setp.eq.s32 	%p61, %r130, 1073741824;
	{ // callseq 370, 0
	.param .b64 param0;
	st.param.f64 	[param0], %fd21;
	.param .b64 param1;
	st.param.f64 	[param1], 0d4028000000000000;
	.param .b64 retval0;
	call.uni (retval0), 
	__internal_accurate_pow, 
	(
	param0, 
	param1
	);
	ld.param.f64 	%fd119, [retval0];
	} // callseq 370
	neg.f64 	%fd121, %fd119;
	selp.f64 	%fd122, %fd121, %fd119, %p61;
	selp.f64 	%fd123, %fd122, %fd119, %p13;
	selp.b32 	%r131, %r36, 0, %p61;
	setp.lt.s32 	%p63, %r129, 0;
	or.b32  	%r132, %r131, 2146435072;
	selp.b32 	%r133, %r132, %r131, %p63;
	mov.b64 	%fd124, {%r42, %r133};
	add.f64 	%fd125, %fd19, 0d4028000000000000;
	{
	.reg .b32 %temp; 
	mov.b64 	{%temp, %r134}, %fd125;
	}
	and.b32  	%r135, %r134, 2146435072;
	setp.eq.s32 	%p64, %r135, 2146435072;
	selp.b32 	%r136, 0, 2146435072, %p63;
	and.b32  	%r137, %r129, 2147483647;
	setp.ne.s32 	%p65, %r137, 1071644672;
	and.pred  	%p66, %p61, %p65;
	or.b32  	%r138, %r136, -2147483648;
	selp.b32 	%r139, %r138, %r136, %p66;
	selp.b32 	%r140, %r139, %r136, %p13;
	mov.b64 	%fd126, {%r42, %r140};
	add.rn.f64 	%fd127, %fd19, %fd118;
	{ // callseq 371, 0
	.param .b64 param0;
	st.param.f64 	[param0], %fd32;
	.param .b64 param1;
	st.param.f64 	[param1], 0d4028000000000000;
	.param .b64 retval0;
	call.uni (retval0), 
	__internal_accurate_pow, 
	(
	param0, 
	param1
	);
	ld.param.f64 	%fd128, [retval0];
	} // callseq 371
	neg.f64 	%fd130, %fd128;
	selp.f64 	%fd131, %fd130, %fd128, %p61;
	selp.f64 	%fd132, %fd131, %fd128, %p23;
	selp.b32 	%r141, %r50, 0, %p61;
	or.b32  	%r142, %r141, 2146435072;
	selp.b32 	%r143, %r142, %r141, %p63;
	mov.b64 	%fd133, {%r42, %r143};
	add.f64 	%fd134, %fd31, 0d4028000000000000;
	{
	.reg .b32 %temp; 
	mov.b64 	{%temp, %r144}, %fd134;
	}
	and.b32  	%r145, %r144, 2146435072;
	setp.eq.s32 	%p68, %r145, 2146435072;
	selp.b32 	%r146, %r139, %r136, %p23;
	mov.b64 	%fd135, {%r42, %r146};
	add.rn.f64 	%fd136, %fd31, %fd118;
	mul.lo.s32 	%r5, %r151, -6;
	shl.b32 	%r147, %r2, 2;
	mov.u32 	%r148, _ZZ24PSOR_2D_Solver_OptimizedififfPfS_S_E6s_data;
	add.s32 	%r6, %r148, %r147;
	add.f32 	%f109, %f10, %f11;
	mul.f32 	%f110, %f9, %f109;
	mul.f32 	%f12, %f108, %f110;
	mov.u32 	%r149, %nctaid.x;
	mul.lo.s32 	%r7, %r149, %r31;
	selp.f64 	%fd137, %fd27, %fd26, %p14;
	selp.f64 	%fd138, %fd137, %fd29, %p18;
	selp.f64 	%fd139, %fd30, %fd138, %p17;
	selp.f64 	%fd140, %fd139, %fd137, %p16;
	add.f64 	%fd141, %fd140, %fd140;
	mul.f64 	%fd142, %fd141, 0d3FE0000000000000;
	selp.f64 	%fd143, 0d3FF0000000000000, %fd142, %p22;
	selp.f64 	%fd144, %fd38, %fd37, %p24;
	selp.f64 	%fd145, %fd144, %fd40, %p27;
	selp.f64 	%fd146, %fd41, %fd145, %p26;
	selp.f64 	%fd147, %fd146, %fd144, %p25;
	add.f64 	%fd148, %fd147, %fd147;
	mul.f64 	%fd149, %fd148, 0d3FE0000000000000;
	selp.f64 	%fd150, 0d3FF0000000000000, %fd149, %p28;
	add.f64 	%fd151, %fd143, %fd150;
	cvt.rn.f32.f64 	%f13, %fd151;
	selp.f64 	%fd152, %fd48, %fd47, %p14;
	selp.f64 	%fd153, %fd152, %fd50, %p18;
	selp.f64 	%fd154, %fd51, %fd153, %p17;
	selp.f64 	%fd155, %fd154, %fd152, %p32;
	add.f64 	%fd156, %fd155, %fd155;
	div.rn.f64 	%fd157, %fd156, 0d4038000000000000;
	selp.f64 	%fd158, 0d3FB5555555555555, %fd157, %p22;
	selp.f64 	%fd159, %fd57, %fd56, %p24;
	selp.f64 	%fd160, %fd159, %fd59, %p27;
	selp.f64 	%fd161, %fd60, %fd160, %p26;
	selp.f64 	%fd162, %fd161, %fd159, %p36;
	add.f64 	%fd163, %fd162, %fd162;
	div.rn.f64 	%fd164, %fd163, 0d4038000000000000;
	selp.f64 	%fd165, 0d3FB5555555555555, %fd164, %p28;
	add.f64 	%fd166, %fd158, %fd165;
	cvt.rn.f32.f64 	%f14, %fd166;
	selp.f64 	%fd167, %fd67, %fd66, %p14;
	selp.f64 	%fd168, %fd167, %fd69, %p18;
	selp.f64 	%fd169, %fd70, %fd168, %p17;
	selp.f64 	%fd170, %fd169, %fd167, %p40;
	add.f64 	%fd171, %fd170, %fd170;
	div.rn.f64 	%fd172, %fd171, 0d4086800000000000;
	selp.f64 	%fd173, 0d3F66C16C16C16C17, %fd172, %p22;
	selp.f64 	%fd174, %fd76, %fd75, %p24;
	selp.f64 	%fd175, %fd174, %fd78, %p27;
	selp.f64 	%fd176, %fd79, %fd175, %p26;
	selp.f64 	%fd177, %fd176, %fd174, %p44;
	add.f64 	%fd178, %fd177, %fd177;
	div.rn.f64 	%fd179, %fd178, 0d4086800000000000;
	selp.f64 	%fd180, 0d3F66C16C16C16C17, %fd179, %p28;
	add.f64 	%fd181, %fd173, %fd180;
	cvt.rn.f32.f64 	%f15, %fd181;
	selp.f64 	%fd182, %fd86, %fd85, %p14;
	selp.f64 	%fd183, %fd182, %fd88, %p18;
	selp.f64 	%fd184, %fd89, %fd183, %p17;
	selp.f64 	%fd185, %fd184, %fd182, %p48;
	add.f64 	%fd186, %fd185, %fd185;
	div.rn.f64 	%fd187, %fd186, 0d40E3B00000000000;
	selp.f64 	%fd188, 0d3F0A01A01A01A01A, %fd187, %p22;
	selp.f64 	%fd189, %fd95, %fd94, %p24;
	selp.f64 	%fd190, %fd189, %fd97, %p27;
	selp.f64 	%fd191, %fd98, %fd190, %p26;
	selp.f64 	%fd192, %fd191, %fd189, %p52;
	add.f64 	%fd193, %fd192, %fd192;
	div.rn.f64 	%fd194, %fd193, 0d40E3B00000000000;
	selp.f64 	%fd195, 0d3F0A01A01A01A01A, %fd194, %p28;
	add.f64 	%fd196, %fd188, %fd195;
	cvt.rn.f32.f64 	%f16, %fd196;
	selp.f64 	%fd197, %fd105, %fd104, %p14;
	selp.f64 	%fd198, %fd197, %fd107, %p18;
	selp.f64 	%fd199, %fd108, %fd198, %p17;
	selp.f64 	%fd200, %fd199, %fd197, %p56;
	add.f64 	%fd201, %fd200, %fd200;
	div.rn.f64 	%fd202, %fd201, 0d414BAF8000000000;
	selp.f64 	%fd203, 0d3EA27E4FB7789F5C, %fd202, %p22;
	selp.f64 	%fd204, %fd114, %fd113, %p24;
	selp.f64 	%fd205, %fd204, %fd116, %p27;
	selp.f64 	%fd206, %fd117, %fd205, %p26;
	selp.f64 	%fd207, %fd206, %fd204, %p60;
	add.f64 	%fd208, %fd207, %fd207;
	div.rn.f64 	%fd209, %fd208, 0d414BAF8000000000;
	selp.f64 	%fd210, 0d3EA27E4FB7789F5C, %fd209, %p28;
	add.f64 	%fd211, %fd203, %fd210;
	cvt.rn.f32.f64 	%f17, %fd211;
	selp.f64 	%fd212, %fd124, %fd123, %p14;
	selp.f64 	%fd213, %fd212, %fd126, %p18;
	selp.f64 	%fd214, %fd127, %fd213, %p17;
	selp.f64 	%fd215, %fd214, %fd212, %p64;
	add.f64 	%fd216, %fd215, %fd215;
	div.rn.f64 	%fd217, %fd216, 0d41BC8CFC00000000;
	selp.f64 	%fd218, 0d3E31EED8EFF8D898, %fd217, %p22;
	selp.f64 	%fd219, %fd133, %fd132, %p24;
	selp.f64 	%fd220, %fd219, %fd135, %p27;
	selp.f64 	%fd221, %fd136, %fd220, %p26;
	selp.f64 	%fd222, %fd221, %fd219, %p68;
	add.f64 	%fd223, %fd222, %fd222;
	div.rn.f64 	%fd224, %fd223, 0d41BC8CFC00000000;
	selp.f64 	%fd225, 0d3E31EED8EFF8D898, %fd224, %p28;
	add.f64 	%fd226, %fd218, %fd225;
	cvt.rn.f32.f64 	%f18, %fd226;
	cvta.to.global.u64 	%rd2, %rd33;
	cvta.to.global.u64 	%rd3, %rd34;
	cvta.to.global.u64 	%rd4, %rd32;
$L__BB19_7:
	ld.param.u32 	%r152, [_Z24PSOR_2D_Solver_OptimizedififfPfS_S__param_0];
	setp.gt.u32 	%p69, %r2, 5;
	add.s32 	%r9, %r4, %r153;
	add.s32 	%r150, %r9, %r5;
	mul.wide.s32 	%rd15, %r150, 4;
	add.s64 	%rd16, %rd2, %rd15;
	ld.global.nc.f32 	%f19, [%rd16];
	mul.wide.s32 	%rd17, %r152, 4;
	add.s64 	%rd18, %rd16, %rd17;
	ld.global.nc.f32 	%f20, [%rd18];
	add.s64 	%rd19, %rd18, %rd17;
	ld.global.nc.f32 	%f21, [%rd19];
	add.s64 	%rd20, %rd19, %rd17;
	ld.global.nc.f32 	%f22, [%rd20];
	add.s64 	%rd21, %rd20, %rd17;
	ld.global.nc.f32 	%f23, [%rd21];
	add.s64 	%rd22, %rd21, %rd17;
	ld.global.nc.f32 	%f24, [%rd22];
	add.s64 	%rd5, %rd22, %rd17;
	ld.global.nc.f32 	%f25, [%rd5];
	add.s64 	%rd23, %rd5, %rd17;
	ld.global.nc.f32 	%f26, [%rd23];
	add.s64 	%rd24, %rd23, %rd17;
	ld.global.nc.f32 	%f27, [%rd24];
	add.s64 	%rd25, %rd24, %rd17;
	ld.global.nc.f32 	%f28, [%rd25];
	add.s64 	%rd26, %rd25, %rd17;
	ld.global.nc.f32 	%f29, [%rd26];
	add.s64 	%rd27, %rd26, %rd17;
	ld.global.nc.f32 	%f30, [%rd27];
	add.s64 	%rd28, %rd27, %rd17;
	ld.global.nc.f32 	%f31, [%rd28];
	bar.sync 	0;
	@%p69 bra 	$L__BB19_9;
	ld.global.nc.f32 	%f111, [%rd5+-24];
	st.shared.f32 	[%r6], %f111;
	ld.global.nc.f32 	%f112, [%rd5+128];
	st.shared.f32 	[%r6+152], %f112;
$L__BB19_9:
	st.shared.f32 	[%r6+24], %f25;
	bar.sync 	0;
	add.f32 	%f113, %f24, %f26;
	ld.shared.f32 	%f114, [%r6+20];
	ld.shared.f32 	%f115, [%r6+28];
	add.f32 	%f116, %f114, %f115;
	mul.f32 	%f117, %f11, %f116;
	fma.rn.f32 	%f118, %f10, %f113, %f117;
	mul.f32 	%f119, %f118, %f13;
	fma.rn.f32 	%f120, %f12, %f25, %f119;
	add.f32 	%f121, %f23, %f27;
	ld.shared.f32 	%f122, [%r6+16];
	ld.shared.f32 	%f123, [%r6+32];
	add.f32 	%f124, %f122, %f123;
	mul.f32 	%f125, %f11, %f124;
	fma.rn.f32 	%f126, %f10, %f121, %f125;
	fma.rn.f32 	%f127, %f126, %f14, %f120;
	add.f32 	%f128, %f22, %f28;
	ld.shared.f32 	%f129, [%r6+12];
	ld.shared.f32 	%f130, [%r6+36];
	add.f32 	%f131, %f129, %f130;
	mul.f32 	%f132, %f11, %f131;
	fma.rn.f32 	%f133, %f10, %f128, %f132;
	fma.rn.f32 	%f134, %f133, %f15, %f127;
	add.f32 	%f135, %f21, %f29;
	ld.shared.f32 	%f136, [%r6+8];
	ld.shared.f32 	%f137, [%r6+40];
	add.f32 	%f138, %f136, %f137;
	mul.f32 	%f139, %f11, %f138;
	fma.rn.f32 	%f140, %f10, %f135, %f139;
	fma.rn.f32 	%f141, %f140, %f16, %f134;
	add.f32 	%f142, %f20, %f30;
	ld.shared.f32 	%f143, [%r6+4];
	ld.shared.f32 	%f144, [%r6+44];
	add.f32 	%f145, %f143, %f144;
	mul.f32 	%f146, %f11, %f145;
	fma.rn.f32 	%f147, %f10, %f142, %f146;
	fma.rn.f32 	%f148, %f147, %f17, %f141;
	add.f32 	%f149, %f19, %f31;
	ld.shared.f32 	%f150, [%r6];
	ld.shared.f32 	%f151, [%r6+48];
	add.f32 	%f152, %f150, %f151;
	mul.f32 	%f153, %f11, %f152;
	fma.rn.f32 	%f154, %f10, %f149, %f153;
	fma.rn.f32 	%f155, %f154, %f18, %f148;
	add.f32 	%f156, %f25, %f25;
	mul.wide.s32 	%rd29, %r9, 4;
	add.s64 	%rd30, %rd3, %rd29;
	ld.global.f32 	%f157, [%rd30];
	sub.f32 	%f158, %f156, %f157;
	add.s64 	%rd31, %rd4, %rd29;
	ld.global.nc.f32 	%f159, [%rd31];
	fma.rn.f32 	%f160, %f159, %f155, %f158;
	st.global.f32 	[%rd30], %f160;
	add.s32 	%r153, %r153, %r7;
	bra.uni 	$L__BB19_7;
$L__BB19_10:
	// begin inline asm
	mov.u64 	%rd10, %clock64;
	// end inline asm
	sub.s64 	%rd11, %rd10, %rd9;
	cvt.rn.f32.s64 	%f106, %rd11;
	cvt.f64.f32 	%fd16, %f106;
	mul.f64 	%fd17, %fd16, 0d408F400000000000;
	div.rn.f64 	%fd18, %fd17, 0d412E848000000000;
	cvt.rn.f32.f64 	%f107, %fd18;
	mul.wide.s32 	%rd12, %r1, 4;
	mov.u64 	%rd13, PSOR_Optimized_time;
	add.s64 	%rd14, %rd13, %rd12;
	st.global.f32 	[%rd14], %f107;
	ret;

}
	// .globl	_Z13FVS_2D_SolverififfPfS_S_
.visible .entry _Z13FVS_2D_SolverififfPfS_S_(
	.param .u32 _Z13FVS_2D_SolverififfPfS_S__param_0,
	.param .f32 _Z13FVS_2D_SolverififfPfS_S__param_1,
	.param .u32 _Z13FVS_2D_SolverififfPfS_S__param_2,
	.param .f32 _Z13FVS_2D_SolverififfPfS_S__param_3,
	.param .f32 _Z13FVS_2D_SolverififfPfS_S__param_4,
	.param .u64 .ptr .align 1 _Z13FVS_2D_SolverififfPfS_S__param_5,
	.param .u64 .ptr .align 1 _Z13FVS_2D_SolverififfPfS_S__param_6,
	.param .u64 .ptr .align 1 _Z13FVS_2D_SolverififfPfS_S__param_7
)
{
	.reg .pred 	%p<137>;
	.reg .b32 	%r<267>;
	.reg .b32 	%f<110>;
	.reg .b64 	%rd<42>;
	.reg .b64 	%fd<496>;
	// demoted variable
	.shared .align 4 .b8 _ZZ13FVS_2D_SolverififfPfS_S_E6s_data[176];
	ld.param.u32 	%r34, [_Z13FVS_2D_SolverififfPfS_S__param_0];
	ld.param.u32 	%r36, [_Z13FVS_2D_SolverififfPfS_S__param_2];
	// begin inline asm
	mov.u64 	%rd5, %clock64;
	// end inline asm
	mov.u32 	%r37, %ntid.x;
	mov.u32 	%r38, %ctaid.x;
	mov.u32 	%r39, %tid.x;
	mad.lo.s32 	%r40, %r37, %r38, %r39;
	mov.u32 	%r41, %ntid.y;
	mov.u32 	%r42, %ctaid.y;
	mov.u32 	%r43, %tid.y;
	mad.lo.s32 	%r44, %r41, %r42, %r43;
	add.s32 	%r46, %r34, -12;
	setp.ge.s32 	%p25, %r40, %r46;
	add.s32 	%r47, %r36, -12;
	setp.ge.s32 	%p26, %r44, %r47;
	or.pred  	%p27, %p25, %p26;
	@%p27 bra 	$L__BB20_6;
	setp.lt.s32 	%p28, %r36, 13;
	@%p28 bra 	$L__BB20_6;
	ld.param.u64 	%rd38, [_Z13FVS_2D_SolverififfPfS_S__param_6];
	ld.param.f32 	%f97, [_Z13FVS_2D_SolverififfPfS_S__param_4];
	ld.param.f32 	%f95, [_Z13FVS_2D_SolverififfPfS_S__param_3];
	ld.param.f32 	%f93, [_Z13FVS_2D_SolverififfPfS_S__param_1];
	ld.param.u32 	%r262, [_Z13FVS_2D_SolverififfPfS_S__param_0];
	mov.u32 	%r48, %ntid.x;
	mov.u32 	%r49, %ctaid.x;
	mov.u32 	%r50, %tid.x;
	mad.lo.s32 	%r51, %r48, %r49, %r50;
	cvta.to.global.u64 	%rd6, %rd38;
	mul.wide.s32 	%rd7, %r51, 4;
	add.s64 	%rd8, %rd6, %rd7;
	mul.wide.s32 	%rd9, %r262, 4;
	add.s64 	%rd10, %rd8, %rd9;
	add.s64 	%rd11, %rd10, %rd9;
	add.s64 	%rd12, %rd11, %rd9;
	add.s64 	%rd13, %rd12, %rd9;
	add.s64 	%rd14, %rd13, %rd9;
	add.s64 	%rd15, %rd14, %rd9;
	add.s64 	%rd16, %rd15, %rd9;
	add.s64 	%rd17, %rd16, %rd9;
	add.s64 	%rd18, %rd17, %rd9;
	add.s64 	%rd19, %rd18, %rd9;
	cvt.f64.f32 	%fd55, %f93;
	cvt.f64.f32 	%fd56, %f97;
	mul.f64 	%fd57, %fd56, 0d3FE0000000000000;
	div.rn.f64 	%fd58, %fd57, %fd55;
	cvt.rn.f32.f64 	%f30, %fd58;
	mul.f32 	%f31, %f97, %f97;
	cvt.f64.f32 	%fd59, %f31;
	mul.f64 	%fd60, %fd59, 0d3FE0000000000000;
	mul.f32 	%f32, %f93, %f93;
	cvt.f64.f32 	%fd61, %f32;
	div.rn.f64 	%fd62, %fd60, %fd61;
	cvt.rn.f32.f64 	%f33, %fd62;
	cvt.f64.f32 	%fd63, %f95;
	div.rn.f64 	%fd64, %fd57, %fd63;
	cvt.rn.f32.f64 	%f34, %fd64;
	mul.f32 	%f35, %f95, %f95;
	cvt.f64.f32 	%fd65, %f35;
	div.rn.f64 	%fd66, %fd60, %fd65;
	cvt.rn.f32.f64 	%f36, %fd66;
	add.s64 	%rd20, %rd19, %rd9;
	ld.global.nc.f32 	%f98, [%rd20+24];
	ld.global.nc.f32 	%f99, [%rd19+24];
	ld.global.nc.f32 	%f100, [%rd18+24];
	ld.global.nc.f32 	%f101, [%rd17+24];
	ld.global.nc.f32 	%f102, [%rd16+24];
	ld.global.nc.f32 	%f103, [%rd15+24];
	ld.global.nc.f32 	%f104, [%rd14+24];
	ld.global.nc.f32 	%f105, [%rd13+24];
	ld.global.nc.f32 	%f106, [%rd12+24];
	ld.global.nc.f32 	%f107, [%rd11+24];
	ld.global.nc.f32 	%f108, [%rd10+24];
	ld.global.nc.f32 	%f109, [%rd8+24];
	mul.f32 	%f37, %f95, %f34;
	fma.rn.f32 	%f38, %f93, %f30, %f37;
	mul.f32 	%f39, %f95, %f36;
	fma.rn.f32 	%f40, %f93, %f33, %f39;
	add.f32 	%f13, %f38, %f40;
	{
	.reg .b32 %temp; 
	mov.b64 	{%temp, %r52}, %fd63;
	}
	mov.f64 	%fd67, 0d3FF0000000000000;
	{
	.reg .b32 %temp; 
	mov.b64 	{%temp, %r53}, %fd67;
	}
	and.b32  	%r54, %r53, 2146435072;
	setp.eq.s32 	%p29, %r54, 1072693248;
	abs.f64 	%fd1, %fd63;
	setp.lt.s32 	%p31, %r52, 0;
	and.pred  	%p1, %p31, %p29;
	selp.b32 	%r55, %r52, 0, %p29;
	setp.lt.s32 	%p32, %r53, 0;
	or.b32  	%r56, %r55, 2146435072;
	selp.b32 	%r57, %r56, %r55, %p32;
	mov.b32 	%r58, 0;
	mov.b64 	%fd2, {%r58, %r57};
	add.f64 	%fd68, %fd63, 0d3FF0000000000000;
	{
	.reg .b32 %temp; 
	mov.b64 	{%temp, %r59}, %fd68;
	}
	and.b32  	%r1, %r59, 2146435072;
	selp.b32 	%r60, 0, 2146435072, %p32;
	and.b32  	%r61, %r53, 2147483647;
	setp.ne.s32 	%p33, %r61, 1071644672;
	and.pred  	%p34, %p29, %p33;
	or.b32  	%r62, %r60, -2147483648;
	selp.b32 	%r63, %r62, %r60, %p34;
	selp.b32 	%r64, %r63, %r60, %p31;
	mov.b64 	%fd3, {%r58, %r64};
	cvt.f64.f32 	%fd4, %f34;
	mov.f64 	%fd69, 0d4000000000000000;
	{
	.reg .b32 %temp; 
	mov.b64 	{%temp, %r65}, %fd69;
	}
	and.b32  	%r66, %r65, 2146435072;
	setp.eq.s32 	%p36, %r66, 1062207488;
	and.pred  	%p2, %p31, %p36;
	selp.b32 	%r67, %r52, 0, %p36;
	setp.lt.s32 	%p38, %r65, 0;
	or.b32  	%r68, %r67, 2146435072;
	selp.b32 	%r69, %r68, %r67, %p38;
	mov.b64 	%fd5, {%r58, %r69};
	add.f64 	%fd70, %fd63, 0d4000000000000000;
	{
	.reg .b32 %temp; 
	mov.b64 	{%temp, %r70}, %fd70;
	}
	and.b32  	%r2, %r70, 2146435072;
	selp.b32 	%r71, 0, 2146435072, %p38;
	and.b32  	%r72, %r65, 2147483647;
	setp.ne.s32 	%p39, %r72, 1071644672;
	and.pred  	%p40, %p36, %p39;
	or.b32  	%r73, %r71, -2147483648;
	selp.b32 	%r74, %r73, %r71, %p40;
	selp.b32 	%r75, %r74, %r71, %p31;
	mov.b64 	%fd6, {%r58, %r75};
	cvt.f64.f32 	%fd7, %f36;
	{
	.reg .b32 %temp; 
	mov.b64 	{%temp, %r76}, %fd55;
	}
	abs.f64 	%fd8, %fd55;
	setp.lt.s32 	%p42, %r76, 0;
	and.pred  	%p3, %p42, %p29;
	selp.b32 	%r77, %r76, 0, %p29;
	or.b32  	%r78, %r77, 2146435072;
	selp.b32 	%r79, %r78, %r77, %p32;
	mov.b64 	%fd9, {%r58, %r79};
	add.f64 	%fd71, %fd55, 0d3FF0000000000000;
	{
	.reg .b32 %temp; 
	mov.b64 	{%temp, %r80}, %fd71;
	}
	and.b32  	%r3, %r80, 2146435072;
	selp.b32 	%r81, %r63, %r60, %p42;
	mov.b64 	%fd10, {%r58, %r81};
	cvt.f64.f32 	%fd11, %f30;
	and.pred  	%p4, %p42, %p36;
	selp.b32 	%r82, %r76, 0, %p36;
	or.b32  	%r83, %r82, 2146435072;
	selp.b32 	%r84, %r83, %r82, %p38;
	mov.b64 	%fd12, {%r58, %r84};
	add.f64 	%fd72, %fd55, 0d4000000000000000;
	{
	.reg .b32 %temp; 
	mov.b64 	{%temp, %r85}, %fd72;
	}
	and.b32  	%r4, %r85, 2146435072;
	selp.b32 	%r86, %r74, %r71, %p42;
	mov.b64 	%fd13, {%r58, %r86};
	cvt.f64.f32 	%fd14, %f33;
	mov.f64 	%fd73, 0d4008000000000000;
	{
	.reg .b32 %temp; 
	mov.b64 	{%temp, %r87}, %fd73;
	}
	and.b32  	%r88, %r87, 2146435072;
	setp.eq.s32 	%p43, %r88, 1073741824;
	and.pred  	%p5, %p31, %p43;
	selp.b32 	%r89, %r52, 0, %p43;
	setp.lt.s32 	%p45, %r87, 0;
	or.b32  	%r90, %r89, 2146435072;
	selp.b32 	%r91, %r90, %r89, %p45;
	mov.b64 	%fd15, {%r58, %r91};
	add.f64 	%fd74, %fd63, 0d4008000000000000;
	{
	.reg .b32 %temp; 
	mov.b64 	{%temp, %r92}, %fd74;
	}
	and.b32  	%r5, %r92, 2146435072;
	selp.b32 	%r93, 0, 2146435072, %p45;
	and.b32  	%r94, %r87, 2147483647;
	setp.ne.s32 	%p46, %r94, 1071644672;
	and.pred  	%p47, %p43, %p46;
	or.b32  	%r95, %r93, -2147483648;
	selp.b32 	%r96, %r95, %r93, %p47;
	selp.b32 	%r97, %r96, %r93, %p31;
	mov.b64 	%fd16, {%r58, %r97};
	mov.f64 	%fd75, 0d4010000000000000;
	{
	.reg .b32 %temp; 
	mov.b64 	{%temp, %r98}, %fd75;
	}
	and.b32  	%r99, %r98, 2146435072;
	setp.eq.s32 	%p49, %r99, 1072693248;
	and.pred  	%p6, %p31, %p49;
	selp.b32 	%r100, %r52, 0, %p49;
	setp.lt.s32 	%p51, %r98, 0;
	or.b32  	%r101, %r100, 2146435072;
	selp.b32 	%r102, %r101, %r100, %p51;
	mov.b64 	%fd17, {%r58, %r102};
	add.f64 	%fd76, %fd63, 0d4010000000000000;
	{
	.reg .b32 %temp; 
	mov.b64 	{%temp, %r103}, %fd76;
	}
	and.b32  	%r6, %r103, 2146435072;
	selp.b32 	%r104, 0, 2146435072, %p51;
	and.b32  	%r105, %r98, 2147483647;
	setp.ne.s32 	%p52, %r105, 1071644672;
	and.pred  	%p53, %p49, %p52;
	or.b32  	%r106, %r104, -2147483648;
	selp.b32 	%r107, %r106, %r104, %p53;
	selp.b32 	%r108, %r107, %r104, %p31;
	mov.b64 	%fd18, {%r58, %r108};
	and.pred  	%p7, %p42, %p43;
	selp.b32 	%r109, %r76, 0, %p43;
	or.b32  	%r110, %r109, 2146435072;
	selp.b32 	%r111, %r110, %r109, %p45;
	mov.b64 	%fd19, {%r58, %r111};
	add.f64 	%fd77, %fd55, 0d4008000000000000;
	{
	.reg .b32 %temp; 
	mov.b64 	{%temp, %r112}, %fd77;
	}
	and.b32  	%r7, %r112, 2146435072;
	selp.b32 	%r113, %r96, %r93, %p42;
	mov.b64 	%fd20, {%r58, %r113};
	and.pred  	%p8, %p42, %p49;
	selp.b32 	%r114, %r76, 0, %p49;
	or.b32  	%r115, %r114, 2146435072;
	selp.b32 	%r116, %r115, %r114, %p51;
	mov.b64 	%fd21, {%r58, %r116};
	add.f64 	%fd78, %fd55, 0d4010000000000000;
	{
	.reg .b32 %temp; 
	mov.b64 	{%temp, %r117}, %fd78;
	}
	and.b32  	%r8, %r117, 2146435072;
	selp.b32 	%r118, %r107, %r104, %p42;
	mov.b64 	%fd22, {%r58, %r118};
	mov.f64 	%fd79, 0d4014000000000000;
	{
	.reg .b32 %temp; 
	mov.b64 	{%temp, %r119}, %fd79;
	}
	and.b32  	%r120, %r119, 2146435072;
	setp.eq.s32 	%p55, %r120, 1074790400;
	and.pred  	%p9, %p31, %p55;
	selp.b32 	%r121, %r52, 0, %p55;
	setp.lt.s32 	%p57, %r119, 0;
	or.b32  	%r122, %r121, 2146435072;
	selp.b32 	%r123, %r122, %r121, %p57;
	mov.b64 	%fd23, {%r58, %r123};
	add.f64 	%fd80, %fd63, 0d4014000000000000;
	{
	.reg .b32 %temp; 
	mov.b64 	{%temp, %r124}, %fd80;
	}
	and.b32  	%r9, %r124, 2146435072;
	selp.b32 	%r125, 0, 2146435072, %p57;
	and.b32  	%r126, %r119, 2147483647;
	setp.ne.s32 	%p58, %r126, 1071644672;
	and.pred  	%p59, %p55, %p58;
	or.b32  	%r127, %r125, -2147483648;
	selp.b32 	%r128, %r127, %r125, %p59;
	selp.b32 	%r129, %r128, %r125, %p31;
	mov.b64 	%fd24, {%r58, %r129};
	mov.f64 	%fd81, 0d4018000000000000;
	{
	.reg .b32 %temp; 
	mov.b64 	{%temp, %r130}, %fd81;
	}
	and.b32  	%r131, %r130, 2146435072;
	setp.eq.s32 	%p61, %r131, 1073741824;
	and.pred  	%p10, %p31, %p61;
	selp.b32 	%r132, %r52, 0, %p61;
	setp.lt.s32 	%p63, %r130, 0;
	or.b32  	%r133, %r132, 2146435072;
	selp.b32 	%r134, %r133, %r132, %p63;
	mov.b64 	%fd25, {%r58, %r134};
	add.f64 	%fd82, %fd63, 0d4018000000000000;
	{
	.reg .b32 %temp; 
	mov.b64 	{%temp, %r135}, %fd82;
	}
	and.b32  	%r10, %r135, 2146435072;
	selp.b32 	%r136, 0, 2146435072, %p63;
	and.b32  	%r137, %r130, 2147483647;
	setp.ne.s32 	%p64, %r137, 1071644672;
	and.pred  	%p65, %p61, %p64;
	or.b32  	%r138, %r136, -2147483648;
	selp.b32 	%r139, %r138, %r136, %p65;
	selp.b32 	%r140, %r139, %r136, %p31;
	mov.b64 	%fd26, {%r58, %r140};
	and.pred  	%p11, %p42, %p55;
	selp.b32 	%r141, %r76, 0, %p55;
	or.b32  	%r142, %r141, 2146435072;
	selp.b32 	%r143, %r142, %r141, %p57;
	mov.b64 	%fd27, {%r58, %r143};
	add.f64 	%fd83, %fd55, 0d4014000000000000;
	{
	.reg .b32 %temp; 
	mov.b64 	{%temp, %r144}, %fd83;
	}
	and.b32  	%r11, %r144, 2146435072;
	selp.b32 	%r145, %r128, %r125, %p42;
	mov.b64 	%fd28, {%r58, %r145};
	and.pred  	%p12, %p42, %p61;
	selp.b32 	%r146, %r76, 0, %p61;
	or.b32  	%r147, %r146, 2146435072;
	selp.b32 	%r148, %r147, %r146, %p63;
	mov.b64 	%fd29, {%r58, %r148};
	add.f64 	%fd84, %fd55, 0d4018000000000000;
	{
	.reg .b32 %temp; 
	mov.b64 	{%temp, %r149}, %fd84;
	}
	and.b32  	%r12, %r149, 2146435072;
	selp.b32 	%r150, %r139, %r136, %p42;
	mov.b64 	%fd30, {%r58, %r150};
	mov.f64 	%fd85, 0d401C000000000000;
	{
	.reg .b32 %temp; 
	mov.b64 	{%temp, %r151}, %fd85;
	}
	and.b32  	%r152, %r151, 2146435072;
	setp.eq.s32 	%p67, %r152, 1074790400;
	and.pred  	%p13, %p31, %p67;
	selp.b32 	%r153, %r52, 0, %p67;
	setp.lt.s32 	%p69, %r151, 0;
	or.b32  	%r154, %r153, 2146435072;
	selp.b32 	%r155, %r154, %r153, %p69;
	mov.b64 	%fd31, {%r58, %r155};
	add.f64 	%fd86, %fd63, 0d401C000000000000;
	{
	.reg .b32 %temp; 
	mov.b64 	{%temp, %r156}, %fd86;
	}
	and.b32  	%r13, %r156, 2146435072;
	selp.b32 	%r157, 0, 2146435072, %p69;
	and.b32  	%r158, %r151, 2147483647;
	setp.ne.s32 	%p70, %r158, 1071644672;
	and.pred  	%p71, %p67, %p70;
	or.b32  	%r159, %r157, -2147483648;
	selp.b32 	%r160, %r159, %r157, %p71;
	selp.b32 	%r161, %r160, %r157, %p31;
	mov.b64 	%fd32, {%r58, %r161};
	mov.f64 	%fd87, 0d4020000000000000;
	{
	.reg .b32 %temp; 
	mov.b64 	{%temp, %r162}, %fd87;
	}
	and.b32  	%r163, %r162, 2146435072;
	setp.eq.s32 	%p73, %r163, 1071644672;
	and.pred  	%p14, %p31, %p73;
	selp.b32 	%r164, %r52, 0, %p73;
	setp.lt.s32 	%p75, %r162, 0;
	or.b32  	%r165, %r164, 2146435072;
	selp.b32 	%r166, %r165, %r164, %p75;
	mov.b64 	%fd33, {%r58, %r166};
	add.f64 	%fd88, %fd63, 0d4020000000000000;
	{
	.reg .b32 %temp; 
	mov.b64 	{%temp, %r167}, %fd88;
	}
	and.b32  	%r14, %r167, 2146435072;
	selp.b32 	%r168, 0, 2146435072, %p75;
	and.b32  	%r169, %r162, 2147483647;
	setp.ne.s32 	%p76, %r169, 1071644672;
	and.pred  	%p77, %p73, %p76;
	or.b32  	%r170, %r168, -2147483648;
	selp.b32 	%r171, %r170, %r168, %p77;
	selp.b32 	%r172, %r171, %r168, %p31;
	mov.b64 	%fd34, {%r58, %r172};
	and.pred  	%p15, %p42, %p67;
	selp.b32 	%r173, %r76, 0, %p67;
	or.b32  	%r174, %r173, 2146435072;
	selp.b32 	%r175, %r174, %r173, %p69;
	mov.b64 	%fd35, {%r58, %r175};
	add.f64 	%fd89, %fd55, 0d401C000000000000;
	{
	.reg .b32 %temp; 
	mov.b64 	{%temp, %r176}, %fd89;
	}
	and.b32  	%r15, %r176, 2146435072;
	selp.b32 	%r177, %r160, %r157, %p42;
	mov.b64 	%fd36, {%r58, %r177};
	and.pred  	%p16, %p42, %p73;
	selp.b32 	%r178, %r76, 0, %p73;
	or.b32  	%r179, %r178, 2146435072;
	selp.b32 	%r180, %r179, %r178, %p75;
	mov.b64 	%fd37, {%r58, %r180};
	add.f64 	%fd90, %fd55, 0d4020000000000000;
	{
	.reg .b32 %temp; 
	mov.b64 	{%temp, %r181}, %fd90;
	}
	and.b32  	%r16, %r181, 2146435072;
	selp.b32 	%r182, %r171, %r168, %p42;
	mov.b64 	%fd38, {%r58, %r182};
	mov.f64 	%fd91, 0d4022000000000000;
	{
	.reg .b32 %temp; 
	mov.b64 	{%temp, %r183}, %fd91;
	}
	and.b32  	%r184, %r183, 2146435072;
	setp.eq.s32 	%p79, %r184, 1075838976;
	and.pred  	%p17, %p31, %p79;
	selp.b32 	%r185, %r52, 0, %p79;
	setp.lt.s32 	%p81, %r183, 0;
	or.b32  	%r186, %r185, 2146435072;
	selp.b32 	%r187, %r186, %r185, %p81;
	mov.b64 	%fd39, {%r58, %r187};
	add.f64 	%fd92, %fd63, 0d4022000000000000;
	{
	.reg .b32 %temp; 
	mov.b64 	{%temp, %r188}, %fd92;
	}
	and.b32  	%r17, %r188, 2146435072;
	selp.b32 	%r189, 0, 2146435072, %p81;
	and.b32  	%r190, %r183, 2147483647;
	setp.ne.s32 	%p82, %r190, 1071644672;
	and.pred  	%p83, %p79, %p82;
	or.b32  	%r191, %r189, -2147483648;
	selp.b32 	%r192, %r191, %r189, %p83;
	selp.b32 	%r193, %r192, %r189, %p31;
	mov.b64 	%fd40, {%r58, %r193};
	mov.f64 	%fd93, 0d4024000000000000;
	{
	.reg .b32 %temp; 
	mov.b64 	{%temp, %r194}, %fd93;
	}
	and.b32  	%r195, %r194, 2146435072;
	setp.eq.s32 	%p85, %r195, 1074790400;
	and.pred  	%p18, %p31, %p85;
	selp.b32 	%r196, %r52, 0, %p85;
	setp.lt.s32 	%p87, %r194, 0;
	or.b32  	%r197, %r196, 2146435072;
	selp.b32 	%r198, %r197, %r196, %p87;
	mov.b64 	%fd41, {%r58, %r198};
	add.f64 	%fd94, %fd63, 0d4024000000000000;
	{
	.reg .b32 %temp; 
	mov.b64 	{%temp, %r199}, %fd94;
	}
	and.b32  	%r18, %r199, 2146435072;
	selp.b32 	%r200, 0, 2146435072, %p87;
	and.b32  	%r201, %r194, 2147483647;
	setp.ne.s32 	%p88, %r201, 1071644672;
	and.pred  	%p89, %p85, %p88;
	or.b32  	%r202, %r200, -2147483648;
	selp.b32 	%r203, %r202, %r200, %p89;
	selp.b32 	%r204, %r203, %r200, %p31;
	mov.b64 	%fd42, {%r58, %r204};
	and.pred  	%p19, %p42, %p79;
	selp.b32 	%r205, %r76, 0, %p79;
	or.b32  	%r206, %r205, 2146435072;
	selp.b32 	%r207, %r206, %r205, %p81;
	mov.b64 	%fd43, {%r58, %r207};
	add.f64 	%fd95, %fd55, 0d4022000000000000;
	{
	.reg .b32 %temp; 
	mov.b64 	{%temp, %r208}, %fd95;
	}
	and.b32  	%r19, %r208, 2146435072;
	selp.b32 	%r209, %r192, %r189, %p42;
	mov.b64 	%fd44, {%r58, %r209};
	and.pred  	%p20, %p42, %p85;
	selp.b32 	%r210, %r76, 0, %p85;
	or.b32  	%r211, %r210, 2146435072;
	selp.b32 	%r212, %r211, %r210, %p87;
	mov.b64 	%fd45, {%r58, %r212};
	add.f64 	%fd96, %fd55, 0d4024000000000000;
	{
	.reg .b32 %temp; 
	mov.b64 	{%temp, %r213}, %fd96;
	}
	and.b32  	%r20, %r213, 2146435072;
	selp.b32 	%r214, %r203, %r200, %p42;
	mov.b64 	%fd46, {%r58, %r214};
	mov.f64 	%fd97, 0d4026000000000000;
	{
	.reg .b32 %temp; 
	mov.b64 	{%temp, %r215}, %fd97;
	}
	and.b32  	%r216, %r215, 2146435072;
	setp.eq.s32 	%p91, %r216, 1075838976;
	and.pred  	%p21, %p31, %p91;
	selp.b32 	%r217, %r52, 0, %p91;
	setp.lt.s32 	%p93, %r215, 0;
	or.b32  	%r218, %r217, 2146435072;
	selp.b32 	%r219, %r218, %r217, %p93;
	mov.b64 	%fd47, {%r58, %r219};
	add.f64 	%fd98, %fd63, 0d4026000000000000;
	{
	.reg .b32 %temp; 
	mov.b64 	{%temp, %r220}, %fd98;
	}
	and.b32  	%r21, %r220, 2146435072;
	selp.b32 	%r221, 0, 2146435072, %p93;
	and.b32  	%r222, %r215, 2147483647;
	setp.ne.s32 	%p94, %r222, 1071644672;
	and.pred  	%p95, %p91, %p94;
	or.b32  	%r223, %r221, -2147483648;
	selp.b32 	%r224, %r223, %r221, %p95;
	selp.b32 	%r225, %r224, %r221, %p31;
	mov.b64 	%fd48, {%r58, %r225};
	mov.f64 	%fd99, 0d4028000000000000;
	{
	.reg .b32 %temp; 
	mov.b64 	{%temp, %r226}, %fd99;
	}
	and.b32  	%r227, %r226, 2146435072;
	setp.eq.s32 	%p97, %r227, 1073741824;
	and.pred  	%p22, %p31, %p97;
	selp.b32 	%r228, %r52, 0, %p97;
	setp.lt.s32 	%p99, %r226, 0;
	or.b32  	%r229, %r228, 2146435072;
	selp.b32 	%r230, %r229, %r228, %p99;
	mov.b64 	%fd49, {%r58, %r230};
	add.f64 	%fd100, %fd63, 0d4028000000000000;
	{
	.reg .b32 %temp; 
	mov.b64 	{%temp, %r231}, %fd100;
	}
	and.b32  	%r22, %r231, 2146435072;
	selp.b32 	%r232, 0, 2146435072, %p99;
	and.b32  	%r233, %r226, 2147483647;
	setp.ne.s32 	%p100, %r233, 1071644672;
	and.pred  	%p101, %p97, %p100;
	or.b32  	%r234, %r232, -2147483648;
	selp.b32 	%r235, %r234, %r232, %p101;
	selp.b32 	%r236, %r235, %r232, %p31;
	mov.b64 	%fd50, {%r58, %r236};
	and.pred  	%p23, %p42, %p91;
	selp.b32 	%r237, %r76, 0, %p91;
	or.b32  	%r238, %r237, 2146435072;
	selp.b32 	%r239, %r238, %r237, %p93;
	mov.b64 	%fd51, {%r58, %r239};
	add.f64 	%fd101, %fd55, 0d4026000000000000;
	{
	.reg .b32 %temp; 
	mov.b64 	{%temp, %r240}, %fd101;
	}
	and.b32  	%r23, %r240, 2146435072;
	selp.b32 	%r241, %r224, %r221, %p42;
	mov.b64 	%fd52, {%r58, %r241};
	and.pred  	%p24, %p42, %p97;
	selp.b32 	%r242, %r76, 0, %p97;
	or.b32  	%r243, %r242, 2146435072;
	selp.b32 	%r244, %r243, %r242, %p99;
	mov.b64 	%fd53, {%r58, %r244};
	add.f64 	%fd102, %fd55, 0d4028000000000000;
	{
	.reg .b32 %temp; 
	mov.b64 	{%temp, %r245}, %fd102;
	}
	and.b32  	%r24, %r245, 2146435072;
	selp.b32 	%r246, %r235, %r232, %p42;
	mov.b64 	%fd54, {%r58, %r246};
	mad.lo.s32 	%r247, %r262, 12, %r51;
	add.s32 	%r266, %r247, 6;
	neg.s32 	%r265, %r36;
	mad.lo.s32 	%r248, %r262, 6, %r51;
	add.s32 	%r264, %r248, 6;
$L__BB20_3:
	mov.f32 	%f16, %f108;
	mov.f32 	%f108, %f107;
	mov.f32 	%f107, %f106;
	mov.f32 	%f106, %f105;
	mov.f32 	%f105, %f104;
	mov.f32 	%f104, %f103;
	mov.f32 	%f103, %f102;
	mov.f32 	%f102, %f101;
	mov.f32 	%f101, %f100;
	mov.f32 	%f100, %f99;
	mov.f32 	%f99, %f98;
	ld.param.u64 	%rd39, [_Z13FVS_2D_SolverififfPfS_S__param_6];
	mov.u32 	%r249, %tid.x;
	setp.gt.u32 	%p103, %r249, 5;
	mul.wide.s32 	%rd21, %r266, 4;
	cvta.to.global.u64 	%rd22, %rd39;
	add.s64 	%rd23, %rd22, %rd21;
	ld.global.nc.f32 	%f98, [%rd23];
	bar.sync 	0;
	@%p103 bra 	$L__BB20_5;
	ld.param.u64 	%rd40, [_Z13FVS_2D_SolverififfPfS_S__param_6];
	cvta.to.global.u64 	%rd24, %rd40;
	mul.wide.s32 	%rd25, %r264, 4;
	add.s64 	%rd26, %rd24, %rd25;
	ld.global.nc.f32 	%f41, [%rd26+-24];
	mov.u32 	%r250, %tid.x;
	shl.b32 	%r251, %r250, 2;
	mov.u32 	%r252, _ZZ13FVS_2D_SolverififfPfS_S_E6s_data;
	add.s32 	%r253, %r252, %r251;
	st.shared.f32 	[%r253], %f41;
	ld.global.nc.f32 	%f42, [%rd26+128];
	st.shared.f32 	[%r253+152], %f42;
$L__BB20_5:
	ld.param.u64 	%rd41, [_Z13FVS_2D_SolverififfPfS_S__param_7];
	ld.param.u64 	%rd37, [_Z13FVS_2D_SolverififfPfS_S__param_5];
	ld.param.f32 	%f96, [_Z13FVS_2D_SolverififfPfS_S__param_3];
	ld.param.f32 	%f94, [_Z13FVS_2D_SolverififfPfS_S__param_1];
	ld.param.u32 	%r263, [_Z13FVS_2D_SolverififfPfS_S__param_0];
	mul.wide.s32 	%rd27, %r264, 4;
	cvta.to.global.u64 	%rd28, %rd41;
	add.s64 	%rd29, %rd28, %rd27;
	setp.eq.s32 	%p104, %r24, 2146435072;
	setp.eq.s32 	%p105, %r23, 2146435072;
	setp.eq.s32 	%p106, %r22, 2146435072;
	setp.eq.s32 	%p107, %r21, 2146435072;
	setp.eq.s32 	%p108, %r20, 2146435072;
	setp.eq.s32 	%p109, %r19, 2146435072;
	setp.eq.s32 	%p110, %r18, 2146435072;
	setp.eq.s32 	%p111, %r17, 2146435072;
	setp.eq.s32 	%p112, %r16, 2146435072;
	setp.eq.s32 	%p113, %r15, 2146435072;
	setp.eq.s32 	%p114, %r14, 2146435072;
	setp.eq.s32 	%p115, %r13, 2146435072;
	setp.eq.s32 	%p116, %r12, 2146435072;
	setp.eq.s32 	%p117, %r11, 2146435072;
	setp.eq.s32 	%p118, %r10, 2146435072;
	setp.eq.s32 	%p119, %r9, 2146435072;
	setp.eq.s32 	%p120, %r8, 2146435072;
	setp.eq.s32 	%p121, %r7, 2146435072;
	setp.eq.s32 	%p122, %r6, 2146435072;
	setp.eq.s32 	%p123, %r5, 2146435072;
	setp.eq.s32 	%p124, %r4, 2146435072;
	setp.eq.f32 	%p125, %f94, 0f3F800000;
	setp.neu.f64 	%p126, %fd8, 0d7FF0000000000000;
	setp.nan.f32 	%p127, %f94, %f94;
	setp.eq.s32 	%p128, %r3, 2146435072;
	setp.eq.f32 	%p129, %f94, 0f00000000;
	setp.eq.s32 	%p130, %r2, 2146435072;
	setp.eq.f32 	%p131, %f96, 0f3F800000;
	setp.neu.f64 	%p132, %fd1, 0d7FF0000000000000;
	setp.nan.f32 	%p133, %f96, %f96;
	setp.eq.s32 	%p134, %r1, 2146435072;
	setp.eq.f32 	%p135, %f96, 0f00000000;
	mov.u32 	%r254, %tid.x;
	shl.b32 	%r255, %r254, 2;
	mov.u32 	%r256, _ZZ13FVS_2D_SolverififfPfS_S_E6s_data;
	add.s32 	%r257, %r256, %r255;
	st.shared.f32 	[%r257+24], %f104;
	bar.sync 	0;
	mul.f32 	%f43, %f13, %f104;
	{ // callseq 372, 0
	.param .b64 param0;
	st.param.f64 	[param0], %fd1;
	.param .b64 param1;
	st.param.f64 	[param1], 0d3FF0000000000000;
	.param .b64 retval0;
	call.uni (retval0), 
	__internal_accurate_pow, 
	(
	param0, 
	param1
	);
	ld.param.f64 	%fd103, [retval0];
	} // callseq 372
	neg.f64 	%fd105, %fd103;
	selp.f64 	%fd106, %fd105, %fd103, %p1;
	selp.f64 	%fd107, %fd2, %fd106, %p135;
	selp.f64 	%fd108, %fd107, %fd3, %p132;
	cvt.f64.f32 	%fd109, %f96;
	mov.f64 	%fd110, 0d3FF0000000000000;
	add.rn.f64 	%fd111, %fd109, %fd110;
	selp.f64 	%fd112, %fd111, %fd108, %p133;
	selp.f64 	%fd113, %fd112, %fd107, %p134;
	add.f64 	%fd114, %fd113, %fd113;
	selp.f64 	%fd115, 0d4000000000000000, %fd114, %p131;
	mul.f64 	%fd116, %fd115, %fd4;
	sub.f32 	%f44, %f103, %f105;
	cvt.f64.f32 	%fd117, %f44;
	{ // callseq 373, 0
	.param .b64 param0;
	st.param.f64 	[param0], %fd1;
	.param .b64 param1;
	st.param.f64 	[param1], 0d4000000000000000;
	.param .b64 retval0;
	call.uni (retval0), 
	__internal_accurate_pow, 
	(
	param0, 
	param1
	);
	ld.param.f64 	%fd118, [retval0];
	} // callseq 373
	neg.f64 	%fd120, %fd118;
	selp.f64 	%fd121, %fd120, %fd118, %p2;
	selp.f64 	%fd122, %fd5, %fd121, %p135;
	selp.f64 	%fd123, %fd122, %fd6, %p132;
	mov.f64 	%fd124, 0d4000000000000000;
	add.rn.f64 	%fd125, %fd109, %fd124;
	selp.f64 	%fd126, %fd125, %fd123, %p133;
	selp.f64 	%fd127, %fd126, %fd122, %p130;
	add.f64 	%fd128, %fd127, %fd127;
	mul.f64 	%fd129, %fd128, 0d3FE0000000000000;
	selp.f64 	%fd130, 0d3FF0000000000000, %fd129, %p131;
	mul.f64 	%fd131, %fd130, %fd7;
	add.f32 	%f45, %f103, %f105;
	cvt.f64.f32 	%fd132, %f45;
	mul.f64 	%fd133, %fd131, %fd132;
	fma.rn.f64 	%fd134, %fd116, %fd117, %fd133;
	{ // callseq 374, 0
	.param .b64 param0;
	st.param.f64 	[param0], %fd8;
	.param .b64 param1;
	st.param.f64 	[param1], 0d3FF0000000000000;
	.param .b64 retval0;
	call.uni (retval0), 
	__internal_accurate_pow, 
	(
	param0, 
	param1
	);
	ld.param.f64 	%fd135, [retval0];
	} // callseq 374
	neg.f64 	%fd137, %fd135;
	selp.f64 	%fd138, %fd137, %fd135, %p3;
	selp.f64 	%fd139, %fd9, %fd138, %p129;
	selp.f64 	%fd140, %fd139, %fd10, %p126;
	cvt.f64.f32 	%fd141, %f94;
	add.rn.f64 	%fd142, %fd141, %fd110;
	selp.f64 	%fd143, %fd142, %fd140, %p127;
	selp.f64 	%fd144, %fd143, %fd139, %p128;
	add.f64 	%fd145, %fd144, %fd144;
	selp.f64 	%fd146, 0d4000000000000000, %fd145, %p125;
	mul.f64 	%fd147, %fd146, %fd11;
	ld.shared.f32 	%f46, [%r257+20];
	ld.shared.f32 	%f47, [%r257+28];
	sub.f32 	%f48, %f46, %f47;
	cvt.f64.f32 	%fd148, %f48;
	{ // callseq 375, 0
	.param .b64 param0;
	st.param.f64 	[param0], %fd8;
	.param .b64 param1;
	st.param.f64 	[param1], 0d4000000000000000;
	.param .b64 retval0;
	call.uni (retval0), 
	__internal_accurate_pow, 
	(
	param0, 
	param1
	);
	ld.param.f64 	%fd149, [retval0];
	} // callseq 375
	neg.f64 	%fd151, %fd149;
	selp.f64 	%fd152, %fd151, %fd149, %p4;
	selp.f64 	%fd153, %fd12, %fd152, %p129;
	selp.f64 	%fd154, %fd153, %fd13, %p126;
	add.rn.f64 	%fd155, %fd141, %fd124;
	selp.f64 	%fd156, %fd155, %fd154, %p127;
	selp.f64 	%fd157, %fd156, %fd153, %p124;
	add.f64 	%fd158, %fd157, %fd157;
	mul.f64 	%fd159, %fd158, 0d3FE0000000000000;
	selp.f64 	%fd160, 0d3FF0000000000000, %fd159, %p125;
	mul.f64 	%fd161, %fd160, %fd14;
	add.f32 	%f49, %f46, %f47;
	cvt.f64.f32 	%fd162, %f49;
	mul.f64 	%fd163, %fd161, %fd162;
	fma.rn.f64 	%fd164, %fd147, %fd148, %fd163;
	add.f64 	%fd165, %fd134, %fd164;
	cvt.f64.f32 	%fd166, %f43;
	add.f64 	%fd167, %fd165, %fd166;
	cvt.rn.f32.f64 	%f50, %fd167;
	{ // callseq 376, 0
	.param .b64 param0;
	st.param.f64 	[param0], %fd1;
	.param .b64 param1;
	st.param.f64 	[param1], 0d4008000000000000;
	.param .b64 retval0;
	call.uni (retval0), 
	__internal_accurate_pow, 
	(
	param0, 
	param1
	);
	ld.param.f64 	%fd168, [retval0];
	} // callseq 376
	neg.f64 	%fd170, %fd168;
	selp.f64 	%fd171, %fd170, %fd168, %p5;
	selp.f64 	%fd172, %fd15, %fd171, %p135;
	selp.f64 	%fd173, %fd172, %fd16, %p132;
	mov.f64 	%fd174, 0d4008000000000000;
	add.rn.f64 	%fd175, %fd109, %fd174;
	selp.f64 	%fd176, %fd175, %fd173, %p133;
	selp.f64 	%fd177, %fd176, %fd172, %p123;
	add.f64 	%fd178, %fd177, %fd177;
	div.rn.f64 	%fd179, %fd178, 0d4018000000000000;
	selp.f64 	%fd180, 0d3FD5555555555555, %fd179, %p131;
	mul.f64 	%fd181, %fd180, %fd4;
	sub.f32 	%f51, %f102, %f106;
	cvt.f64.f32 	%fd182, %f51;
	{ // callseq 377, 0
	.param .b64 param0;
	st.param.f64 	[param0], %fd1;
	.param .b64 param1;
	st.param.f64 	[param1], 0d4010000000000000;
	.param .b64 retval0;
	call.uni (retval0), 
	__internal_accurate_pow, 
	(
	param0, 
	param1
	);
	ld.param.f64 	%fd183, [retval0];
	} // callseq 377
	neg.f64 	%fd185, %fd183;
	selp.f64 	%fd186, %fd185, %fd183, %p6;
	selp.f64 	%fd187, %fd17, %fd186, %p135;
	selp.f64 	%fd188, %fd187, %fd18, %p132;
	mov.f64 	%fd189, 0d4010000000000000;
	add.rn.f64 	%fd190, %fd109, %fd189;
	selp.f64 	%fd191, %fd190, %fd188, %p133;
	selp.f64 	%fd192, %fd191, %fd187, %p122;
	add.f64 	%fd193, %fd192, %fd192;
	div.rn.f64 	%fd194, %fd193, 0d4038000000000000;
	selp.f64 	%fd195, 0d3FB5555555555555, %fd194, %p131;
	mul.f64 	%fd196, %fd195, %fd7;
	add.f32 	%f52, %f102, %f106;
	cvt.f64.f32 	%fd197, %f52;
	mul.f64 	%fd198, %fd196, %fd197;
	fma.rn.f64 	%fd199, %fd181, %fd182, %fd198;
	{ // callseq 378, 0
	.param .b64 param0;
	st.param.f64 	[param0], %fd8;
	.param .b64 param1;
	st.param.f64 	[param1], 0d4008000000000000;
	.param .b64 retval0;
	call.uni (retval0), 
	__internal_accurate_pow, 
	(
	param0, 
	param1
	);
	ld.param.f64 	%fd200, [retval0];
	} // callseq 378
	neg.f64 	%fd202, %fd200;
	selp.f64 	%fd203, %fd202, %fd200, %p7;
	selp.f64 	%fd204, %fd19, %fd203, %p129;
	selp.f64 	%fd205, %fd204, %fd20, %p126;
	add.rn.f64 	%fd206, %fd141, %fd174;
	selp.f64 	%fd207, %fd206, %fd205, %p127;
	selp.f64 	%fd208, %fd207, %fd204, %p121;
	add.f64 	%fd209, %fd208, %fd208;
	div.rn.f64 	%fd210, %fd209, 0d4018000000000000;
	selp.f64 	%fd211, 0d3FD5555555555555, %fd210, %p125;
	mul.f64 	%fd212, %fd211, %fd11;
	ld.shared.f32 	%f53, [%r257+16];
	ld.shared.f32 	%f54, [%r257+32];
	sub.f32 	%f55, %f53, %f54;
	cvt.f64.f32 	%fd213, %f55;
	{ // callseq 379, 0
	.param .b64 param0;
	st.param.f64 	[param0], %fd8;
	.param .b64 param1;
	st.param.f64 	[param1], 0d4010000000000000;
	.param .b64 retval0;
	call.uni (retval0), 
	__internal_accurate_pow, 
	(
	param0, 
	param1
	);
	ld.param.f64 	%fd214, [retval0];
	} // callseq 379
	neg.f64 	%fd216, %fd214;
	selp.f64 	%fd217, %fd216, %fd214, %p8;
	selp.f64 	%fd218, %fd21, %fd217, %p129;
	selp.f64 	%fd219, %fd218, %fd22, %p126;
	add.rn.f64 	%fd220, %fd141, %fd189;
	selp.f64 	%fd221, %fd220, %fd219, %p127;
	selp.f64 	%fd222, %fd221, %fd218, %p120;
	add.f64 	%fd223, %fd222, %fd222;
	div.rn.f64 	%fd224, %fd223, 0d4038000000000000;
	selp.f64 	%fd225, 0d3FB5555555555555, %fd224, %p125;
	mul.f64 	%fd226, %fd225, %fd14;
	add.f32 	%f56, %f53, %f54;
	cvt.f64.f32 	%fd227, %f56;
	mul.f64 	%fd228, %fd226, %fd227;
	fma.rn.f64 	%fd229, %fd212, %fd213, %fd228;
	add.f64 	%fd230, %fd199, %fd229;
	cvt.f64.f32 	%fd231, %f50;
	add.f64 	%fd232, %fd230, %fd231;
	cvt.rn.f32.f64 	%f57, %fd232;
	{ // callseq 380, 0
	.param .b64 param0;
	st.param.f64 	[param0], %fd1;
	.param .b64 param1;
	st.param.f64 	[param1], 0d4014000000000000;
	.param .b64 retval0;
	call.uni (retval0), 
	__internal_accurate_pow, 
	(
	param0, 
	param1
	);
	ld.param.f64 	%fd233, [retval0];
	} // callseq 380
	neg.f64 	%fd235, %fd233;
	selp.f64 	%fd236, %fd235, %fd233, %p9;
	selp.f64 	%fd237, %fd23, %fd236, %p135;
	selp.f64 	%fd238, %fd237, %fd24, %p132;
	mov.f64 	%fd239, 0d4014000000000000;
	add.rn.f64 	%fd240, %fd109, %fd239;
	selp.f64 	%fd241, %fd240, %fd238, %p133;
	selp.f64 	%fd242, %fd241, %fd237, %p119;
	add.f64 	%fd243, %fd242, %fd242;
	div.rn.f64 	%fd244, %fd243, 0d405E000000000000;
	selp.f64 	%fd245, 0d3F91111111111111, %fd244, %p131;
	mul.f64 	%fd246, %fd245, %fd4;
	sub.f32 	%f58, %f101, %f107;
	cvt.f64.f32 	%fd247, %f58;
	{ // callseq 381, 0
	.param .b64 param0;
	st.param.f64 	[param0], %fd1;
	.param .b64 param1;
	st.param.f64 	[param1], 0d4018000000000000;
	.param .b64 retval0;
	call.uni (retval0), 
	__internal_accurate_pow, 
	(
	param0, 
	param1
	);
	ld.param.f64 	%fd248, [retval0];
	} // callseq 381
	neg.f64 	%fd250, %fd248;
	selp.f64 	%fd251, %fd250, %fd248, %p10;
	selp.f64 	%fd252, %fd25, %fd251, %p135;
	selp.f64 	%fd253, %fd252, %fd26, %p132;
	mov.f64 	%fd254, 0d4018000000000000;
	add.rn.f64 	%fd255, %fd109, %fd254;
	selp.f64 	%fd256, %fd255, %fd253, %p133;
	selp.f64 	%fd257, %fd256, %fd252, %p118;
	add.f64 	%fd258, %fd257, %fd257;
	div.rn.f64 	%fd259, %fd258, 0d4086800000000000;
	selp.f64 	%fd260, 0d3F66C16C16C16C17, %fd259, %p131;
	mul.f64 	%fd261, %fd260, %fd7;
	add.f32 	%f59, %f101, %f107;
	cvt.f64.f32 	%fd262, %f59;
	mul.f64 	%fd263, %fd261, %fd262;
	fma.rn.f64 	%fd264, %fd246, %fd247, %fd263;
	{ // callseq 382, 0
	.param .b64 param0;
	st.param.f64 	[param0], %fd8;
	.param .b64 param1;
	st.param.f64 	[param1], 0d4014000000000000;
	.param .b64 retval0;
	call.uni (retval0), 
	__internal_accurate_pow, 
	(
	param0, 
	param1
	);
	ld.param.f64 	%fd265, [retval0];
	} // callseq 382
	neg.f64 	%fd267, %fd265;
	selp.f64 	%fd268, %fd267, %fd265, %p11;
	selp.f64 	%fd269, %fd27, %fd268, %p129;
	selp.f64 	%fd270, %fd269, %fd28, %p126;
	add.rn.f64 	%fd271, %fd141, %fd239;
	selp.f64 	%fd272, %fd271, %fd270, %p127;
	selp.f64 	%fd273, %fd272, %fd269, %p117;
	add.f64 	%fd274, %fd273, %fd273;
	div.rn.f64 	%fd275, %fd274, 0d405E000000000000;
	selp.f64 	%fd276, 0d3F91111111111111, %fd275, %p125;
	mul.f64 	%fd277, %fd276, %fd11;
	ld.shared.f32 	%f60, [%r257+12];
	ld.shared.f32 	%f61, [%r257+36];
	sub.f32 	%f62, %f60, %f61;
	cvt.f64.f32 	%fd278, %f62;
	{ // callseq 383, 0
	.param .b64 param0;
	st.param.f64 	[param0], %fd8;
	.param .b64 param1;
	st.param.f64 	[param1], 0d4018000000000000;
	.param .b64 retval0;
	call.uni (retval0), 
	__internal_accurate_pow, 
	(
	param0, 
	param1
	);
	ld.param.f64 	%fd279, [retval0];
	} // callseq 383
	neg.f64 	%fd281, %fd279;
	selp.f64 	%fd282, %fd281, %fd279, %p12;
	selp.f64 	%fd283, %fd29, %fd282, %p129;
	selp.f64 	%fd284, %fd283, %fd30, %p126;
	add.rn.f64 	%fd285, %fd141, %fd254;
	selp.f64 	%fd286, %fd285, %fd284, %p127;
	selp.f64 	%fd287, %fd286, %fd283, %p116;
	add.f64 	%fd288, %fd287, %fd287;
	div.rn.f64 	%fd289, %fd288, 0d4086800000000000;
	selp.f64 	%fd290, 0d3F66C16C16C16C17, %fd289, %p125;
	mul.f64 	%fd291, %fd290, %fd14;
	add.f32 	%f63, %f60, %f61;
	cvt.f64.f32 	%fd292, %f63;
	mul.f64 	%fd293, %fd291, %fd292;
	fma.rn.f64 	%fd294, %fd277, %fd278, %fd293;
	add.f64 	%fd295, %fd264, %fd294;
	cvt.f64.f32 	%fd296, %f57;
	add.f64 	%fd297, %fd295, %fd296;
	cvt.rn.f32.f64 	%f64, %fd297;
	{ // callseq 384, 0
	.param .b64 param0;
	st.param.f64 	[param0], %fd1;
	.param .b64 param1;
	st.param.f64 	[param1], 0d401C000000000000;
	.param .b64 retval0;
	call.uni (retval0), 
	__internal_accurate_pow, 
	(
	param0, 
	param1
	);
	ld.param.f64 	%fd298, [retval0];
	} // callseq 384
	neg.f64 	%fd300, %fd298;
	selp.f64 	%fd301, %fd300, %fd298, %p13;
	selp.f64 	%fd302, %fd31, %fd301, %p135;
	selp.f64 	%fd303, %fd302, %fd32, %p132;
	mov.f64 	%fd304, 0d401C000000000000;
	add.rn.f64 	%fd305, %fd109, %fd304;
	selp.f64 	%fd306, %fd305, %fd303, %p133;
	selp.f64 	%fd307, %fd306, %fd302, %p115;
	add.f64 	%fd308, %fd307, %fd307;
	div.rn.f64 	%fd309, %fd308, 0d40B3B00000000000;
	selp.f64 	%fd310, 0d3F3A01A01A01A01A, %fd309, %p131;
	mul.f64 	%fd311, %fd310, %fd4;
	sub.f32 	%f65, %f100, %f108;
	cvt.f64.f32 	%fd312, %f65;
	{ // callseq 385, 0
	.param .b64 param0;
	st.param.f64 	[param0], %fd1;
	.param .b64 param1;
	st.param.f64 	[param1], 0d4020000000000000;
	.param .b64 retval0;
	call.uni (retval0), 
	__internal_accurate_pow, 
	(
	param0, 
	param1
	);
	ld.param.f64 	%fd313, [retval0];
	} // callseq 385
	neg.f64 	%fd315, %fd313;
	selp.f64 	%fd316, %fd315, %fd313, %p14;
	selp.f64 	%fd317, %fd33, %fd316, %p135;
	selp.f64 	%fd318, %fd317, %fd34, %p132;
	mov.f64 	%fd319, 0d4020000000000000;
	add.rn.f64 	%fd320, %fd109, %fd319;
	selp.f64 	%fd321, %fd320, %fd318, %p133;
	selp.f64 	%fd322, %fd321, %fd317, %p114;
	add.f64 	%fd323, %fd322, %fd322;
	div.rn.f64 	%fd324, %fd323, 0d40E3B00000000000;
	selp.f64 	%fd325, 0d3F0A01A01A01A01A, %fd324, %p131;
	mul.f64 	%fd326, %fd325, %fd7;
	add.f32 	%f66, %f100, %f108;
	cvt.f64.f32 	%fd327, %f66;
	mul.f64 	%fd328, %fd326, %fd327;
	fma.rn.f64 	%fd329, %fd311, %fd312, %fd328;
	{ // callseq 386, 0
	.param .b64 param0;
	st.param.f64 	[param0], %fd8;
	.param .b64 param1;
	st.param.f64 	[param1], 0d401C000000000000;
	.param .b64 retval0;
	call.uni (retval0), 
	__internal_accurate_pow, 
	(
	param0, 
	param1
	);
	ld.param.f64 	%fd330, [retval0];
	} // callseq 386
	neg.f64 	%fd332, %fd330;
	selp.f64 	%fd333, %fd332, %fd330, %p15;
	selp.f64 	%fd334, %fd35, %fd333, %p129;
	selp.f64 	%fd335, %fd334, %fd36, %p126;
	add.rn.f64 	%fd336, %fd141, %fd304;
	selp.f64 	%fd337, %fd336, %fd335, %p127;
	selp.f64 	%fd338, %fd337, %fd334, %p113;
	add.f64 	%fd339, %fd338, %fd338;
	div.rn.f64 	%fd340, %fd339, 0d40B3B00000000000;
	selp.f64 	%fd341, 0d3F3A01A01A01A01A, %fd340, %p125;
	mul.f64 	%fd342, %fd341, %fd11;
	ld.shared.f32 	%f67, [%r257+8];
	ld.shared.f32 	%f68, [%r257+40];
	sub.f32 	%f69, %f67, %f68;
	cvt.f64.f32 	%fd343, %f69;
	{ // callseq 387, 0
	.param .b64 param0;
	st.param.f64 	[param0], %fd8;
	.param .b64 param1;
	st.param.f64 	[param1], 0d4020000000000000;
	.param .b64 retval0;
	call.uni (retval0), 
	__internal_accurate_pow, 
	(
	param0, 
	param1
	);
	ld.param.f64 	%fd344, [retval0];
	} // callseq 387
	neg.f64 	%fd346, %fd344;
	selp.f64 	%fd347, %fd346, %fd344, %p16;
	selp.f64 	%fd348, %fd37, %fd347, %p129;
	selp.f64 	%fd349, %fd348, %fd38, %p126;
	add.rn.f64 	%fd350, %fd141, %fd319;
	selp.f64 	%fd351, %fd350, %fd349, %p127;
	selp.f64 	%fd352, %fd351, %fd348, %p112;
	add.f64 	%fd353, %fd352, %fd352;
	div.rn.f64 	%fd354, %fd353, 0d40E3B00000000000;
	selp.f64 	%fd355, 0d3F0A01A01A01A01A, %fd354, %p125;
	mul.f64 	%fd356, %fd355, %fd14;
	add.f32 	%f70, %f67, %f68;
	cvt.f64.f32 	%fd357, %f70;
	mul.f64 	%fd358, %fd356, %fd357;
	fma.rn.f64 	%fd359, %fd342, %fd343, %fd358;
	add.f64 	%fd360, %fd329, %fd359;
	cvt.f64.f32 	%fd361, %f64;
	add.f64 	%fd362, %fd360, %fd361;
	cvt.rn.f32.f64 	%f71, %fd362;
	{ // callseq 388, 0
	.param .b64 param0;
	st.param.f64 	[param0], %fd1;
	.param .b64 param1;
	st.param.f64 	[param1], 0d4022000000000000;
	.param .b64 retval0;
	call.uni (retval0), 
	__internal_accurate_pow, 
	(
	param0, 
	param1
	);
	ld.param.f64 	%fd363, [retval0];
	} // callseq 388
	neg.f64 	%fd365, %fd363;
	selp.f64 	%fd366, %fd365, %fd363, %p17;
	selp.f64 	%fd367, %fd39, %fd366, %p135;
	selp.f64 	%fd368, %fd367, %fd40, %p132;
	mov.f64 	%fd369, 0d4022000000000000;
	add.rn.f64 	%fd370, %fd109, %fd369;
	selp.f64 	%fd371, %fd370, %fd368, %p133;
	selp.f64 	%fd372, %fd371, %fd367, %p111;
	add.f64 	%fd373, %fd372, %fd372;
	div.rn.f64 	%fd374, %fd373, 0d4116260000000000;
	selp.f64 	%fd375, 0d3ED71DE3A556C734, %fd374, %p131;
	mul.f64 	%fd376, %fd375, %fd4;
	sub.f32 	%f72, %f99, %f16;
	cvt.f64.f32 	%fd377, %f72;
	{ // callseq 389, 0
	.param .b64 param0;
	st.param.f64 	[param0], %fd1;
	.param .b64 param1;
	st.param.f64 	[param1], 0d4024000000000000;
	.param .b64 retval0;
	call.uni (retval0), 
	__internal_accurate_pow, 
	(
	param0, 
	param1
	);
	ld.param.f64 	%fd378, [retval0];
	} // callseq 389
	neg.f64 	%fd380, %fd378;
	selp.f64 	%fd381, %fd380, %fd378, %p18;
	selp.f64 	%fd382, %fd41, %fd381, %p135;
	selp.f64 	%fd383, %fd382, %fd42, %p132;
	mov.f64 	%fd384, 0d4024000000000000;
	add.rn.f64 	%fd385, %fd109, %fd384;
	selp.f64 	%fd386, %fd385, %fd383, %p133;
	selp.f64 	%fd387, %fd386, %fd382, %p110;
	add.f64 	%fd388, %fd387, %fd387;
	div.rn.f64 	%fd389, %fd388, 0d414BAF8000000000;
	selp.f64 	%fd390, 0d3EA27E4FB7789F5C, %fd389, %p131;
	mul.f64 	%fd391, %fd390, %fd7;
	add.f32 	%f73, %f99, %f16;
	cvt.f64.f32 	%fd392, %f73;
	mul.f64 	%fd393, %fd391, %fd392;
	fma.rn.f64 	%fd394, %fd376, %fd377, %fd393;
	{ // callseq 390, 0
	.param .b64 param0;
	st.param.f64 	[param0], %fd8;
	.param .b64 param1;
	st.param.f64 	[param1], 0d4022000000000000;
	.param .b64 retval0;
	call.uni (retval0), 
	__internal_accurate_pow, 
	(
	param0, 
	param1
	);
	ld.param.f64 	%fd395, [retval0];
	} // callseq 390
	neg.f64 	%fd397, %fd395;
	selp.f64 	%fd398, %fd397, %fd395, %p19;
	selp.f64 	%fd399, %fd43, %fd398, %p129;
	selp.f64 	%fd400, %fd399, %fd44, %p126;
	add.rn.f64 	%fd401, %fd141, %fd369;
	selp.f64 	%fd402, %fd401, %fd400, %p127;
	selp.f64 	%fd403, %fd402, %fd399, %p109;
	add.f64 	%fd404, %fd403, %fd403;
	div.rn.f64 	%fd405, %fd404, 0d4116260000000000;
	selp.f64 	%fd406, 0d3ED71DE3A556C734, %fd405, %p125;
	mul.f64 	%fd407, %fd406, %fd11;
	ld.shared.f32 	%f74, [%r257+4];
	ld.shared.f32 	%f75, [%r257+44];
	sub.f32 	%f76, %f74, %f75;
	cvt.f64.f32 	%fd408, %f76;
	{ // callseq 391, 0
	.param .b64 param0;
	st.param.f64 	[param0], %fd8;
	.param .b64 param1;
	st.param.f64 	[param1], 0d4024000000000000;
	.param .b64 retval0;
	call.uni (retval0), 
	__internal_accurate_pow, 
	(
	param0, 
	param1
	);
	ld.param.f64 	%fd409, [retval0];
	} // callseq 391
	neg.f64 	%fd411, %fd409;
	selp.f64 	%fd412, %fd411, %fd409, %p20;
	selp.f64 	%fd413, %fd45, %fd412, %p129;
	selp.f64 	%fd414, %fd413, %fd46, %p126;
	add.rn.f64 	%fd415, %fd141, %fd384;
	selp.f64 	%fd416, %fd415, %fd414, %p127;
	selp.f64 	%fd417, %fd416, %fd413, %p108;
	add.f64 	%fd418, %fd417, %fd417;
	div.rn.f64 	%fd419, %fd418, 0d414BAF8000000000;
	selp.f64 	%fd420, 0d3EA27E4FB7789F5C, %fd419, %p125;
	mul.f64 	%fd421, %fd420, %fd14;
	add.f32 	%f77, %f74, %f75;
	cvt.f64.f32 	%fd422, %f77;
	mul.f64 	%fd423, %fd421, %fd422;
	fma.rn.f64 	%fd424, %fd407, %fd408, %fd423;
	add.f64 	%fd425, %fd394, %fd424;
	cvt.f64.f32 	%fd426, %f71;
	add.f64 	%fd427, %fd425, %fd426;
	cvt.rn.f32.f64 	%f78, %fd427;
	{ // callseq 392, 0
	.param .b64 param0;
	st.param.f64 	[param0], %fd1;
	.param .b64 param1;
	st.param.f64 	[param1], 0d4026000000000000;
	.param .b64 retval0;
	call.uni (retval0), 
	__internal_accurate_pow, 
	(
	param0, 
	param1
	);
	ld.param.f64 	%fd428, [retval0];
	} // callseq 392
	neg.f64 	%fd430, %fd428;
	selp.f64 	%fd431, %fd430, %fd428, %p21;
	selp.f64 	%fd432, %fd47, %fd431, %p135;
	selp.f64 	%fd433, %fd432, %fd48, %p132;
	mov.f64 	%fd434, 0d4026000000000000;
	add.rn.f64 	%fd435, %fd109, %fd434;
	selp.f64 	%fd436, %fd435, %fd433, %p133;
	selp.f64 	%fd437, %fd436, %fd432, %p107;
	add.f64 	%fd438, %fd437, %fd437;
	div.rn.f64 	%fd439, %fd438, 0d418308A800000000;
	selp.f64 	%fd440, 0d3E6AE64567F544E4, %fd439, %p131;
	mul.f64 	%fd441, %fd440, %fd4;
	sub.f32 	%f79, %f98, %f109;
	cvt.f64.f32 	%fd442, %f79;
	{ // callseq 393, 0
	.param .b64 param0;
	st.param.f64 	[param0], %fd1;
	.param .b64 param1;
	st.param.f64 	[param1], 0d4028000000000000;
	.param .b64 retval0;
	call.uni (retval0), 
	__internal_accurate_pow, 
	(
	param0, 
	param1
	);
	ld.param.f64 	%fd443, [retval0];
	} // callseq 393
	neg.f64 	%fd445, %fd443;
	selp.f64 	%fd446, %fd445, %fd443, %p22;
	selp.f64 	%fd447, %fd49, %fd446, %p135;
	selp.f64 	%fd448, %fd447, %fd50, %p132;
	mov.f64 	%fd449, 0d4028000000000000;
	add.rn.f64 	%fd450, %fd109, %fd449;
	selp.f64 	%fd451, %fd450, %fd448, %p133;
	selp.f64 	%fd452, %fd451, %fd447, %p106;
	add.f64 	%fd453, %fd452, %fd452;
	div.rn.f64 	%fd454, %fd453, 0d41BC8CFC00000000;
	selp.f64 	%fd455, 0d3E31EED8EFF8D898, %fd454, %p131;
	mul.f64 	%fd456, %fd455, %fd7;
	add.f32 	%f80, %f109, %f98;
	cvt.f64.f32 	%fd457, %f80;
	mul.f64 	%fd458, %fd456, %fd457;
	fma.rn.f64 	%fd459, %fd441, %fd442, %fd458;
	{ // callseq 394, 0
	.param .b64 param0;
	st.param.f64 	[param0], %fd8;
	.param .b64 param1;
	st.param.f64 	[param1], 0d4026000000000000;
	.param .b64 retval0;
	call.uni (retval0), 
	__internal_accurate_pow, 
	(
	param0, 
	param1
	);
	ld.param.f64 	%fd460, [retval0];
	} // callseq 394
	neg.f64 	%fd462, %fd460;
	selp.f64 	%fd463, %fd462, %fd460, %p23;
	selp.f64 	%fd464, %fd51, %fd463, %p129;
	selp.f64 	%fd465, %fd464, %fd52, %p126;
	add.rn.f64 	%fd466, %fd141, %fd434;
	selp.f64 	%fd467, %fd466, %fd465, %p127;
	selp.f64 	%fd468, %fd467, %fd464, %p105;
	add.f64 	%fd469, %fd468, %fd468;
	div.rn.f64 	%fd470, %fd469, 0d418308A800000000;
	selp.f64 	%fd471, 0d3E6AE64567F544E4, %fd470, %p125;
	mul.f64 	%fd472, %fd471, %fd11;
	ld.shared.f32 	%f81, [%r257];
	ld.shared.f32 	%f82, [%r257+48];
	sub.f32 	%f83, %f81, %f82;
	cvt.f64.f32 	%fd473, %f83;
	{ // callseq 395, 0
	.param .b64 param0;
	st.param.f64 	[param0], %fd8;
	.param .b64 param1;
	st.param.f64 	[param1], 0d4028000000000000;
	.param .b64 retval0;
	call.uni (retval0), 
	__internal_accurate_pow, 
	(
	param0, 
	param1
	);
	ld.param.f64 	%fd474, [retval0];
	} // callseq 395
	neg.f64 	%fd476, %fd474;
	selp.f64 	%fd477, %fd476, %fd474, %p24;
	selp.f64 	%fd478, %fd53, %fd477, %p129;
	selp.f64 	%fd479, %fd478, %fd54, %p126;
	add.rn.f64 	%fd480, %fd141, %fd449;
	selp.f64 	%fd481, %fd480, %fd479, %p127;
	selp.f64 	%fd482, %fd481, %fd478, %p104;
	add.f64 	%fd483, %fd482, %fd482;
	div.rn.f64 	%fd484, %fd483, 0d41BC8CFC00000000;
	selp.f64 	%fd485, 0d3E31EED8EFF8D898, %fd484, %p125;
	mul.f64 	%fd486, %fd485, %fd14;
	add.f32 	%f84, %f81, %f82;
	cvt.f64.f32 	%fd487, %f84;
	mul.f64 	%fd488, %fd486, %fd487;
	fma.rn.f64 	%fd489, %fd472, %fd473, %fd488;
	add.f64 	%fd490, %fd459, %fd489;
	cvt.f64.f32 	%fd491, %f78;
	add.f64 	%fd492, %fd490, %fd491;
	cvt.rn.f32.f64 	%f85, %fd492;
	add.f32 	%f86, %f104, %f104;
	ld.global.f32 	%f87, [%rd29];
	sub.f32 	%f88, %f86, %f87;
	cvta.to.global.u64 	%rd30, %rd37;
	add.s64 	%rd31, %rd30, %rd27;
	ld.global.nc.f32 	%f89, [%rd31];
	fma.rn.f32 	%f90, %f89, %f85, %f88;
	st.global.f32 	[%rd29], %f90;
	add.s32 	%r266, %r266, %r263;
	add.s32 	%r265, %r265, 1;
	add.s32 	%r264, %r264, %r263;
	setp.ne.s32 	%p136, %r265, -12;
	mov.f32 	%f109, %f16;
	@%p136 bra 	$L__BB20_3;
$L__BB20_6:
	// begin inline asm
	mov.u64 	%rd32, %clock64;
	// end inline asm
	sub.s64 	%rd33, %rd32, %rd5;
	cvt.rn.f32.s64 	%f91, %rd33;
	cvt.f64.f32 	%fd493, %f91;
	mul.f64 	%fd494, %fd493, 0d408F400000000000;
	div.rn.f64 	%fd495, %fd494, 0d412E848000000000;
	cvt.rn.f32.f64 	%f92, %fd495;
	mov.u32 	%r258, %ntid.x;
	mov.u32 	%r259, %ctaid.x;
	mov.u32 	%r260, %tid.x;
	mad.lo.s32 	%r261, %r258, %r259, %r260;
	mul.wide.s32 	%rd34, %r261, 4;
	mov.u64 	%rd35, FVS_time;
	add.s64 	%rd36, %rd35, %rd34;
	st.global.f32 	[%rd36], %f92;
	ret;

}
	// .globl	_Z23FVS_2D_Solver_OptimizedififfPfS_S_
.visible .entry _Z23FVS_2D_Solver_OptimizedififfPfS_S_(
	.param .u32 _Z23FVS_2D_Solver_OptimizedififfPfS_S__param_0,
	.param .f32 _Z23FVS_2D_Solver_OptimizedififfPfS_S__param_1,
	.param .u32 _Z23FVS_2D_Solver_OptimizedififfPfS_S__param_2,
	.param .f32 _Z23FVS_2D_Solver_OptimizedififfPfS_S__param_3,
	.param .f32 _Z23FVS_2D_Solver_OptimizedififfPfS_S__param_4,
	.param .u64 .ptr .align 1 _Z23FVS_2D_Solver_OptimizedififfPfS_S__param_5,
	.param .u64 .ptr .align 1 _Z23FVS_2D_Solver_OptimizedififfPfS_S__param_6,
	.param .u64 .ptr .align 1 _Z23FVS_2D_Solver_OptimizedififfPfS_S__param_7
)
{
	.reg .pred 	%p<133>;
	.reg .b32 	%r<262>;
	.reg .b32 	%f<86>;
	.reg .b64 	%rd<35>;
	.reg .b64 	%fd<496>;
	// demoted variable
	.shared .align 4 .b8 _ZZ23FVS_2D_Solver_OptimizedififfPfS_S_E6s_data[176];
	// begin inline asm
	mov.u64 	%rd6, %clock64;
	// end inline asm
	mov.u32 	%r30, %ctaid.x;
	mov.u32 	%r31, %ntid.x;
	mov.u32 	%r32, %tid.x;
	mad.lo.s32 	%r1, %r30, %r31, %r32;
	mov.u32 	%r33, %ctaid.y;
	mov.u32 	%r34, %ntid.y;
	mov.u32 	%r35, %tid.y;
	mad.lo.s32 	%r36, %r33, %r34, %r35;
	setp.gt.u32 	%p25, %r36, 243;
	@%p25 bra 	$L__BB21_5;
	ld.param.f32 	%f85, [_Z23FVS_2D_Solver_OptimizedififfPfS_S__param_4];
	ld.param.f32 	%f83, [_Z23FVS_2D_Solver_OptimizedififfPfS_S__param_3];
	ld.param.f32 	%f81, [_Z23FVS_2D_Solver_OptimizedififfPfS_S__param_1];
	mov.u32 	%r37, %ctaid.x;
	mov.u32 	%r38, %ntid.x;
	mov.u32 	%r39, %tid.x;
	mad.lo.s32 	%r261, %r37, %r38, %r39;
	cvt.f64.f32 	%fd58, %f81;
	cvt.f64.f32 	%fd59, %f83;
	mul.f32 	%f20, %f83, %f83;
	cvt.f64.f32 	%fd60, %f20;
	mul.f32 	%f21, %f85, %f85;
	cvt.f64.f32 	%fd61, %f21;
	mul.f64 	%fd62, %fd61, 0d3FE0000000000000;
	div.rn.f64 	%fd63, %fd62, %fd60;
	cvt.rn.f32.f64 	%f22, %fd63;
	cvt.f64.f32 	%fd64, %f85;
	mul.f64 	%fd65, %fd64, 0d3FE0000000000000;
	div.rn.f64 	%fd66, %fd65, %fd59;
	cvt.rn.f32.f64 	%f23, %fd66;
	mul.f32 	%f24, %f81, %f81;
	cvt.f64.f32 	%fd67, %f24;
	div.rn.f64 	%fd68, %fd62, %fd67;
	cvt.rn.f32.f64 	%f25, %fd68;
	div.rn.f64 	%fd69, %fd65, %fd58;
	cvt.rn.f32.f64 	%f26, %fd69;
	mul.f32 	%f27, %f83, %f23;
	fma.rn.f32 	%f28, %f81, %f26, %f27;
	mul.f32 	%f29, %f83, %f22;
	fma.rn.f32 	%f30, %f81, %f25, %f29;
	add.f32 	%f1, %f28, %f30;
	{
	.reg .b32 %temp; 
	mov.b64 	{%temp, %r40}, %fd59;
	}
	mov.f64 	%fd70, 0d3FF0000000000000;
	{
	.reg .b32 %temp; 
	mov.b64 	{%temp, %r41}, %fd70;
	}
	and.b32  	%r42, %r41, 2146435072;
	setp.eq.s32 	%p26, %r42, 1072693248;
	abs.f64 	%fd1, %fd59;
	setp.lt.s32 	%p28, %r40, 0;
	and.pred  	%p1, %p28, %p26;
	selp.b32 	%r43, %r40, 0, %p26;
	setp.lt.s32 	%p29, %r41, 0;
	or.b32  	%r44, %r43, 2146435072;
	selp.b32 	%r45, %r44, %r43, %p29;
	mov.b32 	%r46, 0;
	mov.b64 	%fd2, {%r46, %r45};
	add.f64 	%fd71, %fd59, 0d3FF0000000000000;
	{
	.reg .b32 %temp; 
	mov.b64 	{%temp, %r47}, %fd71;
	}
	and.b32  	%r3, %r47, 2146435072;
	selp.b32 	%r48, 0, 2146435072, %p29;
	and.b32  	%r49, %r41, 2147483647;
	setp.ne.s32 	%p30, %r49, 1071644672;
	and.pred  	%p31, %p26, %p30;
	or.b32  	%r50, %r48, -2147483648;
	selp.b32 	%r51, %r50, %r48, %p31;
	selp.b32 	%r52, %r51, %r48, %p28;
	mov.b64 	%fd3, {%r46, %r52};
	cvt.f64.f32 	%fd4, %f23;
	mov.f64 	%fd72, 0d4000000000000000;
	{
	.reg .b32 %temp; 
	mov.b64 	{%temp, %r53}, %fd72;
	}
	and.b32  	%r54, %r53, 2146435072;
	setp.eq.s32 	%p33, %r54, 1062207488;
	and.pred  	%p2, %p28, %p33;
	selp.b32 	%r55, %r40, 0, %p33;
	setp.lt.s32 	%p35, %r53, 0;
	or.b32  	%r56, %r55, 2146435072;
	selp.b32 	%r57, %r56, %r55, %p35;
	mov.b64 	%fd5, {%r46, %r57};
	add.f64 	%fd73, %fd59, 0d4000000000000000;
	{
	.reg .b32 %temp; 
	mov.b64 	{%temp, %r58}, %fd73;
	}
	and.b32  	%r4, %r58, 2146435072;
	selp.b32 	%r59, 0, 2146435072, %p35;
	and.b32  	%r60, %r53, 2147483647;
	setp.ne.s32 	%p36, %r60, 1071644672;
	and.pred  	%p37, %p33, %p36;
	or.b32  	%r61, %r59, -2147483648;
	selp.b32 	%r62, %r61, %r59, %p37;
	selp.b32 	%r63, %r62, %r59, %p28;
	mov.b64 	%fd6, {%r46, %r63};
	cvt.f64.f32 	%fd7, %f22;
	{
	.reg .b32 %temp; 
	mov.b64 	{%temp, %r64}, %fd58;
	}
	abs.f64 	%fd8, %fd58;
	setp.lt.s32 	%p39, %r64, 0;
	and.pred  	%p3, %p39, %p26;
	selp.b32 	%r65, %r64, 0, %p26;
	or.b32  	%r66, %r65, 2146435072;
	selp.b32 	%r67, %r66, %r65, %p29;
	mov.b64 	%fd9, {%r46, %r67};
	add.f64 	%fd74, %fd58, 0d3FF0000000000000;
	{
	.reg .b32 %temp; 
	mov.b64 	{%temp, %r68}, %fd74;
	}
	and.b32  	%r5, %r68, 2146435072;
	selp.b32 	%r69, %r51, %r48, %p39;
	mov.b64 	%fd10, {%r46, %r69};
	cvt.f64.f32 	%fd11, %f26;
	and.pred  	%p4, %p39, %p33;
	selp.b32 	%r70, %r64, 0, %p33;
	or.b32  	%r71, %r70, 2146435072;
	selp.b32 	%r72, %r71, %r70, %p35;
	mov.b64 	%fd12, {%r46, %r72};
	add.f64 	%fd75, %fd58, 0d4000000000000000;
	{
	.reg .b32 %temp; 
	mov.b64 	{%temp, %r73}, %fd75;
	}
	and.b32  	%r6, %r73, 2146435072;
	selp.b32 	%r74, %r62, %r59, %p39;
	mov.b64 	%fd13, {%r46, %r74};
	cvt.f64.f32 	%fd14, %f25;
	mov.f64 	%fd76, 0d4008000000000000;
	{
	.reg .b32 %temp; 
	mov.b64 	{%temp, %r75}, %fd76;
	}
	and.b32  	%r76, %r75, 2146435072;
	setp.eq.s32 	%p40, %r76, 1073741824;
	and.pred  	%p5, %p28, %p40;
	selp.b32 	%r77, %r40, 0, %p40;
	setp.lt.s32 	%p42, %r75, 0;
	or.b32  	%r78, %r77, 2146435072;
	selp.b32 	%r79, %r78, %r77, %p42;
	mov.b64 	%fd15, {%r46, %r79};
	add.f64 	%fd77, %fd59, 0d4008000000000000;
	{
	.reg .b32 %temp; 
	mov.b64 	{%temp, %r80}, %fd77;
	}
	and.b32  	%r7, %r80, 2146435072;
	selp.b32 	%r81, 0, 2146435072, %p42;
	and.b32  	%r82, %r75, 2147483647;
	setp.ne.s32 	%p43, %r82, 1071644672;
	and.pred  	%p44, %p40, %p43;
	or.b32  	%r83, %r81, -2147483648;
	selp.b32 	%r84, %r83, %r81, %p44;
	selp.b32 	%r85, %r84, %r81, %p28;
	mov.b64 	%fd16, {%r46, %r85};
	mov.f64 	%fd78, 0d4010000000000000;
	{
	.reg .b32 %temp; 
	mov.b64 	{%temp, %r86}, %fd78;
	}
	and.b32  	%r87, %r86, 2146435072;
	setp.eq.s32 	%p46, %r87, 1072693248;
	and.pred  	%p6, %p28, %p46;
	selp.b32 	%r88, %r40, 0, %p46;
	setp.lt.s32 	%p48, %r86, 0;
	or.b32  	%r89, %r88, 2146435072;
	selp.b32 	%r90, %r89, %r88, %p48;
	mov.b64 	%fd17, {%r46, %r90};
	add.f64 	%fd79, %fd59, 0d4010000000000000;
	{
	.reg .b32 %temp; 
	mov.b64 	{%temp, %r91}, %fd79;
	}
	and.b32  	%r8, %r91, 2146435072;
	selp.b32 	%r92, 0, 2146435072, %p48;
	and.b32  	%r93, %r86, 2147483647;
	setp.ne.s32 	%p49, %r93, 1071644672;
	and.pred  	%p50, %p46, %p49;
	or.b32  	%r94, %r92, -2147483648;
	selp.b32 	%r95, %r94, %r92, %p50;
	selp.b32 	%r96, %r95, %r92, %p28;
	mov.b64 	%fd18, {%r46, %r96};
	and.pred  	%p7, %p39, %p40;
	selp.b32 	%r97, %r64, 0, %p40;
	or.b32  	%r98, %r97, 2146435072;
	selp.b32 	%r99, %r98, %r97, %p42;
	mov.b64 	%fd19, {%r46, %r99};
	add.f64 	%fd80, %fd58, 0d4008000000000000;
	{
	.reg .b32 %temp; 
	mov.b64 	{%temp, %r100}, %fd80;
	}
	and.b32  	%r9, %r100, 2146435072;
	selp.b32 	%r101, %r84, %r81, %p39;
	mov.b64 	%fd20, {%r46, %r101};
	and.pred  	%p8, %p39, %p46;
	selp.b32 	%r102, %r64, 0, %p46;
	or.b32  	%r103, %r102, 2146435072;
	selp.b32 	%r104, %r103, %r102, %p48;
	mov.b64 	%fd21, {%r46, %r104};
	add.f64 	%fd81, %fd58, 0d4010000000000000;
	{
	.reg .b32 %temp; 
	mov.b64 	{%temp, %r105}, %fd81;
	}
	and.b32  	%r10, %r105, 2146435072;
	selp.b32 	%r106, %r95, %r92, %p39;
	mov.b64 	%fd22, {%r46, %r106};
	mov.f64 	%fd82, 0d4014000000000000;
	{
	.reg .b32 %temp; 
	mov.b64 	{%temp, %r107}, %fd82;
	}
	and.b32  	%r108, %r107, 2146435072;
	setp.eq.s32 	%p52, %r108, 1074790400;
	and.pred  	%p9, %p28, %p52;
	selp.b32 	%r109, %r40, 0, %p52;
	setp.lt.s32 	%p54, %r107, 0;
	or.b32  	%r110, %r109, 2146435072;
	selp.b32 	%r111, %r110, %r109, %p54;
	mov.b64 	%fd23, {%r46, %r111};
	add.f64 	%fd83, %fd59, 0d4014000000000000;
	{
	.reg .b32 %temp; 
	mov.b64 	{%temp, %r112}, %fd83;
	}
	and.b32  	%r11, %r112, 2146435072;
	selp.b32 	%r113, 0, 2146435072, %p54;
	and.b32  	%r114, %r107, 2147483647;
	setp.ne.s32 	%p55, %r114, 1071644672;
	and.pred  	%p56, %p52, %p55;
	or.b32  	%r115, %r113, -2147483648;
	selp.b32 	%r116, %r115, %r113, %p56;
	selp.b32 	%r117, %r116, %r113, %p28;
	mov.b64 	%fd24, {%r46, %r117};
	mov.f64 	%fd84, 0d4018000000000000;
	{
	.reg .b32 %temp; 
	mov.b64 	{%temp, %r118}, %fd84;
	}
	and.b32  	%r119, %r118, 2146435072;
	setp.eq.s32 	%p58, %r119, 1073741824;
	and.pred  	%p10, %p28, %p58;
	selp.b32 	%r120, %r40, 0, %p58;
	setp.lt.s32 	%p60, %r118, 0;
	or.b32  	%r121, %r120, 2146435072;
	selp.b32 	%r122, %r121, %r120, %p60;
	mov.b64 	%fd25, {%r46, %r122};
	add.f64 	%fd85, %fd59, 0d4018000000000000;
	{
	.reg .b32 %temp; 
	mov.b64 	{%temp, %r123}, %fd85;
	}
	and.b32  	%r12, %r123, 2146435072;
	selp.b32 	%r124, 0, 2146435072, %p60;
	and.b32  	%r125, %r118, 2147483647;
	setp.ne.s32 	%p61, %r125, 1071644672;
	and.pred  	%p62, %p58, %p61;
	or.b32  	%r126, %r124, -2147483648;
	selp.b32 	%r127, %r126, %r124, %p62;
	selp.b32 	%r128, %r127, %r124, %p28;
	mov.b64 	%fd26, {%r46, %r128};
	and.pred  	%p11, %p39, %p52;
	selp.b32 	%r129, %r64, 0, %p52;
	or.b32  	%r130, %r129, 2146435072;
	selp.b32 	%r131, %r130, %r129, %p54;
	mov.b64 	%fd27, {%r46, %r131};
	add.f64 	%fd86, %fd58, 0d4014000000000000;
	{
	.reg .b32 %temp; 
	mov.b64 	{%temp, %r132}, %fd86;
	}
	and.b32  	%r13, %r132, 2146435072;
	selp.b32 	%r133, %r116, %r113, %p39;
	mov.b64 	%fd28, {%r46, %r133};
	and.pred  	%p12, %p39, %p58;
	selp.b32 	%r134, %r64, 0, %p58;
	or.b32  	%r135, %r134, 2146435072;
	selp.b32 	%r136, %r135, %r134, %p60;
	mov.b64 	%fd29, {%r46, %r136};
	add.f64 	%fd87, %fd58, 0d4018000000000000;
	{
	.reg .b32 %temp; 
	mov.b64 	{%temp, %r137}, %fd87;
	}
	and.b32  	%r14, %r137, 2146435072;
	selp.b32 	%r138, %r127, %r124, %p39;
	mov.b64 	%fd30, {%r46, %r138};
	mov.f64 	%fd88, 0d401C000000000000;
	{
	.reg .b32 %temp; 
	mov.b64 	{%temp, %r139}, %fd88;
	}
	and.b32  	%r140, %r139, 2146435072;
	setp.eq.s32 	%p64, %r140, 1074790400;
	and.pred  	%p13, %p28, %p64;
	selp.b32 	%r141, %r40, 0, %p64;
	setp.lt.s32 	%p66, %r139, 0;
	or.b32  	%r142, %r141, 2146435072;
	selp.b32 	%r143, %r142, %r141, %p66;
	mov.b64 	%fd31, {%r46, %r143};
	add.f64 	%fd89, %fd59, 0d401C000000000000;
	{
	.reg .b32 %temp; 
	mov.b64 	{%temp, %r144}, %fd89;
	}
	and.b32  	%r15, %r144, 2146435072;
	selp.b32 	%r145, 0, 2146435072, %p66;
	and.b32  	%r146, %r139, 2147483647;
	setp.ne.s32 	%p67, %r146, 1071644672;
	and.pred  	%p68, %p64, %p67;
	or.b32  	%r147, %r145, -2147483648;
	selp.b32 	%r148, %r147, %r145, %p68;
	selp.b32 	%r149, %r148, %r145, %p28;
	mov.b64 	%fd32, {%r46, %r149};
	mov.f64 	%fd90, 0d4020000000000000;
	{
	.reg .b32 %temp; 
	mov.b64 	{%temp, %r150}, %fd90;
	}
	and.b32  	%r151, %r150, 2146435072;
	setp.eq.s32 	%p70, %r151, 1071644672;
	and.pred  	%p14, %p28, %p70;
	selp.b32 	%r152, %r40, 0, %p70;
	setp.lt.s32 	%p72, %r150, 0;
	or.b32  	%r153, %r152, 2146435072;
	selp.b32 	%r154, %r153, %r152, %p72;
	mov.b64 	%fd33, {%r46, %r154};
	add.f64 	%fd91, %fd59, 0d4020000000000000;
	{
	.reg .b32 %temp; 
	mov.b64 	{%temp, %r155}, %fd91;
	}
	and.b32  	%r16, %r155, 2146435072;
	selp.b32 	%r156, 0, 2146435072, %p72;
	and.b32  	%r157, %r150, 2147483647;
	setp.ne.s32 	%p73, %r157, 1071644672;
	and.pred  	%p74, %p70, %p73;
	or.b32  	%r158, %r156, -2147483648;
	selp.b32 	%r159, %r158, %r156, %p74;
	selp.b32 	%r160, %r159, %r156, %p28;
	mov.b64 	%fd34, {%r46, %r160};
	and.pred  	%p15, %p39, %p64;
	selp.b32 	%r161, %r64, 0, %p64;
	or.b32  	%r162, %r161, 2146435072;
	selp.b32 	%r163, %r162, %r161, %p66;
	mov.b64 	%fd35, {%r46, %r163};
	add.f64 	%fd92, %fd58, 0d401C000000000000;
	{
	.reg .b32 %temp; 
	mov.b64 	{%temp, %r164}, %fd92;
	}
	and.b32  	%r17, %r164, 2146435072;
	selp.b32 	%r165, %r148, %r145, %p39;
	mov.b64 	%fd36, {%r46, %r165};
	and.pred  	%p16, %p39, %p70;
	selp.b32 	%r166, %r64, 0, %p70;
	or.b32  	%r167, %r166, 2146435072;
	selp.b32 	%r168, %r167, %r166, %p72;
	mov.b64 	%fd37, {%r46, %r168};
	add.f64 	%fd93, %fd58, 0d4020000000000000;
	{
	.reg .b32 %temp; 
	mov.b64 	{%temp, %r169}, %fd93;
	}
	and.b32  	%r18, %r169, 2146435072;
	selp.b32 	%r170, %r159, %r156, %p39;
	mov.b64 	%fd38, {%r46, %r170};
	mov.f64 	%fd94, 0d4022000000000000;
	{
	.reg .b32 %temp; 
	mov.b64 	{%temp, %r171}, %fd94;
	}
	and.b32  	%r172, %r171, 2146435072;
	setp.eq.s32 	%p76, %r172, 1075838976;
	and.pred  	%p17, %p28, %p76;
	selp.b32 	%r173, %r40, 0, %p76;
	setp.lt.s32 	%p78, %r171, 0;
	or.b32  	%r174, %r173, 2146435072;
	selp.b32 	%r175, %r174, %r173, %p78;
	mov.b64 	%fd39, {%r46, %r175};
	add.f64 	%fd95, %fd59, 0d4022000000000000;
	{
	.reg .b32 %temp; 
	mov.b64 	{%temp, %r176}, %fd95;
	}
	and.b32  	%r19, %r176, 2146435072;
	selp.b32 	%r177, 0, 2146435072, %p78;
	and.b32  	%r178, %r171, 2147483647;
	setp.ne.s32 	%p79, %r178, 1071644672;
	and.pred  	%p80, %p76, %p79;
	or.b32  	%r179, %r177, -2147483648;
	selp.b32 	%r180, %r179, %r177, %p80;
	selp.b32 	%r181, %r180, %r177, %p28;
	mov.b64 	%fd40, {%r46, %r181};
	mov.f64 	%fd96, 0d4024000000000000;
	{
	.reg .b32 %temp; 
	mov.b64 	{%temp, %r182}, %fd96;
	}
	and.b32  	%r183, %r182, 2146435072;
	setp.eq.s32 	%p82, %r183, 1074790400;
	and.pred  	%p18, %p28, %p82;
	selp.b32 	%r184, %r40, 0, %p82;
	setp.lt.s32 	%p84, %r182, 0;
	or.b32  	%r185, %r184, 2146435072;
	selp.b32 	%r186, %r185, %r184, %p84;
	mov.b64 	%fd41, {%r46, %r186};
	add.f64 	%fd97, %fd59, 0d4024000000000000;
	{
	.reg .b32 %temp; 
	mov.b64 	{%temp, %r187}, %fd97;
	}
	and.b32  	%r20, %r187, 2146435072;
	selp.b32 	%r188, 0, 2146435072, %p84;
	and.b32  	%r189, %r182, 2147483647;
	setp.ne.s32 	%p85, %r189, 1071644672;
	and.pred  	%p86, %p82, %p85;
	or.b32  	%r190, %r188, -2147483648;
	selp.b32 	%r191, %r190, %r188, %p86;
	selp.b32 	%r192, %r191, %r188, %p28;
	mov.b64 	%fd42, {%r46, %r192};
	and.pred  	%p19, %p39, %p76;
	selp.b32 	%r193, %r64, 0, %p76;
	or.b32  	%r194, %r193, 2146435072;
	selp.b32 	%r195, %r194, %r193, %p78;
	mov.b64 	%fd43, {%r46, %r195};
	add.f64 	%fd98, %fd58, 0d4022000000000000;
	{
	.reg .b32 %temp; 
	mov.b64 	{%temp, %r196}, %fd98;
	}
	and.b32  	%r21, %r196, 2146435072;
	selp.b32 	%r197, %r180, %r177, %p39;
	mov.b64 	%fd44, {%r46, %r197};
	and.pred  	%p20, %p39, %p82;
	selp.b32 	%r198, %r64, 0, %p82;
	or.b32  	%r199, %r198, 2146435072;
	selp.b32 	%r200, %r199, %r198, %p84;
	mov.b64 	%fd45, {%r46, %r200};
	add.f64 	%fd99, %fd58, 0d4024000000000000;
	{
	.reg .b32 %temp; 
	mov.b64 	{%temp, %r201}, %fd99;
	}
	and.b32  	%r22, %r201, 2146435072;
	selp.b32 	%r202, %r191, %r188, %p39;
	mov.b64 	%fd46, {%r46, %r202};
	mov.f64 	%fd100, 0d4026000000000000;
	{
	.reg .b32 %temp; 
	mov.b64 	{%temp, %r203}, %fd100;
	}
	and.b32  	%r204, %r203, 2146435072;
	setp.eq.s32 	%p88, %r204, 1075838976;
	and.pred  	%p21, %p28, %p88;
	selp.b32 	%r205, %r40, 0, %p88;
	setp.lt.s32 	%p90, %r203, 0;
	or.b32  	%r206, %r205, 2146435072;
	selp.b32 	%r207, %r206, %r205, %p90;
	mov.b64 	%fd47, {%r46, %r207};
	add.f64 	%fd101, %fd59, 0d4026000000000000;
	{
	.reg .b32 %temp; 
	mov.b64 	{%temp, %r208}, %fd101;
	}
	and.b32  	%r23, %r208, 2146435072;
	selp.b32 	%r209, 0, 2146435072, %p90;
	and.b32  	%r210, %r203, 2147483647;
	setp.ne.s32 	%p91, %r210, 1071644672;
	and.pred  	%p92, %p88, %p91;
	or.b32  	%r211, %r209, -2147483648;
	selp.b32 	%r212, %r211, %r209, %p92;
	selp.b32 	%r213, %r212, %r209, %p28;
	mov.b64 	%fd48, {%r46, %r213};
	mov.f64 	%fd102, 0d4028000000000000;
	{
	.reg .b32 %temp; 
	mov.b64 	{%temp, %r214}, %fd102;
	}
	and.b32  	%r215, %r214, 2146435072;
	setp.eq.s32 	%p94, %r215, 1073741824;
	and.pred  	%p22, %p28, %p94;
	selp.b32 	%r216, %r40, 0, %p94;
	setp.lt.s32 	%p96, %r214, 0;
	or.b32  	%r217, %r216, 2146435072;
	selp.b32 	%r218, %r217, %r216, %p96;
	mov.b64 	%fd49, {%r46, %r218};
	add.f64 	%fd103, %fd59, 0d4028000000000000;
	{
	.reg .b32 %temp; 
	mov.b64 	{%temp, %r219}, %fd103;
	}
	and.b32  	%r24, %r219, 2146435072;
	selp.b32 	%r220, 0, 2146435072, %p96;
	and.b32  	%r221, %r214, 2147483647;
	setp.ne.s32 	%p97, %r221, 1071644672;
	and.pred  	%p98, %p94, %p97;
	or.b32  	%r222, %r220, -2147483648;
	selp.b32 	%r223, %r222, %r220, %p98;
	selp.b32 	%r224, %r223, %r220, %p28;
	mov.b64 	%fd50, {%r46, %r224};
	and.pred  	%p23, %p39, %p88;
	selp.b32 	%r225, %r64, 0, %p88;
	or.b32  	%r226, %r225, 2146435072;
	selp.b32 	%r227, %r226, %r225, %p90;
	mov.b64 	%fd51, {%r46, %r227};
	add.f64 	%fd104, %fd58, 0d4026000000000000;
	{
	.reg .b32 %temp; 
	mov.b64 	{%temp, %r228}, %fd104;
	}
	and.b32  	%r25, %r228, 2146435072;
	selp.b32 	%r229, %r212, %r209, %p39;
	mov.b64 	%fd52, {%r46, %r229};
	and.pred  	%p24, %p39, %p94;
	selp.b32 	%r230, %r64, 0, %p94;
	or.b32  	%r231, %r230, 2146435072;
	selp.b32 	%r232, %r231, %r230, %p96;
	mov.b64 	%fd53, {%r46, %r232};
	add.f64 	%fd105, %fd58, 0d4028000000000000;
	{
	.reg .b32 %temp; 
	mov.b64 	{%temp, %r233}, %fd105;
	}
	and.b32  	%r26, %r233, 2146435072;
	selp.b32 	%r234, %r223, %r220, %p39;
	mov.b64 	%fd54, {%r46, %r234};
$L__BB21_2:
	ld.param.u64 	%rd33, [_Z23FVS_2D_Solver_OptimizedififfPfS_S__param_6];
	ld.param.u32 	%r259, [_Z23FVS_2D_Solver_OptimizedififfPfS_S__param_0];
	mov.u32 	%r235, %tid.x;
	setp.gt.u32 	%p100, %r235, 5;
	mov.u32 	%r236, %ctaid.y;
	mov.u32 	%r237, %ntid.y;
	mov.u32 	%r238, %tid.y;
	mad.lo.s32 	%r239, %r236, %r237, %r238;
	mad.lo.s32 	%r240, %r239, %r259, %r261;
	mad.lo.s32 	%r241, %r259, -6, %r240;
	add.s32 	%r242, %r241, 6;
	cvta.to.global.u64 	%rd12, %rd33;
	mul.wide.s32 	%rd13, %r242, 4;
	add.s64 	%rd14, %rd12, %rd13;
	ld.global.nc.f32 	%f2, [%rd14];
	mul.wide.s32 	%rd15, %r259, 4;
	add.s64 	%rd16, %rd14, %rd15;
	ld.global.nc.f32 	%f3, [%rd16];
	add.s64 	%rd17, %rd16, %rd15;
	ld.global.nc.f32 	%f4, [%rd17];
	add.s64 	%rd18, %rd17, %rd15;
	ld.global.nc.f32 	%f5, [%rd18];
	add.s64 	%rd19, %rd18, %rd15;
	ld.global.nc.f32 	%f6, [%rd19];
	add.s64 	%rd20, %rd19, %rd15;
	ld.global.nc.f32 	%f7, [%rd20];
	add.s64 	%rd2, %rd20, %rd15;
	ld.global.nc.f32 	%f8, [%rd2];
	add.s64 	%rd21, %rd2, %rd15;
	ld.global.nc.f32 	%f9, [%rd21];
	add.s64 	%rd22, %rd21, %rd15;
	ld.global.nc.f32 	%f10, [%rd22];
	add.s64 	%rd23, %rd22, %rd15;
	ld.global.nc.f32 	%f11, [%rd23];
	add.s64 	%rd24, %rd23, %rd15;
	ld.global.nc.f32 	%f12, [%rd24];
	add.s64 	%rd25, %rd24, %rd15;
	ld.global.nc.f32 	%f13, [%rd25];
	add.s64 	%rd26, %rd25, %rd15;
	ld.global.nc.f32 	%f14, [%rd26];
	bar.sync 	0;
	@%p100 bra 	$L__BB21_4;
	ld.global.nc.f32 	%f31, [%rd2+-24];
	mov.u32 	%r243, %tid.x;
	shl.b32 	%r244, %r243, 2;
	mov.u32 	%r245, _ZZ23FVS_2D_Solver_OptimizedififfPfS_S_E6s_data;
	add.s32 	%r246, %r245, %r244;
	st.shared.f32 	[%r246], %f31;
	ld.global.nc.f32 	%f32, [%rd2+128];
	st.shared.f32 	[%r246+152], %f32;
$L__BB21_4:
	ld.param.u64 	%rd34, [_Z23FVS_2D_Solver_OptimizedififfPfS_S__param_7];
	ld.param.u64 	%rd32, [_Z23FVS_2D_Solver_OptimizedififfPfS_S__param_5];
	ld.param.f32 	%f84, [_Z23FVS_2D_Solver_OptimizedififfPfS_S__param_3];
	ld.param.f32 	%f82, [_Z23FVS_2D_Solver_OptimizedififfPfS_S__param_1];
	ld.param.u32 	%r260, [_Z23FVS_2D_Solver_OptimizedififfPfS_S__param_0];
	mov.u32 	%r247, %ctaid.y;
	mov.u32 	%r248, %ntid.y;
	mov.u32 	%r249, %tid.y;
	mad.lo.s32 	%r250, %r247, %r248, %r249;
	mad.lo.s32 	%r251, %r250, %r260, %r261;
	add.s32 	%r252, %r251, 6;
	setp.eq.s32 	%p101, %r26, 2146435072;
	setp.eq.s32 	%p102, %r25, 2146435072;
	setp.eq.s32 	%p103, %r24, 2146435072;
	setp.eq.s32 	%p104, %r23, 2146435072;
	setp.eq.s32 	%p105, %r22, 2146435072;
	setp.eq.s32 	%p106, %r21, 2146435072;
	setp.eq.s32 	%p107, %r20, 2146435072;
	setp.eq.s32 	%p108, %r19, 2146435072;
	setp.eq.s32 	%p109, %r18, 2146435072;
	setp.eq.s32 	%p110, %r17, 2146435072;
	setp.eq.s32 	%p111, %r16, 2146435072;
	setp.eq.s32 	%p112, %r15, 2146435072;
	setp.eq.s32 	%p113, %r14, 2146435072;
	setp.eq.s32 	%p114, %r13, 2146435072;
	setp.eq.s32 	%p115, %r12, 2146435072;
	setp.eq.s32 	%p116, %r11, 2146435072;
	setp.eq.s32 	%p117, %r10, 2146435072;
	setp.eq.s32 	%p118, %r9, 2146435072;
	setp.eq.s32 	%p119, %r8, 2146435072;
	setp.eq.s32 	%p120, %r7, 2146435072;
	setp.eq.s32 	%p121, %r6, 2146435072;
	setp.eq.f32 	%p122, %f82, 0f3F800000;
	setp.neu.f64 	%p123, %fd8, 0d7FF0000000000000;
	setp.nan.f32 	%p124, %f82, %f82;
	setp.eq.s32 	%p125, %r5, 2146435072;
	setp.eq.f32 	%p126, %f82, 0f00000000;
	setp.eq.s32 	%p127, %r4, 2146435072;
	setp.eq.f32 	%p128, %f84, 0f3F800000;
	setp.neu.f64 	%p129, %fd1, 0d7FF0000000000000;
	setp.nan.f32 	%p130, %f84, %f84;
	setp.eq.s32 	%p131, %r3, 2146435072;
	setp.eq.f32 	%p132, %f84, 0f00000000;
	mov.u32 	%r253, %tid.x;
	shl.b32 	%r254, %r253, 2;
	mov.u32 	%r255, _ZZ23FVS_2D_Solver_OptimizedififfPfS_S_E6s_data;
	add.s32 	%r256, %r255, %r254;
	st.shared.f32 	[%r256+24], %f8;
	bar.sync 	0;
	mul.f32 	%f33, %f1, %f8;
	{ // callseq 396, 0
	.param .b64 param0;
	st.param.f64 	[param0], %fd1;
	.param .b64 param1;
	st.param.f64 	[param1], 0d3FF0000000000000;
	.param .b64 retval0;
	call.uni (retval0), 
	__internal_accurate_pow, 
	(
	param0, 
	param1
	);
	ld.param.f64 	%fd106, [retval0];
	} // callseq 396
	neg.f64 	%fd108, %fd106;
	selp.f64 	%fd109, %fd108, %fd106, %p1;
	selp.f64 	%fd110, %fd2, %fd109, %p132;
	selp.f64 	%fd111, %fd110, %fd3, %p129;
	cvt.f64.f32 	%fd112, %f84;
	mov.f64 	%fd113, 0d3FF0000000000000;
	add.rn.f64 	%fd114, %fd112, %fd113;
	selp.f64 	%fd115, %fd114, %fd111, %p130;
	selp.f64 	%fd116, %fd115, %fd110, %p131;
	add.f64 	%fd117, %fd116, %fd116;
	selp.f64 	%fd118, 0d4000000000000000, %fd117, %p128;
	mul.f64 	%fd119, %fd118, %fd4;
	sub.f32 	%f34, %f9, %f7;
	cvt.f64.f32 	%fd120, %f34;
	{ // callseq 397, 0
	.param .b64 param0;
	st.param.f64 	[param0], %fd1;
	.param .b64 param1;
	st.param.f64 	[param1], 0d4000000000000000;
	.param .b64 retval0;
	call.uni (retval0), 
	__internal_accurate_pow, 
	(
	param0, 
	param1
	);
	ld.param.f64 	%fd121, [retval0];
	} // callseq 397
	neg.f64 	%fd123, %fd121;
	selp.f64 	%fd124, %fd123, %fd121, %p2;
	selp.f64 	%fd125, %fd5, %fd124, %p132;
	selp.f64 	%fd126, %fd125, %fd6, %p129;
	mov.f64 	%fd127, 0d4000000000000000;
	add.rn.f64 	%fd128, %fd112, %fd127;
	selp.f64 	%fd129, %fd128, %fd126, %p130;
	selp.f64 	%fd130, %fd129, %fd125, %p127;
	add.f64 	%fd131, %fd130, %fd130;
	mul.f64 	%fd132, %fd131, 0d3FE0000000000000;
	selp.f64 	%fd133, 0d3FF0000000000000, %fd132, %p128;
	mul.f64 	%fd134, %fd133, %fd7;
	add.f32 	%f35, %f7, %f9;
	cvt.f64.f32 	%fd135, %f35;
	mul.f64 	%fd136, %fd134, %fd135;
	fma.rn.f64 	%fd137, %fd119, %fd120, %fd136;
	{ // callseq 398, 0
	.param .b64 param0;
	st.param.f64 	[param0], %fd8;
	.param .b64 param1;
	st.param.f64 	[param1], 0d3FF0000000000000;
	.param .b64 retval0;
	call.uni (retval0), 
	__internal_accurate_pow, 
	(
	param0, 
	param1
	);
	ld.param.f64 	%fd138, [retval0];
	} // callseq 398
	neg.f64 	%fd140, %fd138;
	selp.f64 	%fd141, %fd140, %fd138, %p3;
	selp.f64 	%fd142, %fd9, %fd141, %p126;
	selp.f64 	%fd143, %fd142, %fd10, %p123;
	cvt.f64.f32 	%fd144, %f82;
	add.rn.f64 	%fd145, %fd144, %fd113;
	selp.f64 	%fd146, %fd145, %fd143, %p124;
	selp.f64 	%fd147, %fd146, %fd142, %p125;
	add.f64 	%fd148, %fd147, %fd147;
	selp.f64 	%fd149, 0d4000000000000000, %fd148, %p122;
	mul.f64 	%fd150, %fd149, %fd11;
	ld.shared.f32 	%f36, [%r256+20];
	ld.shared.f32 	%f37, [%r256+28];
	sub.f32 	%f38, %f36, %f37;
	cvt.f64.f32 	%fd151, %f38;
	{ // callseq 399, 0
	.param .b64 param0;
	st.param.f64 	[param0], %fd8;
	.param .b64 param1;
	st.param.f64 	[param1], 0d4000000000000000;
	.param .b64 retval0;
	call.uni (retval0), 
	__internal_accurate_pow, 
	(
	param0, 
	param1
	);
	ld.param.f64 	%fd152, [retval0];
	} // callseq 399
	neg.f64 	%fd154, %fd152;
	selp.f64 	%fd155, %fd154, %fd152, %p4;
	selp.f64 	%fd156, %fd12, %fd155, %p126;
	selp.f64 	%fd157, %fd156, %fd13, %p123;
	add.rn.f64 	%fd158, %fd144, %fd127;
	selp.f64 	%fd159, %fd158, %fd157, %p124;
	selp.f64 	%fd160, %fd159, %fd156, %p121;
	add.f64 	%fd161, %fd160, %fd160;
	mul.f64 	%fd162, %fd161, 0d3FE0000000000000;
	selp.f64 	%fd163, 0d3FF0000000000000, %fd162, %p122;
	mul.f64 	%fd164, %fd163, %fd14;
	add.f32 	%f39, %f36, %f37;
	cvt.f64.f32 	%fd165, %f39;
	mul.f64 	%fd166, %fd164, %fd165;
	fma.rn.f64 	%fd167, %fd150, %fd151, %fd166;
	add.f64 	%fd168, %fd137, %fd167;
	cvt.f64.f32 	%fd169, %f33;
	add.f64 	%fd170, %fd168, %fd169;
	cvt.rn.f32.f64 	%f40, %fd170;
	{ // callseq 400, 0
	.param .b64 param0;
	st.param.f64 	[param0], %fd1;
	.param .b64 param1;
	st.param.f64 	[param1], 0d4008000000000000;
	.param .b64 retval0;
	call.uni (retval0), 
	__internal_accurate_pow, 
	(
	param0, 
	param1
	);
	ld.param.f64 	%fd171, [retval0];
	} // callseq 400
	neg.f64 	%fd173, %fd171;
	selp.f64 	%fd174, %fd173, %fd171, %p5;
	selp.f64 	%fd175, %fd15, %fd174, %p132;
	selp.f64 	%fd176, %fd175, %fd16, %p129;
	mov.f64 	%fd177, 0d4008000000000000;
	add.rn.f64 	%fd178, %fd112, %fd177;
	selp.f64 	%fd179, %fd178, %fd176, %p130;
	selp.f64 	%fd180, %fd179, %fd175, %p120;
	add.f64 	%fd181, %fd180, %fd180;
	div.rn.f64 	%fd182, %fd181, 0d4018000000000000;
	selp.f64 	%fd183, 0d3FD5555555555555, %fd182, %p128;
	mul.f64 	%fd184, %fd183, %fd4;
	sub.f32 	%f41, %f10, %f6;
	cvt.f64.f32 	%fd185, %f41;
	{ // callseq 401, 0
	.param .b64 param0;
	st.param.f64 	[param0], %fd1;
	.param .b64 param1;
	st.param.f64 	[param1], 0d4010000000000000;
	.param .b64 retval0;
	call.uni (retval0), 
	__internal_accurate_pow, 
	(
	param0, 
	param1
	);
	ld.param.f64 	%fd186, [retval0];
	} // callseq 401
	neg.f64 	%fd188, %fd186;
	selp.f64 	%fd189, %fd188, %fd186, %p6;
	selp.f64 	%fd190, %fd17, %fd189, %p132;
	selp.f64 	%fd191, %fd190, %fd18, %p129;
	mov.f64 	%fd192, 0d4010000000000000;
	add.rn.f64 	%fd193, %fd112, %fd192;
	selp.f64 	%fd194, %fd193, %fd191, %p130;
	selp.f64 	%fd195, %fd194, %fd190, %p119;
	add.f64 	%fd196, %fd195, %fd195;
	div.rn.f64 	%fd197, %fd196, 0d4038000000000000;
	selp.f64 	%fd198, 0d3FB5555555555555, %fd197, %p128;
	mul.f64 	%fd199, %fd198, %fd7;
	add.f32 	%f42, %f6, %f10;
	cvt.f64.f32 	%fd200, %f42;
	mul.f64 	%fd201, %fd199, %fd200;
	fma.rn.f64 	%fd202, %fd184, %fd185, %fd201;
	{ // callseq 402, 0
	.param .b64 param0;
	st.param.f64 	[param0], %fd8;
	.param .b64 param1;
	st.param.f64 	[param1], 0d4008000000000000;
	.param .b64 retval0;
	call.uni (retval0), 
	__internal_accurate_pow, 
	(
	param0, 
	param1
	);
	ld.param.f64 	%fd203, [retval0];
	} // callseq 402
	neg.f64 	%fd205, %fd203;
	selp.f64 	%fd206, %fd205, %fd203, %p7;
	selp.f64 	%fd207, %fd19, %fd206, %p126;
	selp.f64 	%fd208, %fd207, %fd20, %p123;
	add.rn.f64 	%fd209, %fd144, %fd177;
	selp.f64 	%fd210, %fd209, %fd208, %p124;
	selp.f64 	%fd211, %fd210, %fd207, %p118;
	add.f64 	%fd212, %fd211, %fd211;
	div.rn.f64 	%fd213, %fd212, 0d4018000000000000;
	selp.f64 	%fd214, 0d3FD5555555555555, %fd213, %p122;
	mul.f64 	%fd215, %fd214, %fd11;
	ld.shared.f32 	%f43, [%r256+16];
	ld.shared.f32 	%f44, [%r256+32];
	sub.f32 	%f45, %f43, %f44;
	cvt.f64.f32 	%fd216, %f45;
	{ // callseq 403, 0
	.param .b64 param0;
	st.param.f64 	[param0], %fd8;
	.param .b64 param1;
	st.param.f64 	[param1], 0d4010000000000000;
	.param .b64 retval0;
	call.uni (retval0), 
	__internal_accurate_pow, 
	(
	param0, 
	param1
	);
	ld.param.f64 	%fd217, [retval0];
	} // callseq 403
	neg.f64 	%fd219, %fd217;
	selp.f64 	%fd220, %fd219, %fd217, %p8;
	selp.f64 	%fd221, %fd21, %fd220, %p126;
	selp.f64 	%fd222, %fd221, %fd22, %p123;
	add.rn.f64 	%fd223, %fd144, %fd192;
	selp.f64 	%fd224, %fd223, %fd222, %p124;
	selp.f64 	%fd225, %fd224, %fd221, %p117;
	add.f64 	%fd226, %fd225, %fd225;
	div.rn.f64 	%fd227, %fd226, 0d4038000000000000;
	selp.f64 	%fd228, 0d3FB5555555555555, %fd227, %p122;
	mul.f64 	%fd229, %fd228, %fd14;
	add.f32 	%f46, %f43, %f44;
	cvt.f64.f32 	%fd230, %f46;
	mul.f64 	%fd231, %fd229, %fd230;
	fma.rn.f64 	%fd232, %fd215, %fd216, %fd231;
	add.f64 	%fd233, %fd202, %fd232;
	cvt.f64.f32 	%fd234, %f40;
	add.f64 	%fd235, %fd233, %fd234;
	cvt.rn.f32.f64 	%f47, %fd235;
	{ // callseq 404, 0
	.param .b64 param0;
	st.param.f64 	[param0], %fd1;
	.param .b64 param1;
	st.param.f64 	[param1], 0d4014000000000000;
	.param .b64 retval0;
	call.uni (retval0), 
	__internal_accurate_pow, 
	(
	param0, 
	param1
	);
	ld.param.f64 	%fd236, [retval0];
	} // callseq 404
	neg.f64 	%fd238, %fd236;
	selp.f64 	%fd239, %fd238, %fd236, %p9;
	selp.f64 	%fd240, %fd23, %fd239, %p132;
	selp.f64 	%fd241, %fd240, %fd24, %p129;
	mov.f64 	%fd242, 0d4014000000000000;
	add.rn.f64 	%fd243, %fd112, %fd242;
	selp.f64 	%fd244, %fd243, %fd241, %p130;
	selp.f64 	%fd245, %fd244, %fd240, %p116;
	add.f64 	%fd246, %fd245, %fd245;
	div.rn.f64 	%fd247, %fd246, 0d405E000000000000;
	selp.f64 	%fd248, 0d3F91111111111111, %fd247, %p128;
	mul.f64 	%fd249, %fd248, %fd4;
	sub.f32 	%f48, %f11, %f5;
	cvt.f64.f32 	%fd250, %f48;
	{ // callseq 405, 0
	.param .b64 param0;
	st.param.f64 	[param0], %fd1;
	.param .b64 param1;
	st.param.f64 	[param1], 0d4018000000000000;
	.param .b64 retval0;
	call.uni (retval0), 
	__internal_accurate_pow, 
	(
	param0, 
	param1
	);
	ld.param.f64 	%fd251, [retval0];
	} // callseq 405
	neg.f64 	%fd253, %fd251;
	selp.f64 	%fd254, %fd253, %fd251, %p10;
	selp.f64 	%fd255, %fd25, %fd254, %p132;
	selp.f64 	%fd256, %fd255, %fd26, %p129;
	mov.f64 	%fd257, 0d4018000000000000;
	add.rn.f64 	%fd258, %fd112, %fd257;
	selp.f64 	%fd259, %fd258, %fd256, %p130;
	selp.f64 	%fd260, %fd259, %fd255, %p115;
	add.f64 	%fd261, %fd260, %fd260;
	div.rn.f64 	%fd262, %fd261, 0d4086800000000000;
	selp.f64 	%fd263, 0d3F66C16C16C16C17, %fd262, %p128;
	mul.f64 	%fd264, %fd263, %fd7;
	add.f32 	%f49, %f5, %f11;
	cvt.f64.f32 	%fd265, %f49;
	mul.f64 	%fd266, %fd264, %fd265;
	fma.rn.f64 	%fd267, %fd249, %fd250, %fd266;
	{ // callseq 406, 0
	.param .b64 param0;
	st.param.f64 	[param0], %fd8;
	.param .b64 param1;
	st.param.f64 	[param1], 0d4014000000000000;
	.param .b64 retval0;
	call.uni (retval0), 
	__internal_accurate_pow, 
	(
	param0, 
	param1
	);
	ld.param.f64 	%fd268, [retval0];
	} // callseq 406
	neg.f64 	%fd270, %fd268;
	selp.f64 	%fd271, %fd270, %fd268, %p11;
	selp.f64 	%fd272, %fd27, %fd271, %p126;
	selp.f64 	%fd273, %fd272, %fd28, %p123;
	add.rn.f64 	%fd274, %fd144, %fd242;
	selp.f64 	%fd275, %fd274, %fd273, %p124;
	selp.f64 	%fd276, %fd275, %fd272, %p114;
	add.f64 	%fd277, %fd276, %fd276;
	div.rn.f64 	%fd278, %fd277, 0d405E000000000000;
	selp.f64 	%fd279, 0d3F91111111111111, %fd278, %p122;
	mul.f64 	%fd280, %fd279, %fd11;
	ld.shared.f32 	%f50, [%r256+12];
	ld.shared.f32 	%f51, [%r256+36];
	sub.f32 	%f52, %f50, %f51;
	cvt.f64.f32 	%fd281, %f52;
	{ // callseq 407, 0
	.param .b64 param0;
	st.param.f64 	[param0], %fd8;
	.param .b64 param1;
	st.param.f64 	[param1], 0d4018000000000000;
	.param .b64 retval0;
	call.uni (retval0), 
	__internal_accurate_pow, 
	(
	param0, 
	param1
	);
	ld.param.f64 	%fd282, [retval0];
	} // callseq 407
	neg.f64 	%fd284, %fd282;
	selp.f64 	%fd285, %fd284, %fd282, %p12;
	selp.f64 	%fd286, %fd29, %fd285, %p126;
	selp.f64 	%fd287, %fd286, %fd30, %p123;
	add.rn.f64 	%fd288, %fd144, %fd257;
	selp.f64 	%fd289, %fd288, %fd287, %p124;
	selp.f64 	%fd290, %fd289, %fd286, %p113;
	add.f64 	%fd291, %fd290, %fd290;
	div.rn.f64 	%fd292, %fd291, 0d4086800000000000;
	selp.f64 	%fd293, 0d3F66C16C16C16C17, %fd292, %p122;
	mul.f64 	%fd294, %fd293, %fd14;
	add.f32 	%f53, %f50, %f51;
	cvt.f64.f32 	%fd295, %f53;
	mul.f64 	%fd296, %fd294, %fd295;
	fma.rn.f64 	%fd297, %fd280, %fd281, %fd296;
	add.f64 	%fd298, %fd267, %fd297;
	cvt.f64.f32 	%fd299, %f47;
	add.f64 	%fd300, %fd298, %fd299;
	cvt.rn.f32.f64 	%f54, %fd300;
	{ // callseq 408, 0
	.param .b64 param0;
	st.param.f64 	[param0], %fd1;
	.param .b64 param1;
	st.param.f64 	[param1], 0d401C000000000000;
	.param .b64 retval0;
	call.uni (retval0), 
	__internal_accurate_pow, 
	(
	param0, 
	param1
	);
	ld.param.f64 	%fd301, [retval0];
	} // callseq 408
	neg.f64 	%fd303, %fd301;
	selp.f64 	%fd304, %fd303, %fd301, %p13;
	selp.f64 	%fd305, %fd31, %fd304, %p132;
	selp.f64 	%fd306, %fd305, %fd32, %p129;
	mov.f64 	%fd307, 0d401C000000000000;
	add.rn.f64 	%fd308, %fd112, %fd307;
	selp.f64 	%fd309, %fd308, %fd306, %p130;
	selp.f64 	%fd310, %fd309, %fd305, %p112;
	add.f64 	%fd311, %fd310, %fd310;
	div.rn.f64 	%fd312, %fd311, 0d40B3B00000000000;
	selp.f64 	%fd313, 0d3F3A01A01A01A01A, %fd312, %p128;
	mul.f64 	%fd314, %fd313, %fd4;
	sub.f32 	%f55, %f12, %f4;
	cvt.f64.f32 	%fd315, %f55;
	{ // callseq 409, 0
	.param .b64 param0;
	st.param.f64 	[param0], %fd1;
	.param .b64 param1;
	st.param.f64 	[param1], 0d4020000000000000;
	.param .b64 retval0;
	call.uni (retval0), 
	__internal_accurate_pow, 
	(
	param0, 
	param1
	);
	ld.param.f64 	%fd316, [retval0];
	} // callseq 409
	neg.f64 	%fd318, %fd316;
	selp.f64 	%fd319, %fd318, %fd316, %p14;
	selp.f64 	%fd320, %fd33, %fd319, %p132;
	selp.f64 	%fd321, %fd320, %fd34, %p129;
	mov.f64 	%fd322, 0d4020000000000000;
	add.rn.f64 	%fd323, %fd112, %fd322;
	selp.f64 	%fd324, %fd323, %fd321, %p130;
	selp.f64 	%fd325, %fd324, %fd320, %p111;
	add.f64 	%fd326, %fd325, %fd325;
	div.rn.f64 	%fd327, %fd326, 0d40E3B00000000000;
	selp.f64 	%fd328, 0d3F0A01A01A01A01A, %fd327, %p128;
	mul.f64 	%fd329, %fd328, %fd7;
	add.f32 	%f56, %f4, %f12;
	cvt.f64.f32 	%fd330, %f56;
	mul.f64 	%fd331, %fd329, %fd330;
	fma.rn.f64 	%fd332, %fd314, %fd315, %fd331;
	{ // callseq 410, 0
	.param .b64 param0;
	st.param.f64 	[param0], %fd8;
	.param .b64 param1;
	st.param.f64 	[param1], 0d401C000000000000;
	.param .b64 retval0;
	call.uni (retval0), 
	__internal_accurate_pow, 
	(
	param0, 
	param1
	);
	ld.param.f64 	%fd333, [retval0];
	} // callseq 410
	neg.f64 	%fd335, %fd333;
	selp.f64 	%fd336, %fd335, %fd333, %p15;
	selp.f64 	%fd337, %fd35, %fd336, %p126;
	selp.f64 	%fd338, %fd337, %fd36, %p123;
	add.rn.f64 	%fd339, %fd144, %fd307;
	selp.f64 	%fd340, %fd339, %fd338, %p124;
	selp.f64 	%fd341, %fd340, %fd337, %p110;
	add.f64 	%fd342, %fd341, %fd341;
	div.rn.f64 	%fd343, %fd342, 0d40B3B00000000000;
	selp.f64 	%fd344, 0d3F3A01A01A01A01A, %fd343, %p122;
	mul.f64 	%fd345, %fd344, %fd11;
	ld.shared.f32 	%f57, [%r256+8];
	ld.shared.f32 	%f58, [%r256+40];
	sub.f32 	%f59, %f57, %f58;
	cvt.f64.f32 	%fd346, %f59;
	{ // callseq 411, 0
	.param .b64 param0;
	st.param.f64 	[param0], %fd8;
	.param .b64 param1;
	st.param.f64 	[param1], 0d4020000000000000;
	.param .b64 retval0;
	call.uni (retval0), 
	__internal_accurate_pow, 
	(
	param0, 
	param1
	);
	ld.param.f64 	%fd347, [retval0];
	} // callseq 411
	neg.f64 	%fd349, %fd347;
	selp.f64 	%fd350, %fd349, %fd347, %p16;
	selp.f64 	%fd351, %fd37, %fd350, %p126;
	selp.f64 	%fd352, %fd351, %fd38, %p123;
	add.rn.f64 	%fd353, %fd144, %fd322;
	selp.f64 	%fd354, %fd353, %fd352, %p124;
	selp.f64 	%fd355, %fd354, %fd351, %p109;
	add.f64 	%fd356, %fd355, %fd355;
	div.rn.f64 	%fd357, %fd356, 0d40E3B00000000000;
	selp.f64 	%fd358, 0d3F0A01A01A01A01A, %fd357, %p122;
	mul.f64 	%fd359, %fd358, %fd14;
	add.f32 	%f60, %f57, %f58;
	cvt.f64.f32 	%fd360, %f60;
	mul.f64 	%fd361, %fd359, %fd360;
	fma.rn.f64 	%fd362, %fd345, %fd346, %fd361;
	add.f64 	%fd363, %fd332, %fd362;
	cvt.f64.f32 	%fd364, %f54;
	add.f64 	%fd365, %fd363, %fd364;
	cvt.rn.f32.f64 	%f61, %fd365;
	{ // callseq 412, 0
	.param .b64 param0;
	st.param.f64 	[param0], %fd1;
	.param .b64 param1;
	st.param.f64 	[param1], 0d4022000000000000;
	.param .b64 retval0;
	call.uni (retval0), 
	__internal_accurate_pow, 
	(
	param0, 
	param1
	);
	ld.param.f64 	%fd366, [retval0];
	} // callseq 412
	neg.f64 	%fd368, %fd366;
	selp.f64 	%fd369, %fd368, %fd366, %p17;
	selp.f64 	%fd370, %fd39, %fd369, %p132;
	selp.f64 	%fd371, %fd370, %fd40, %p129;
	mov.f64 	%fd372, 0d4022000000000000;
	add.rn.f64 	%fd373, %fd112, %fd372;
	selp.f64 	%fd374, %fd373, %fd371, %p130;
	selp.f64 	%fd375, %fd374, %fd370, %p108;
	add.f64 	%fd376, %fd375, %fd375;
	div.rn.f64 	%fd377, %fd376, 0d4116260000000000;
	selp.f64 	%fd378, 0d3ED71DE3A556C734, %fd377, %p128;
	mul.f64 	%fd379, %fd378, %fd4;
	sub.f32 	%f62, %f13, %f3;
	cvt.f64.f32 	%fd380, %f62;
	{ // callseq 413, 0
	.param .b64 param0;
	st.param.f64 	[param0], %fd1;
	.param .b64 param1;
	st.param.f64 	[param1], 0d4024000000000000;
	.param .b64 retval0;
	call.uni (retval0), 
	__internal_accurate_pow, 
	(
	param0, 
	param1
	);
	ld.param.f64 	%fd381, [retval0];
	} // callseq 413
	neg.f64 	%fd383, %fd381;
	selp.f64 	%fd384, %fd383, %fd381, %p18;
	selp.f64 	%fd385, %fd41, %fd384, %p132;
	selp.f64 	%fd386, %fd385, %fd42, %p129;
	mov.f64 	%fd387, 0d4024000000000000;
	add.rn.f64 	%fd388, %fd112, %fd387;
	selp.f64 	%fd389, %fd388, %fd386, %p130;
	selp.f64 	%fd390, %fd389, %fd385, %p107;
	add.f64 	%fd391, %fd390, %fd390;
	div.rn.f64 	%fd392, %fd391, 0d414BAF8000000000;
	selp.f64 	%fd393, 0d3EA27E4FB7789F5C, %fd392, %p128;
	mul.f64 	%fd394, %fd393, %fd7;
	add.f32 	%f63, %f3, %f13;
	cvt.f64.f32 	%fd395, %f63;
	mul.f64 	%fd396, %fd394, %fd395;
	fma.rn.f64 	%fd397, %fd379, %fd380, %fd396;
	{ // callseq 414, 0
	.param .b64 param0;
	st.param.f64 	[param0], %fd8;
	.param .b64 param1;
	st.param.f64 	[param1], 0d4022000000000000;
	.param .b64 retval0;
	call.uni (retval0), 
	__internal_accurate_pow, 
	(
	param0, 
	param1
	);
	ld.param.f64 	%fd398, [retval0];
	} // callseq 414
	neg.f64 	%fd400, %fd398;
	selp.f64 	%fd401, %fd400, %fd398, %p19;
	selp.f64 	%fd402, %fd43, %fd401, %p126;
	selp.f64 	%fd403, %fd402, %fd44, %p123;
	add.rn.f64 	%fd404, %fd144, %fd372;
	selp.f64 	%fd405, %fd404, %fd403, %p124;
	selp.f64 	%fd406, %fd405, %fd402, %p106;
	add.f64 	%fd407, %fd406, %fd406;
	div.rn.f64 	%fd408, %fd407, 0d4116260000000000;
	selp.f64 	%fd409, 0d3ED71DE3A556C734, %fd408, %p122;
	mul.f64 	%fd410, %fd409, %fd11;
	ld.shared.f32 	%f64, [%r256+4];
	ld.shared.f32 	%f65, [%r256+44];
	sub.f32 	%f66, %f64, %f65;
	cvt.f64.f32 	%fd411, %f66;
	{ // callseq 415, 0
	.param .b64 param0;
	st.param.f64 	[param0], %fd8;
	.param .b64 param1;
	st.param.f64 	[param1], 0d4024000000000000;
	.param .b64 retval0;
	call.uni (retval0), 
	__internal_accurate_pow, 
	(
	param0, 
	param1
	);
	ld.param.f64 	%fd412, [retval0];
	} // callseq 415
	neg.f64 	%fd414, %fd412;
	selp.f64 	%fd415, %fd414, %fd412, %p20;
	selp.f64 	%fd416, %fd45, %fd415, %p126;
	selp.f64 	%fd417, %fd416, %fd46, %p123;
	add.rn.f64 	%fd418, %fd144, %fd387;
	selp.f64 	%fd419, %fd418, %fd417, %p124;
	selp.f64 	%fd420, %fd419, %fd416, %p105;
	add.f64 	%fd421, %fd420, %fd420;
	div.rn.f64 	%fd422, %fd421, 0d414BAF8000000000;
	selp.f64 	%fd423, 0d3EA27E4FB7789F5C, %fd422, %p122;
	mul.f64 	%fd424, %fd423, %fd14;
	add.f32 	%f67, %f64, %f65;
	cvt.f64.f32 	%fd425, %f67;
	mul.f64 	%fd426, %fd424, %fd425;
	fma.rn.f64 	%fd427, %fd410, %fd411, %fd426;
	add.f64 	%fd428, %fd397, %fd427;
	cvt.f64.f32 	%fd429, %f61;
	add.f64 	%fd430, %fd428, %fd429;
	cvt.rn.f32.f64 	%f68, %fd430;
	{ // callseq 416, 0
	.param .b64 param0;
	st.param.f64 	[param0], %fd1;
	.param .b64 param1;
	st.param.f64 	[param1], 0d4026000000000000;
	.param .b64 retval0;
	call.uni (retval0), 
	__internal_accurate_pow, 
	(
	param0, 
	param1
	);
	ld.param.f64 	%fd431, [retval0];
	} // callseq 416
	neg.f64 	%fd433, %fd431;
	selp.f64 	%fd434, %fd433, %fd431, %p21;
	selp.f64 	%fd435, %fd47, %fd434, %p132;
	selp.f64 	%fd436, %fd435, %fd48, %p129;
	mov.f64 	%fd437, 0d4026000000000000;
	add.rn.f64 	%fd438, %fd112, %fd437;
	selp.f64 	%fd439, %fd438, %fd436, %p130;
	selp.f64 	%fd440, %fd439, %fd435, %p104;
	add.f64 	%fd441, %fd440, %fd440;
	div.rn.f64 	%fd442, %fd441, 0d418308A800000000;
	selp.f64 	%fd443, 0d3E6AE64567F544E4, %fd442, %p128;
	mul.f64 	%fd444, %fd443, %fd4;
	sub.f32 	%f69, %f14, %f2;
	cvt.f64.f32 	%fd445, %f69;
	{ // callseq 417, 0
	.param .b64 param0;
	st.param.f64 	[param0], %fd1;
	.param .b64 param1;
	st.param.f64 	[param1], 0d4028000000000000;
	.param .b64 retval0;
	call.uni (retval0), 
	__internal_accurate_pow, 
	(
	param0, 
	param1
	);
	ld.param.f64 	%fd446, [retval0];
	} // callseq 417
	neg.f64 	%fd448, %fd446;
	selp.f64 	%fd449, %fd448, %fd446, %p22;
	selp.f64 	%fd450, %fd49, %fd449, %p132;
	selp.f64 	%fd451, %fd450, %fd50, %p129;
	mov.f64 	%fd452, 0d4028000000000000;
	add.rn.f64 	%fd453, %fd112, %fd452;
	selp.f64 	%fd454, %fd453, %fd451, %p130;
	selp.f64 	%fd455, %fd454, %fd450, %p103;
	add.f64 	%fd456, %fd455, %fd455;
	div.rn.f64 	%fd457, %fd456, 0d41BC8CFC00000000;
	selp.f64 	%fd458, 0d3E31EED8EFF8D898, %fd457, %p128;
	mul.f64 	%fd459, %fd458, %fd7;
	add.f32 	%f70, %f2, %f14;
	cvt.f64.f32 	%fd460, %f70;
	mul.f64 	%fd461, %fd459, %fd460;
	fma.rn.f64 	%fd462, %fd444, %fd445, %fd461;
	{ // callseq 418, 0
	.param .b64 param0;
	st.param.f64 	[param0], %fd8;
	.param .b64 param1;
	st.param.f64 	[param1], 0d4026000000000000;
	.param .b64 retval0;
	call.uni (retval0), 
	__internal_accurate_pow, 
	(
	param0, 
	param1
	);
	ld.param.f64 	%fd463, [retval0];
	} // callseq 418
	neg.f64 	%fd465, %fd463;
	selp.f64 	%fd466, %fd465, %fd463, %p23;
	selp.f64 	%fd467, %fd51, %fd466, %p126;
	selp.f64 	%fd468, %fd467, %fd52, %p123;
	add.rn.f64 	%fd469, %fd144, %fd437;
	selp.f64 	%fd470, %fd469, %fd468, %p124;
	selp.f64 	%fd471, %fd470, %fd467, %p102;
	add.f64 	%fd472, %fd471, %fd471;
	div.rn.f64 	%fd473, %fd472, 0d418308A800000000;
	selp.f64 	%fd474, 0d3E6AE64567F544E4, %fd473, %p122;
	mul.f64 	%fd475, %fd474, %fd11;
	ld.shared.f32 	%f71, [%r256];
	ld.shared.f32 	%f72, [%r256+48];
	sub.f32 	%f73, %f71, %f72;
	cvt.f64.f32 	%fd476, %f73;
	{ // callseq 419, 0
	.param .b64 param0;
	st.param.f64 	[param0], %fd8;
	.param .b64 param1;
	st.param.f64 	[param1], 0d4028000000000000;
	.param .b64 retval0;
	call.uni (retval0), 
	__internal_accurate_pow, 
	(
	param0, 
	param1
	);
	ld.param.f64 	%fd477, [retval0];
	} // callseq 419
	neg.f64 	%fd479, %fd477;
	selp.f64 	%fd480, %fd479, %fd477, %p24;
	selp.f64 	%fd481, %fd53, %fd480, %p126;
	selp.f64 	%fd482, %fd481, %fd54, %p123;
	add.rn.f64 	%fd483, %fd144, %fd452;
	selp.f64 	%fd484, %fd483, %fd482, %p124;
	selp.f64 	%fd485, %fd484, %fd481, %p101;
	add.f64 	%fd486, %fd485, %fd485;
	div.rn.f64 	%fd487, %fd486, 0d41BC8CFC00000000;
	selp.f64 	%fd488, 0d3E31EED8EFF8D898, %fd487, %p122;
	mul.f64 	%fd489, %fd488, %fd14;
	add.f32 	%f74, %f71, %f72;
	cvt.f64.f32 	%fd490, %f74;
	mul.f64 	%fd491, %fd489, %fd490;
	fma.rn.f64 	%fd492, %fd475, %fd476, %fd491;
	add.f64 	%fd493, %fd462, %fd492;
	cvt.f64.f32 	%fd494, %f68;
	add.f64 	%fd495, %fd493, %fd494;
	cvt.rn.f32.f64 	%f75, %fd495;
	add.f32 	%f76, %f8, %f8;
	cvta.to.global.u64 	%rd27, %rd34;
	mul.wide.s32 	%rd28, %r252, 4;
	add.s64 	%rd29, %rd27, %rd28;
	ld.global.f32 	%f77, [%rd29];
	sub.f32 	%f78, %f76, %f77;
	cvta.to.global.u64 	%rd30, %rd32;
	add.s64 	%rd31, %rd30, %rd28;
	ld.global.nc.f32 	%f79, [%rd31];
	fma.rn.f32 	%f80, %f79, %f75, %f78;
	st.global.f32 	[%rd29], %f80;
	mov.u32 	%r257, %nctaid.x;
	mov.u32 	%r258, %ntid.x;
	mad.lo.s32 	%r261, %r257, %r258, %r261;
	bra.uni 	$L__BB21_2;
$L__BB21_5:
	// begin inline asm
	mov.u64 	%rd7, %clock64;
	// end inline asm
	sub.s64 	%rd8, %rd7, %rd6;
	cvt.rn.f32.s64 	%f18, %rd8;
	cvt.f64.f32 	%fd55, %f18;
	mul.f64 	%fd56, %fd55, 0d408F400000000000;
	div.rn.f64 	%fd57, %fd56, 0d412E848000000000;
	cvt.rn.f32.f64 	%f19, %fd57;
	mul.wide.s32 	%rd9, %r1, 4;
	mov.u64 	%rd10, FVS_Optimized_time;
	add.s64 	%rd11, %rd10, %rd9;
	st.global.f32 	[%rd11], %f19;
	ret;

}
.func  (.param .b64 func_retval0) __internal_accurate_pow(
	.param .b64 __internal_accurate_pow_param_0,
	.param .b64 __internal_accurate_pow_param_1
)
{
	.reg .pred 	%p<8>;
	.reg .b32 	%r<49>;
	.reg .b32 	%f<3>;
	.reg .b64 	%fd<109>;

	ld.param.f64 	%fd10, [__internal_accurate_pow_param_0];
	ld.param.f64 	%fd11, [__internal_accurate_pow_param_1];
	{
	.reg .b32 %temp; 
	mov.b64 	{%temp, %r46}, %fd10;
	}
	{
	.reg .b32 %temp; 
	mov.b64 	{%r45, %temp}, %fd10;
	}
	shr.u32 	%r47, %r46, 20;
	setp.gt.u32 	%p1, %r46, 1048575;
	@%p1 bra 	$L__BB22_2;
	mul.f64 	%fd12, %fd10, 0d4350000000000000;
	{
	.reg .b32 %temp; 
	mov.b64 	{%temp, %r46}, %fd12;
	}
	{
	.reg .b32 %temp; 
	mov.b64 	{%r45, %temp}, %fd12;
	}
	shr.u32 	%r16, %r46, 20;
	add.s32 	%r47, %r16, -54;
$L__BB22_2:
	add.s32 	%r48, %r47, -1023;
	and.b32  	%r17, %r46, -2146435073;
	or.b32  	%r18, %r17, 1072693248;
	mov.b64 	%fd107, {%r45, %r18};
	setp.lt.u32 	%p2, %r18, 1073127583;
	@%p2 bra 	$L__BB22_4;
	{
	.reg .b32 %temp; 
	mov.b64 	{%r19, %temp}, %fd107;
	}
	{
	.reg .b32 %temp; 
	mov.b64 	{%temp, %r20}, %fd107;
	}
	add.s32 	%r21, %r20, -1048576;
	mov.b64 	%fd107, {%r19, %r21};
	add.s32 	%r48, %r47, -1022;
$L__BB22_4:
	add.f64 	%fd13, %fd107, 0dBFF0000000000000;
	add.f64 	%fd14, %fd107, 0d3FF0000000000000;
	rcp.approx.ftz.f64 	%fd15, %fd14;
	neg.f64 	%fd16, %fd14;
	fma.rn.f64 	%fd17, %fd16, %fd15, 0d3FF0000000000000;
	fma.rn.f64 	%fd18, %fd17, %fd17, %fd17;
	fma.rn.f64 	%fd19, %fd18, %fd15, %fd15;
	mul.f64 	%fd20, %fd13, %fd19;
	fma.rn.f64 	%fd21, %fd13, %fd19, %fd20;
	mul.f64 	%fd22, %fd21, %fd21;
	fma.rn.f64 	%fd23, %fd22, 0d3EB0F5FF7D2CAFE2, 0d3ED0F5D241AD3B5A;
	fma.rn.f64 	%fd24, %fd23, %fd22, 0d3EF3B20A75488A3F;
	fma.rn.f64 	%fd25, %fd24, %fd22, 0d3F1745CDE4FAECD5;
	fma.rn.f64 	%fd26, %fd25, %fd22, 0d3F3C71C7258A578B;
	fma.rn.f64 	%fd27, %fd26, %fd22, 0d3F6249249242B910;
	fma.rn.f64 	%fd28, %fd27, %fd22, 0d3F89999999999DFB;
	sub.f64 	%fd29, %fd13, %fd21;
	add.f64 	%fd30, %fd29, %fd29;
	neg.f64 	%fd31, %fd21;
	fma.rn.f64 	%fd32, %fd31, %fd13, %fd30;
	mul.f64 	%fd33, %fd19, %fd32;
	fma.rn.f64 	%fd34, %fd22, %fd28, 0d3FB5555555555555;
	mov.f64 	%fd35, 0d3FB5555555555555;
	sub.f64 	%fd36, %fd35, %fd34;
	fma.rn.f64 	%fd37, %fd22, %fd28, %fd36;
	add.f64 	%fd38, %fd37, 0dBC46A4CB00B9E7B0;
	add.f64 	%fd39, %fd34, %fd38;
	sub.f64 	%fd40, %fd34, %fd39;
	add.f64 	%fd41, %fd38, %fd40;
	mul.rn.f64 	%fd42, %fd21, %fd21;
	neg.f64 	%fd43, %fd42;
	fma.rn.f64 	%fd44, %fd21, %fd21, %fd43;
	{
	.reg .b32 %temp; 
	mov.b64 	{%r22, %temp}, %fd33;
	}
	{
	.reg .b32 %temp; 
	mov.b64 	{%temp, %r23}, %fd33;
	}
	add.s32 	%r24, %r23, 1048576;
	mov.b64 	%fd45, {%r22, %r24};
	fma.rn.f64 	%fd46, %fd21, %fd45, %fd44;
	mul.rn.f64 	%fd47, %fd42, %fd21;
	neg.f64 	%fd48, %fd47;
	fma.rn.f64 	%fd49, %fd42, %fd21, %fd48;
	fma.rn.f64 	%fd50, %fd42, %fd33, %fd49;
	fma.rn.f64 	%fd51, %fd46, %fd21, %fd50;
	mul.rn.f64 	%fd52, %fd39, %fd47;
	neg.f64 	%fd53, %fd52;
	fma.rn.f64 	%fd54, %fd39, %fd47, %fd53;
	fma.rn.f64 	%fd55, %fd39, %fd51, %fd54;
	fma.rn.f64 	%fd56, %fd41, %fd47, %fd55;
	add.f64 	%fd57, %fd52, %fd56;
	sub.f64 	%fd58, %fd52, %fd57;
	add.f64 	%fd59, %fd56, %fd58;
	add.f64 	%fd60, %fd21, %fd57;
	sub.f64 	%fd61, %fd21, %fd60;
	add.f64 	%fd62, %fd57, %fd61;
	add.f64 	%fd63, %fd59, %fd62;
	add.f64 	%fd64, %fd33, %fd63;
	add.f64 	%fd65, %fd60, %fd64;
	sub.f64 	%fd66, %fd60, %fd65;
	add.f64 	%fd67, %fd64, %fd66;
	xor.b32  	%r25, %r48, -2147483648;
	mov.b32 	%r26, 1127219200;
	mov.b64 	%fd68, {%r25, %r26};
	mov.b32 	%r27, -2147483648;
	mov.b64 	%fd69, {%r27, %r26};
	sub.f64 	%fd70, %fd68, %fd69;
	fma.rn.f64 	%fd71, %fd70, 0d3FE62E42FEFA39EF, %fd65;
	fma.rn.f64 	%fd72, %fd70, 0dBFE62E42FEFA39EF, %fd71;
	sub.f64 	%fd73, %fd72, %fd65;
	sub.f64 	%fd74, %fd67, %fd73;
	fma.rn.f64 	%fd75, %fd70, 0d3C7ABC9E3B39803F, %fd74;
	add.f64 	%fd76, %fd71, %fd75;
	sub.f64 	%fd77, %fd71, %fd76;
	add.f64 	%fd78, %fd75, %fd77;
	{
	.reg .b32 %temp; 
	mov.b64 	{%temp, %r28}, %fd11;
	}
	{
	.reg .b32 %temp; 
	mov.b64 	{%r29, %temp}, %fd11;
	}
	shl.b32 	%r30, %r28, 1;
	setp.gt.u32 	%p3, %r30, -33554433;
	and.b32  	%r31, %r28, -15728641;
	selp.b32 	%r32, %r31, %r28, %p3;
	mov.b64 	%fd79, {%r29, %r32};
	mul.rn.f64 	%fd80, %fd76, %fd79;
	neg.f64 	%fd81, %fd80;
	fma.rn.f64 	%fd82, %fd76, %fd79, %fd81;
	fma.rn.f64 	%fd83, %fd78, %fd79, %fd82;
	add.f64 	%fd4, %fd80, %fd83;
	sub.f64 	%fd84, %fd80, %fd4;
	add.f64 	%fd5, %fd83, %fd84;
	fma.rn.f64 	%fd85, %fd4, 0d3FF71547652B82FE, 0d4338000000000000;
	{
	.reg .b32 %temp; 
	mov.b64 	{%r13, %temp}, %fd85;
	}
	mov.f64 	%fd86, 0dC338000000000000;
	add.rn.f64 	%fd87, %fd85, %fd86;
	fma.rn.f64 	%fd88, %fd87, 0dBFE62E42FEFA39EF, %fd4;
	fma.rn.f64 	%fd89, %fd87, 0dBC7ABC9E3B39803F, %fd88;
	fma.rn.f64 	%fd90, %fd89, 0d3E5ADE1569CE2BDF, 0d3E928AF3FCA213EA;
	fma.rn.f64 	%fd91, %fd90, %fd89, 0d3EC71DEE62401315;
	fma.rn.f64 	%fd92, %fd91, %fd89, 0d3EFA01997C89EB71;
	fma.rn.f64 	%fd93, %fd92, %fd89, 0d3F2A01A014761F65;
	fma.rn.f64 	%fd94, %fd93, %fd89, 0d3F56C16C1852B7AF;
	fma.rn.f64 	%fd95, %fd94, %fd89, 0d3F81111111122322;
	fma.rn.f64 	%fd96, %fd95, %fd89, 0d3FA55555555502A1;
	fma.rn.f64 	%fd97, %fd96, %fd89, 0d3FC5555555555511;
	fma.rn.f64 	%fd98, %fd97, %fd89, 0d3FE000000000000B;
	fma.rn.f64 	%fd99, %fd98, %fd89, 0d3FF0000000000000;
	fma.rn.f64 	%fd100, %fd99, %fd89, 0d3FF0000000000000;
	{
	.reg .b32 %temp; 
	mov.b64 	{%r14, %temp}, %fd100;
	}
	{
	.reg .b32 %temp; 
	mov.b64 	{%temp, %r15}, %fd100;
	}
	shl.b32 	%r33, %r13, 20;
	add.s32 	%r34, %r33, %r15;
	mov.b64 	%fd108, {%r14, %r34};
	{
	.reg .b32 %temp; 
	mov.b64 	{%temp, %r35}, %fd4;
	}
	mov.b32 	%f2, %r35;
	abs.f32 	%f1, %f2;
	setp.lt.f32 	%p4, %f1, 0f4086232B;
	@%p4 bra 	$L__BB22_7;
	setp.lt.f64 	%p5, %fd4, 0d0000000000000000;
	add.f64 	%fd101, %fd4, 0d7FF0000000000000;
	selp.f64 	%fd108, 0d0000000000000000, %fd101, %p5;
	setp.geu.f32 	%p6, %f1, 0f40874800;
	@%p6 bra 	$L__BB22_7;
	shr.u32 	%r36, %r13, 31;
	add.s32 	%r37, %r13, %r36;
	shr.s32 	%r38, %r37, 1;
	shl.b32 	%r39, %r38, 20;
	add.s32 	%r40, %r15, %r39;
	mov.b64 	%fd102, {%r14, %r40};
	sub.s32 	%r41, %r13, %r38;
	shl.b32 	%r42, %r41, 20;
	add.s32 	%r43, %r42, 1072693248;
	mov.b32 	%r44, 0;
	mov.b64 	%fd103, {%r44, %r43};
	mul.f64 	%fd108, %fd103, %fd102;
$L__BB22_7:
	abs.f64 	%fd104, %fd108;
	setp.eq.f64 	%p7, %fd104, 0d7FF0000000000000;
	fma.rn.f64 	%fd105, %fd108, %fd5, %fd108;
	selp.f64 	%fd106, %fd108, %fd105, %p7;
	st.param.f64 	[func_retval0], %fd106;
	ret;

}


// ===== COMPILED SASS (sm_100) =====

	.target	sm_100

	.elftype	@"ET_EXEC"


//--------------------- .note.nv.tkinfo           --------------------------
	.section	.note.nv.tkinfo,"",@"SHT_NOTE"
	.sectionflags	@"SHF_NOTE_NV_TKINFO"
	.tkinfo
        /*0018*/ 	.word	0x00000002
        /*0030*/ 	.string	""
        /*0030*/ 	.string	"ptxas"
        /*0030*/ 	.string	"Cuda compilation tools, release 13.0, V13.0.88"
        /*0030*/ 	.string	"Build cuda_13.0.r13.0/compiler.36424714_0"
        /*0030*/ 	.string	"-arch sm_100 -m 64 "



//--------------------- .note.nv.cuinfo           --------------------------
	.section	.note.nv.cuinfo,"",@"SHT_NOTE"
	.sectionflags	@"SHF_NOTE_NV_CUINFO"
        /*0018*/ 	.short	0x0002
        /*001a*/ 	.short	0x0064
        /*001c*/ 	.short	0x0082
	.zero		2


//--------------------- .nv.info                  --------------------------
	.section	.nv.info,"",@"SHT_CUDA_INFO"
	.align	4


	//----- nvinfo : EIATTR_REGCOUNT
	.align		4
        /*0000*/ 	.byte	0x04, 0x2f
        /*0002*/ 	.short	(.L_32 - .L_31)
	.align		4
.L_31:
        /*0004*/ 	.word	index@(_Z18Galerkin_2D_SolverififfPfS_S_)
        /*0008*/ 	.word	0x0000002a


	//----- nvinfo : EIATTR_FRAME_SIZE
	.align		4
.L_32:
        /*000c*/ 	.byte	0x04, 0x11
        /*000e*/ 	.short	(.L_34 - .L_33)
	.align		4
.L_33:
        /*0010*/ 	.word	index@($__internal_32_$__cuda_sm3x_div_rn_noftz_f32_slowpath)
        /*0014*/ 	.word	0x00000000


	//----- nvinfo : EIATTR_FRAME_SIZE
	.align		4
.L_34:
        /*0018*/ 	.byte	0x04, 0x11
        /*001a*/ 	.short	(.L_36 - .L_35)
	.align		4
.L_35:
        /*001c*/ 	.word	index@($__internal_31_$__cuda_sm20_div_rn_f64_full)
        /*0020*/ 	.word	0x00000000


	//----- nvinfo : EIATTR_FRAME_SIZE
	.align		4
.L_36:
        /*0024*/ 	.byte	0x04, 0x11
        /*0026*/ 	.short	(.L_38 - .L_37)
	.align		4
.L_37:
        /*0028*/ 	.word	index@(_Z18Galerkin_2D_SolverififfPfS_S_)
        /*002c*/ 	.word	0x00000000


	//----- nvinfo : EIATTR_REGCOUNT
	.align		4
.L_38:
        /*0030*/ 	.byte	0x04, 0x2f
        /*0032*/ 	.short	(.L_40 - .L_39)
	.align		4
.L_39:
        /*0034*/ 	.word	index@(_Z28Galerkin_2D_Solver_OptimizedififfPfS_S_)
        /*0038*/ 	.word	0x00000024


	//----- nvinfo : EIATTR_FRAME_SIZE
	.align		4
.L_40:
        /*003c*/ 	.byte	0x04, 0x11
        /*003e*/ 	.short	(.L_42 - .L_41)
	.align		4
.L_41:
        /*0040*/ 	.word	index@($__internal_30_$__cuda_sm3x_div_rn_noftz_f32_slowpath)
        /*0044*/ 	.word	0x00000000


	//----- nvinfo : EIATTR_FRAME_SIZE
	.align		4
.L_42:
        /*0048*/ 	.byte	0x04, 0x11
        /*004a*/ 	.short	(.L_44 - .L_43)
	.align		4
.L_43:
        /*004c*/ 	.word	index@(_Z28Galerkin_2D_Solver_OptimizedififfPfS_S_)
        /*0050*/ 	.word	0x00000000


	//----- nvinfo : EIATTR_REGCOUNT
	.align		4
.L_44:
        /*0054*/ 	.byte	0x04, 0x2f
        /*0056*/ 	.short	(.L_46 - .L_45)
	.align		4
.L_45:
        /*0058*/ 	.word	index@(_Z18Leapfrog_2D_SolverififfPfS_S_)
        /*005c*/ 	.word	0x00000068


	//----- nvinfo : EIATTR_FRAME_SIZE
	.align		4
.L_46:
        /*0060*/ 	.byte	0x04, 0x11
        /*0062*/ 	.short	(.L_48 - .L_47)
	.align		4
.L_47:
        /*0064*/ 	.word	index@($_Z18Leapfrog_2D_SolverififfPfS_S_$__internal_accurate_pow)
        /*0068*/ 	.word	0x00000000


	//----- nvinfo : EIATTR_FRAME_SIZE
	.align		4
.L_48:
        /*006c*/ 	.byte	0x04, 0x11
        /*006e*/ 	.short	(.L_50 - .L_49)
	.align		4
.L_49:
        /*0070*/ 	.word	index@($__internal_29_$__cuda_sm3x_div_rn_noftz_f32_slowpath)
        /*0074*/ 	.word	0x00000000


	//----- nvinfo : EIATTR_FRAME_SIZE
	.align		4
.L_50:
        /*0078*/ 	.byte	0x04, 0x11
        /*007a*/ 	.short	(.L_52 - .L_51)
	.align		4
.L_51:
        /*007c*/ 	.word	index@($__internal_28_$__cuda_sm20_div_rn_f64_full)
        /*0080*/ 	.word	0x00000000


	//----- nvinfo : EIATTR_FRAME_SIZE
	.align		4
.L_52:
        /*0084*/ 	.byte	0x04, 0x11
        /*0086*/ 	.short	(.L_54 - .L_53)
	.align		4
.L_53:
        /*0088*/ 	.word	index@(_Z18Leapfrog_2D_SolverififfPfS_S_)
        /*008c*/ 	.word	0x00000000


	//----- nvinfo : EIATTR_REGCOUNT
	.align		4
.L_54:
        /*0090*/ 	.byte	0x04, 0x2f
        /*0092*/ 	.short	(.L_56 - .L_55)
	.align		4
.L_55:
        /*0094*/ 	.word	index@(_Z28Leapfrog_2D_Solver_OptimizedififfPfS_S_)
        /*0098*/ 	.word	0x0000006a


	//----- nvinfo : EIATTR_FRAME_SIZE
	.align		4
.L_56:
        /*009c*/ 	.byte	0x04, 0x11
        /*009e*/ 	.short	(.L_58 - .L_57)
	.align		4
.L_57:
        /*00a0*/ 	.word	index@($_Z28Leapfrog_2D_Solver_OptimizedififfPfS_S_$__internal_accurate_pow)
        /*00a4*/ 	.word	0x00000000


	//----- nvinfo : EIATTR_FRAME_SIZE
	.align		4
.L_58:
        /*00a8*/ 	.byte	0x04, 0x11
        /*00aa*/ 	.short	(.L_60 - .L_59)
	.align		4
.L_59:
        /*00ac*/ 	.word	index@($__internal_27_$__cuda_sm3x_div_rn_noftz_f32_slowpath)
        /*00b0*/ 	.word	0x00000000


	//----- nvinfo : EIATTR_FRAME_SIZE
	.align		4
.L_60:
        /*00b4*/ 	.byte	0x04, 0x11
        /*00b6*/ 	.short	(.L_62 - .L_61)
	.align		4
.L_61:
        /*00b8*/ 	.word	index@($__internal_26_$__cuda_sm20_div_rn_f64_full)
        /*00bc*/ 	.word	0x00000000


	//----- nvinfo : EIATTR_FRAME_SIZE
	.align		4
.L_62:
        /*00c0*/ 	.byte	0x04, 0x11
        /*00c2*/ 	.short	(.L_64 - .L_63)
	.align		4
.L_63:
        /*00c4*/ 	.word	index@(_Z28Leapfrog_2D_Solver_OptimizedififfPfS_S_)
        /*00c8*/ 	.word	0x00000000


	//----- nvinfo : EIATTR_REGCOUNT
	.align		4
.L_64:
        /*00cc*/ 	.byte	0x04, 0x2f
        /*00ce*/ 	.short	(.L_66 - .L_65)
	.align		4
.L_65:
        /*00d0*/ 	.word	index@(_Z23CrankNicolson_2D_SolverififfPfS_S_)
        /*00d4*/ 	.word	0x00000065


	//----- nvinfo : EIATTR_FRAME_SIZE
	.align		4
.L_66:
        /*00d8*/ 	.byte	0x04, 0x11
        /*00da*/ 	.short	(.L_68 - .L_67)
	.align		4
.L_67:
        /*00dc*/ 	.word	index@($_Z23CrankNicolson_2D_SolverififfPfS_S_$__internal_accurate_pow)
        /*00e0*/ 	.word	0x00000000


	//----- nvinfo : EIATTR_FRAME_SIZE
	.align		4
.L_68:
        /*00e4*/ 	.byte	0x04, 0x11
        /*00e6*/ 	.short	(.L_70 - .L_69)
	.align		4
.L_69:
        /*00e8*/ 	.word	index@($__internal_25_$__cuda_sm20_div_rn_f64_full)
        /*00ec*/ 	.word	0x00000000


	//----- nvinfo : EIATTR_FRAME_SIZE
	.align		4
.L_70:
        /*00f0*/ 	.byte	0x04, 0x11
        /*00f2*/ 	.short	(.L_72 - .L_71)
	.align		4
.L_71:
        /*00f4*/ 	.word	index@(_Z23CrankNicolson_2D_SolverififfPfS_S_)
        /*00f8*/ 	.word	0x00000000


	//----- nvinfo : EIATTR_REGCOUNT
	.align		4
.L_72:
        /*00fc*/ 	.byte	0x04, 0x2f
        /*00fe*/ 	.short	(.L_74 - .L_73)
	.align		4
.L_73:
        /*0100*/ 	.word	index@(_Z33CrankNicolson_2D_Solver_OptimizedififfPfS_S_)
        /*0104*/ 	.word	0x00000060


	//----- nvinfo : EIATTR_FRAME_SIZE
	.align		4
.L_74:
        /*0108*/ 	.byte	0x04, 0x11
        /*010a*/ 	.short	(.L_76 - .L_75)
	.align		4
.L_75:
        /*010c*/ 	.word	index@($_Z33CrankNicolson_2D_Solver_OptimizedififfPfS_S_$__internal_accurate_pow)
        /*0110*/ 	.word	0x00000000


	//----- nvinfo : EIATTR_FRAME_SIZE
	.align		4
.L_76:
        /*0114*/ 	.byte	0x04, 0x11
        /*0116*/ 	.short	(.L_78 - .L_77)
	.align		4
.L_77:
        /*0118*/ 	.word	index@($__internal_24_$__cuda_sm20_div_rn_f64_full)
        /*011c*/ 	.word	0x00000000


	//----- nvinfo : EIATTR_FRAME_SIZE
	.align		4
.L_78:
        /*0120*/ 	.byte	0x04, 0x11
        /*0122*/ 	.short	(.L_80 - .L_79)
	.align		4
.L_79:
        /*0124*/ 	.word	index@(_Z33CrankNicolson_2D_Solver_OptimizedififfPfS_S_)
        /*0128*/ 	.word	0x00000000


	//----- nvinfo : EIATTR_REGCOUNT
	.align		4
.L_80:
        /*012c*/ 	.byte	0x04, 0x2f
        /*012e*/ 	.short	(.L_82 - .L_81)
	.align		4
.L_81:
        /*0130*/ 	.word	index@(_Z13ADI_2D_SolverififfPfS_S_)
        /*0134*/ 	.word	0x00000068


	//----- nvinfo : EIATTR_FRAME_SIZE
	.align		4
.L_82:
        /*0138*/ 	.byte	0x04, 0x11
        /*013a*/ 	.short	(.L_84 - .L_83)
	.align		4
.L_83:
        /*013c*/ 	.word	index@($_Z13ADI_2D_SolverififfPfS_S_$__internal_accurate_pow)
        /*0140*/ 	.word	0x00000000


	//----- nvinfo : EIATTR_FRAME_SIZE
	.align		4
.L_84:
        /*0144*/ 	.byte	0x04, 0x11
        /*0146*/ 	.short	(.L_86 - .L_85)
	.align		4
.L_85:
        /*0148*/ 	.word	index@($__internal_23_$__cuda_sm20_div_rn_f64_full)
        /*014c*/ 	.word	0x00000000


	//----- nvinfo : EIATTR_FRAME_SIZE
	.align		4
.L_86:
        /*0150*/ 	.byte	0x04, 0x11
        /*0152*/ 	.short	(.L_88 - .L_87)
	.align		4
.L_87:
        /*0154*/ 	.word	index@(_Z13ADI_2D_SolverififfPfS_S_)
        /*0158*/ 	.word	0x00000000


	//----- nvinfo : EIATTR_REGCOUNT
	.align		4
.L_88:
        /*015c*/ 	.byte	0x04, 0x2f
        /*015e*/ 	.short	(.L_90 - .L_89)
	.align		4
.L_89:
        /*0160*/ 	.word	index@(_Z23ADI_2D_Solver_OptimizedififfPfS_S_)
        /*0164*/ 	.word	0x0000007a


	//----- nvinfo : EIATTR_FRAME_SIZE
	.align		4
.L_90:
        /*0168*/ 	.byte	0x04, 0x11
        /*016a*/ 	.short	(.L_92 - .L_91)
	.align		4
.L_91:
        /*016c*/ 	.word	index@($_Z23ADI_2D_Solver_OptimizedififfPfS_S_$__internal_accurate_pow)
        /*0170*/ 	.word	0x00000000


	//----- nvinfo : EIATTR_FRAME_SIZE
	.align		4
.L_92:
        /*0174*/ 	.byte	0x04, 0x11
        /*0176*/ 	.short	(.L_94 - .L_93)
	.align		4
.L_93:
        /*0178*/ 	.word	index@($__internal_22_$__cuda_sm20_div_rn_f64_full)
        /*017c*/ 	.word	0x00000000


	//----- nvinfo : EIATTR_FRAME_SIZE
	.align		4
.L_94:
        /*0180*/ 	.byte	0x04, 0x11
        /*0182*/ 	.short	(.L_96 - .L_95)
	.align		4
.L_95:
        /*0184*/ 	.word	index@(_Z23ADI_2D_Solver_OptimizedififfPfS_S_)
        /*0188*/ 	.word	0x00000000


	//----- nvinfo : EIATTR_REGCOUNT
	.align		4
.L_96:
        /*018c*/ 	.byte	0x04, 0x2f
        /*018e*/ 	.short	(.L_98 - .L_97)
	.align		4
.L_97:
        /*0190*/ 	.word	index@(_Z15Sigma_2D_SolverififfPfS_S_)
        /*0194*/ 	.word	0x00000065


	//----- nvinfo : EIATTR_FRAME_SIZE
	.align		4
.L_98:
        /*0198*/ 	.byte	0x04, 0x11
        /*019a*/ 	.short	(.L_100 - .L_99)
	.align		4
.L_99:
        /*019c*/ 	.word	index@($_Z15Sigma_2D_SolverififfPfS_S_$__internal_accurate_pow)
        /*01a0*/ 	.word	0x00000000


	//----- nvinfo : EIATTR_FRAME_SIZE
	.align		4
.L_100:
        /*01a4*/ 	.byte	0x04, 0x11
        /*01a6*/ 	.short	(.L_102 - .L_101)
	.align		4
.L_101:
        /*01a8*/ 	.word	index@($__internal_21_$__cuda_sm20_div_rn_f64_full)
        /*01ac*/ 	.word	0x00000000


	//----- nvinfo : EIATTR_FRAME_SIZE
	.align		4
.L_102:
        /*01b0*/ 	.byte	0x04, 0x11
        /*01b2*/ 	.short	(.L_104 - .L_103)
	.align		4
.L_103:
        /*01b4*/ 	.word	index@(_Z15Sigma_2D_SolverififfPfS_S_)
        /*01b8*/ 	.word	0x00000000


	//----- nvinfo : EIATTR_REGCOUNT
	.align		4
.L_104:
        /*01bc*/ 	.byte	0x04, 0x2f
        /*01be*/ 	.short	(.L_106 - .L_105)
	.align		4
.L_105:
        /*01c0*/ 	.word	index@(_Z25Sigma_2D_Solver_OptimizedififfPfS_S_)
        /*01c4*/ 	.word	0x00000060


	//----- nvinfo : EIATTR_FRAME_SIZE
	.align		4
.L_106:
        /*01c8*/ 	.byte	0x04, 0x11
        /*01ca*/ 	.short	(.L_108 - .L_107)
	.align		4
.L_107:
        /*01cc*/ 	.word	index@($_Z25Sigma_2D_Solver_OptimizedififfPfS_S_$__internal_accurate_pow)
        /*01d0*/ 	.word	0x00000000


	//----- nvinfo : EIATTR_FRAME_SIZE
	.align		4
.L_108:
        /*01d4*/ 	.byte	0x04, 0x11
        /*01d6*/ 	.short	(.L_110 - .L_109)
	.align		4
.L_109:
        /*01d8*/ 	.word	index@($__internal_20_$__cuda_sm20_div_rn_f64_full)
        /*01dc*/ 	.word	0x00000000


	//----- nvinfo : EIATTR_FRAME_SIZE
	.align		4
.L_110:
        /*01e0*/ 	.byte	0x04, 0x11
        /*01e2*/ 	.short	(.L_112 - .L_111)
	.align		4
.L_111:
        /*01e4*/ 	.word	index@(_Z25Sigma_2D_Solver_OptimizedififfPfS_S_)
        /*01e8*/ 	.word	0x00000000


	//----- nvinfo : EIATTR_REGCOUNT
	.align		4
.L_112:
        /*01ec*/ 	.byte	0x04, 0x2f
        /*01ee*/ 	.short	(.L_114 - .L_113)
	.align		4
.L_113:
        /*01f0*/ 	.word	index@(_Z21LaxWendroff_2D_SolverififfPfS_S_)
        /*01f4*/ 	.word	0x00000078


	//----- nvinfo : EIATTR_FRAME_SIZE
	.align		4
.L_114:
        /*01f8*/ 	.byte	0x04, 0x11
        /*01fa*/ 	.short	(.L_116 - .L_115)
	.align		4
.L_115:
        /*01fc*/ 	.word	index@($_Z21LaxWendroff_2D_SolverififfPfS_S_$__internal_accurate_pow)
        /*0200*/ 	.word	0x00000000


	//----- nvinfo : EIATTR_FRAME_SIZE
	.align		4
.L_116:
        /*0204*/ 	.byte	0x04, 0x11
        /*0206*/ 	.short	(.L_118 - .L_117)
	.align		4
.L_117:
        /*0208*/ 	.word	index@($__internal_19_$__cuda_sm20_div_rn_f64_full)
        /*020c*/ 	.word	0x00000000


	//----- nvinfo : EIATTR_FRAME_SIZE
	.align		4
.L_118:
        /*0210*/ 	.byte	0x04, 0x11
        /*0212*/ 	.short	(.L_120 - .L_119)
	.align		4
.L_119:
        /*0214*/ 	.word	index@(_Z21LaxWendroff_2D_SolverififfPfS_S_)
        /*0218*/ 	.word	0x00000000


	//----- nvinfo : EIATTR_REGCOUNT
	.align		4
.L_120:
        /*021c*/ 	.byte	0x04, 0x2f
        /*021e*/ 	.short	(.L_122 - .L_121)
	.align		4
.L_121:
        /*0220*/ 	.word	index@(_Z31LaxWendroff_2D_Solver_OptimizedififfPfS_S_)
        /*0224*/ 	.word	0x00000074


	//----- nvinfo : EIATTR_FRAME_SIZE
	.align		4
.L_122:
        /*0228*/ 	.byte	0x04, 0x11
        /*022a*/ 	.short	(.L_124 - .L_123)
	.align		4
.L_123:
        /*022c*/ 	.word	index@($_Z31LaxWendroff_2D_Solver_OptimizedififfPfS_S_$__internal_accurate_pow)
        /*0230*/ 	.word	0x00000000


	//----- nvinfo : EIATTR_FRAME_SIZE
	.align		4
.L_124:
        /*0234*/ 	.byte	0x04, 0x11
        /*0236*/ 	.short	(.L_126 - .L_125)
	.align		4
.L_125:
        /*0238*/ 	.word	index@($__internal_18_$__cuda_sm20_div_rn_f64_full)
        /*023c*/ 	.word	0x00000000


	//----- nvinfo : EIATTR_FRAME_SIZE
	.align		4
.L_126:
        /*0240*/ 	.byte	0x04, 0x11
        /*0242*/ 	.short	(.L_128 - .L_127)
	.align		4
.L_127:
        /*0244*/ 	.word	index@(_Z31LaxWendroff_2D_Solver_OptimizedififfPfS_S_)
        /*0248*/ 	.word	0x00000000


	//----- nvinfo : EIATTR_REGCOUNT
	.align		4
.L_128:
        /*024c*/ 	.byte	0x04, 0x2f
        /*024e*/ 	.short	(.L_130 - .L_129)
	.align		4
.L_129:
        /*0250*/ 	.word	index@(_Z24FractionalStep_2D_SolverififfPfS_S_)
        /*0254*/ 	.word	0x00000062


	//----- nvinfo : EIATTR_FRAME_SIZE
	.align		4
.L_130:
        /*0258*/ 	.byte	0x04, 0x11
        /*025a*/ 	.short	(.L_132 - .L_131)
	.align		4
.L_131:
        /*025c*/ 	.word	index@($_Z24FractionalStep_2D_SolverififfPfS_S_$__internal_accurate_pow)
        /*0260*/ 	.word	0x00000000


	//----- nvinfo : EIATTR_FRAME_SIZE
	.align		4
.L_132:
        /*0264*/ 	.byte	0x04, 0x11
        /*0266*/ 	.short	(.L_134 - .L_133)
	.align		4
.L_133:
        /*0268*/ 	.word	index@($__internal_17_$__cuda_sm20_div_rn_f64_full)
        /*026c*/ 	.word	0x00000000


	//----- nvinfo : EIATTR_FRAME_SIZE
	.align		4
.L_134:
        /*0270*/ 	.byte	0x04, 0x11
        /*0272*/ 	.short	(.L_136 - .L_135)
	.align		4
.L_135:
        /*0274*/ 	.word	index@(_Z24FractionalStep_2D_SolverififfPfS_S_)
        /*0278*/ 	.word	0x00000000


	//----- nvinfo : EIATTR_REGCOUNT
	.align		4
.L_136:
        /*027c*/ 	.byte	0x04, 0x2f
        /*027e*/ 	.short	(.L_138 - .L_137)
	.align		4
.L_137:
        /*0280*/ 	.word	index@(_Z34FractionalStep_2D_Solver_OptimizedififfPfS_S_)
        /*0284*/ 	.word	0x00000070


	//----- nvinfo : EIATTR_FRAME_SIZE
	.align		4
.L_138:
        /*0288*/ 	.byte	0x04, 0x11
        /*028a*/ 	.short	(.L_140 - .L_139)
	.align		4
.L_139:
        /*028c*/ 	.word	index@($_Z34FractionalStep_2D_Solver_OptimizedififfPfS_S_$__internal_accurate_pow)
        /*0290*/ 	.word	0x00000000


	//----- nvinfo : EIATTR_FRAME_SIZE
	.align		4
.L_140:
        /*0294*/ 	.byte	0x04, 0x11
        /*0296*/ 	.short	(.L_142 - .L_141)
	.align		4
.L_141:
        /*0298*/ 	.word	index@($__internal_16_$__cuda_sm20_div_rn_f64_full)
        /*029c*/ 	.word	0x00000000


	//----- nvinfo : EIATTR_FRAME_SIZE
	.align		4
.L_142:
        /*02a0*/ 	.byte	0x04, 0x11
        /*02a2*/ 	.short	(.L_144 - .L_143)
	.align		4
.L_143:
        /*02a4*/ 	.word	index@(_Z34FractionalStep_2D_Solver_OptimizedififfPfS_S_)
        /*02a8*/ 	.word	0x00000000


	//----- nvinfo : EIATTR_REGCOUNT
	.align		4
.L_144:
        /*02ac*/ 	.byte	0x04, 0x2f
        /*02ae*/ 	.short	(.L_146 - .L_145)
	.align		4
.L_145:
        /*02b0*/ 	.word	index@(_Z20MacCormack_2D_SolverififfPfS_S_)
        /*02b4*/ 	.word	0x00000088


	//----- nvinfo : EIATTR_FRAME_SIZE
	.align		4
.L_146:
        /*02b8*/ 	.byte	0x04, 0x11
        /*02ba*/ 	.short	(.L_148 - .L_147)
	.align		4
.L_147:
        /*02bc*/ 	.word	index@($_Z20MacCormack_2D_SolverififfPfS_S_$__internal_accurate_pow)
        /*02c0*/ 	.word	0x00000000


	//----- nvinfo : EIATTR_FRAME_SIZE
	.align		4
.L_148:
        /*02c4*/ 	.byte	0x04, 0x11
        /*02c6*/ 	.short	(.L_150 - .L_149)
	.align		4
.L_149:
        /*02c8*/ 	.word	index@($__internal_15_$__cuda_sm3x_div_rn_noftz_f32_slowpath)
        /*02cc*/ 	.word	0x00000000


	//----- nvinfo : EIATTR_FRAME_SIZE
	.align		4
.L_150:
        /*02d0*/ 	.byte	0x04, 0x11
        /*02d2*/ 	.short	(.L_152 - .L_151)
	.align		4
.L_151:
        /*02d4*/ 	.word	index@($__internal_14_$__cuda_sm20_div_rn_f64_full)
        /*02d8*/ 	.word	0x00000000


	//----- nvinfo : EIATTR_FRAME_SIZE
	.align		4
.L_152:
        /*02dc*/ 	.byte	0x04, 0x11
        /*02de*/ 	.short	(.L_154 - .L_153)
	.align		4
.L_153:
        /*02e0*/ 	.word	index@(_Z20MacCormack_2D_SolverififfPfS_S_)
        /*02e4*/ 	.word	0x00000000


	//----- nvinfo : EIATTR_REGCOUNT
	.align		4
.L_154:
        /*02e8*/ 	.byte	0x04, 0x2f
        /*02ea*/ 	.short	(.L_156 - .L_155)
	.align		4
.L_155:
        /*02ec*/ 	.word	index@(_Z30MacCormack_2D_Solver_OptimizedififfPfS_S_)
        /*02f0*/ 	.word	0x000000a2


	//----- nvinfo : EIATTR_FRAME_SIZE
	.align		4
.L_156:
        /*02f4*/ 	.byte	0x04, 0x11
        /*02f6*/ 	.short	(.L_158 - .L_157)
	.align		4
.L_157:
        /*02f8*/ 	.word	index@($_Z30MacCormack_2D_Solver_OptimizedififfPfS_S_$__internal_accurate_pow)
        /*02fc*/ 	.word	0x00000000


	//----- nvinfo : EIATTR_FRAME_SIZE
	.align		4
.L_158:
        /*0300*/ 	.byte	0x04, 0x11
        /*0302*/ 	.short	(.L_160 - .L_159)
	.align		4
.L_159:
        /*0304*/ 	.word	index@($__internal_13_$__cuda_sm3x_div_rn_noftz_f32_slowpath)
        /*0308*/ 	.word	0x00000000


	//----- nvinfo : EIATTR_FRAME_SIZE
	.align		4
.L_160:
        /*030c*/ 	.byte	0x04, 0x11
        /*030e*/ 	.short	(.L_162 - .L_161)
	.align		4
.L_161:
        /*0310*/ 	.word	index@($__internal_12_$__cuda_sm20_div_rn_f64_full)
        /*0314*/ 	.word	0x00000000


	//----- nvinfo : EIATTR_FRAME_SIZE
	.align		4
.L_162:
        /*0318*/ 	.byte	0x04, 0x11
        /*031a*/ 	.short	(.L_164 - .L_163)
	.align		4
.L_163:
        /*031c*/ 	.word	index@(_Z30MacCormack_2D_Solver_OptimizedififfPfS_S_)
        /*0320*/ 	.word	0x00000000


	//----- nvinfo : EIATTR_REGCOUNT
	.align		4
.L_164:
        /*0324*/ 	.byte	0x04, 0x2f
        /*0326*/ 	.short	(.L_166 - .L_165)
	.align		4
.L_165:
        /*0328*/ 	.word	index@(_Z13TVD_2D_SolverififfPfS_S_)
        /*032c*/ 	.word	0x00000078


	//----- nvinfo : EIATTR_FRAME_SIZE
	.align		4
.L_166:
        /*0330*/ 	.byte	0x04, 0x11
        /*0332*/ 	.short	(.L_168 - .L_167)
	.align		4
.L_167:
        /*0334*/ 	.word	index@($_Z13TVD_2D_SolverififfPfS_S_$__internal_accurate_pow)
        /*0338*/ 	.word	0x00000000


	//----- nvinfo : EIATTR_FRAME_SIZE
	.align		4
.L_168:
        /*033c*/ 	.byte	0x04, 0x11
        /*033e*/ 	.short	(.L_170 - .L_169)
	.align		4
.L_169:
        /*0340*/ 	.word	index@($__internal_11_$__cuda_sm3x_div_rn_noftz_f32_slowpath)
        /*0344*/ 	.word	0x00000000


	//----- nvinfo : EIATTR_FRAME_SIZE
	.align		4
.L_170:
        /*0348*/ 	.byte	0x04, 0x11
        /*034a*/ 	.short	(.L_172 - .L_171)
	.align		4
.L_171:
        /*034c*/ 	.word	index@($__internal_10_$__cuda_sm20_div_rn_f64_full)
        /*0350*/ 	.word	0x00000000


	//----- nvinfo : EIATTR_FRAME_SIZE
	.align		4
.L_172:
        /*0354*/ 	.byte	0x04, 0x11
        /*0356*/ 	.short	(.L_174 - .L_173)
	.align		4
.L_173:
        /*0358*/ 	.word	index@(_Z13TVD_2D_SolverififfPfS_S_)
        /*035c*/ 	.word	0x00000000


	//----- nvinfo : EIATTR_REGCOUNT
	.align		4
.L_174:
        /*0360*/ 	.byte	0x04, 0x2f
        /*0362*/ 	.short	(.L_176 - .L_175)
	.align		4
.L_175:
        /*0364*/ 	.word	index@(_Z23TVD_2D_Solver_OptimizedififfPfS_S_)
        /*0368*/ 	.word	0x00000072


	//----- nvinfo : EIATTR_FRAME_SIZE
	.align		4
.L_176:
        /*036c*/ 	.byte	0x04, 0x11
        /*036e*/ 	.short	(.L_178 - .L_177)
	.align		4
.L_177:
        /*0370*/ 	.word	index@($_Z23TVD_2D_Solver_OptimizedififfPfS_S_$__internal_accurate_pow)
        /*0374*/ 	.word	0x00000000


	//----- nvinfo : EIATTR_FRAME_SIZE
	.align		4
.L_178:
        /*0378*/ 	.byte	0x04, 0x11
        /*037a*/ 	.short	(.L_180 - .L_179)
	.align		4
.L_179:
        /*037c*/ 	.word	index@($__internal_9_$__cuda_sm3x_div_rn_noftz_f32_slowpath)
        /*0380*/ 	.word	0x00000000


	//----- nvinfo : EIATTR_FRAME_SIZE
	.align		4
.L_180:
        /*0384*/ 	.byte	0x04, 0x11
        /*0386*/ 	.short	(.L_182 - .L_181)
	.align		4
.L_181:
        /*0388*/ 	.word	index@($__internal_8_$__cuda_sm20_div_rn_f64_full)
        /*038c*/ 	.word	0x00000000


	//----- nvinfo : EIATTR_FRAME_SIZE
	.align		4
.L_182:
        /*0390*/ 	.byte	0x04, 0x11
        /*0392*/ 	.short	(.L_184 - .L_183)
	.align		4
.L_183:
        /*0394*/ 	.word	index@(_Z23TVD_2D_Solver_OptimizedififfPfS_S_)
        /*0398*/ 	.word	0x00000000


	//----- nvinfo : EIATTR_REGCOUNT
	.align		4
.L_184:
        /*039c*/ 	.byte	0x04, 0x2f
        /*039e*/ 	.short	(.L_186 - .L_185)
	.align		4
.L_185:
        /*03a0*/ 	.word	index@(_Z14PSOR_2D_SolverififfPfS_S_)
        /*03a4*/ 	.word	0x00000038


	//----- nvinfo : EIATTR_FRAME_SIZE
	.align		4
.L_186:
        /*03a8*/ 	.byte	0x04, 0x11
        /*03aa*/ 	.short	(.L_188 - .L_187)
	.align		4
.L_187:
        /*03ac*/ 	.word	index@($_Z14PSOR_2D_SolverififfPfS_S_$__internal_accurate_pow)
        /*03b0*/ 	.word	0x00000000


	//----- nvinfo : EIATTR_FRAME_SIZE
	.align		4
.L_188:
        /*03b4*/ 	.byte	0x04, 0x11
        /*03b6*/ 	.short	(.L_190 - .L_189)
	.align		4
.L_189:
        /*03b8*/ 	.word	index@($__internal_7_$__cuda_sm3x_div_rn_noftz_f32_slowpath)
        /*03bc*/ 	.word	0x00000000


	//----- nvinfo : EIATTR_FRAME_SIZE
	.align		4
.L_190:
        /*03c0*/ 	.byte	0x04, 0x11
        /*03c2*/ 	.short	(.L_192 - .L_191)
	.align		4
.L_191:
        /*03c4*/ 	.word	index@($__internal_6_$__cuda_sm20_sqrt_rn_f32_slowpath)
        /*03c8*/ 	.word	0x00000000


	//----- nvinfo : EIATTR_FRAME_SIZE
	.align		4
.L_192:
        /*03cc*/ 	.byte	0x04, 0x11
        /*03ce*/ 	.short	(.L_194 - .L_193)
	.align		4
.L_193:
        /*03d0*/ 	.word	index@($__internal_5_$__cuda_sm20_div_rn_f64_full)
        /*03d4*/ 	.word	0x00000000


	//----- nvinfo : EIATTR_FRAME_SIZE
	.align		4
.L_194:
        /*03d8*/ 	.byte	0x04, 0x11
        /*03da*/ 	.short	(.L_196 - .L_195)
	.align		4
.L_195:
        /*03dc*/ 	.word	index@(_Z14PSOR_2D_SolverififfPfS_S_)
        /*03e0*/ 	.word	0x00000000


	//----- nvinfo : EIATTR_REGCOUNT
	.align		4
.L_196:
        /*03e4*/ 	.byte	0x04, 0x2f
        /*03e6*/ 	.short	(.L_198 - .L_197)
	.align		4
.L_197:
        /*03e8*/ 	.word	index@(_Z24PSOR_2D_Solver_OptimizedififfPfS_S_)
        /*03ec*/ 	.word	0x0000004e


	//----- nvinfo : EIATTR_FRAME_SIZE
	.align		4
.L_198:
        /*03f0*/ 	.byte	0x04, 0x11
        /*03f2*/ 	.short	(.L_200 - .L_199)
	.align		4
.L_199:
        /*03f4*/ 	.word	index@($_Z24PSOR_2D_Solver_OptimizedififfPfS_S_$__internal_accurate_pow)
        /*03f8*/ 	.word	0x00000000


	//----- nvinfo : EIATTR_FRAME_SIZE
	.align		4
.L_200:
        /*03fc*/ 	.byte	0x04, 0x11
        /*03fe*/ 	.short	(.L_202 - .L_201)
	.align		4
.L_201:
        /*0400*/ 	.word	index@($__internal_4_$__cuda_sm3x_div_rn_noftz_f32_slowpath)
        /*0404*/ 	.word	0x00000000


	//----- nvinfo : EIATTR_FRAME_SIZE
	.align		4
.L_202:
        /*0408*/ 	.byte	0x04, 0x11
        /*040a*/ 	.short	(.L_204 - .L_203)
	.align		4
.L_203:
        /*040c*/ 	.word	index@($__internal_3_$__cuda_sm20_sqrt_rn_f32_slowpath)
        /*0410*/ 	.word	0x00000000


	//----- nvinfo : EIATTR_FRAME_SIZE
	.align		4
.L_204:
        /*0414*/ 	.byte	0x04, 0x11
        /*0416*/ 	.short	(.L_206 - .L_205)
	.align		4
.L_205:
        /*0418*/ 	.word	index@($__internal_2_$__cuda_sm20_div_rn_f64_full)
        /*041c*/ 	.word	0x00000000


	//----- nvinfo : EIATTR_FRAME_SIZE
	.align		4
.L_206:
        /*0420*/ 	.byte	0x04, 0x11
        /*0422*/ 	.short	(.L_208 - .L_207)
	.align		4
.L_207:
        /*0424*/ 	.word	index@(_Z24PSOR_2D_Solver_OptimizedififfPfS_S_)
        /*0428*/ 	.word	0x00000000


	//----- nvinfo : EIATTR_REGCOUNT
	.align		4
.L_208:
        /*042c*/ 	.byte	0x04, 0x2f
        /*042e*/ 	.short	(.L_210 - .L_209)
	.align		4
.L_209:
        /*0430*/ 	.word	index@(_Z13FVS_2D_SolverififfPfS_S_)
        /*0434*/ 	.word	0x00000078


	//----- nvinfo : EIATTR_FRAME_SIZE
	.align		4
.L_210:
        /*0438*/ 	.byte	0x04, 0x11
        /*043a*/ 	.short	(.L_212 - .L_211)
	.align		4
.L_211:
        /*043c*/ 	.word	index@($_Z13FVS_2D_SolverififfPfS_S_$__internal_accurate_pow)
        /*0440*/ 	.word	0x00000000


	//----- nvinfo : EIATTR_FRAME_SIZE
	.align		4
.L_212:
        /*0444*/ 	.byte	0x04, 0x11
        /*0446*/ 	.short	(.L_214 - .L_213)
	.align		4
.L_213:
        /*0448*/ 	.word	index@($__internal_1_$__cuda_sm20_div_rn_f64_full)
        /*044c*/ 	.word	0x00000000


	//----- nvinfo : EIATTR_FRAME_SIZE
	.align		4
.L_214:
        /*0450*/ 	.byte	0x04, 0x11
        /*0452*/ 	.short	(.L_216 - .L_215)
	.align		4
.L_215:
        /*0454*/ 	.word	index@(_Z13FVS_2D_SolverififfPfS_S_)
        /*0458*/ 	.word	0x00000000


	//----- nvinfo : EIATTR_REGCOUNT
	.align		4
.L_216:
        /*045c*/ 	.byte	0x04, 0x2f
        /*045e*/ 	.short	(.L_218 - .L_217)
	.align		4
.L_217:
        /*0460*/ 	.word	index@(_Z23FVS_2D_Solver_OptimizedififfPfS_S_)
        /*0464*/ 	.word	0x00000070


	//----- nvinfo : EIATTR_FRAME_SIZE
	.align		4
.L_218:
        /*0468*/ 	.byte	0x04, 0x11
        /*046a*/ 	.short	(.L_220 - .L_219)
	.align		4
.L_219:
        /*046c*/ 	.word	index@($_Z23FVS_2D_Solver_OptimizedififfPfS_S_$__internal_accurate_pow)
        /*0470*/ 	.word	0x00000000


	//----- nvinfo : EIATTR_FRAME_SIZE
	.align		4
.L_220:
        /*0474*/ 	.byte	0x04, 0x11
        /*0476*/ 	.short	(.L_222 - .L_221)
	.align		4
.L_221:
        /*0478*/ 	.word	index@($__internal_0_$__cuda_sm20_div_rn_f64_full)
        /*047c*/ 	.word	0x00000000


	//----- nvinfo : EIATTR_FRAME_SIZE
	.align		4
.L_222:
        /*0480*/ 	.byte	0x04, 0x11
        /*0482*/ 	.short	(.L_224 - .L_223)
	.align		4
.L_223:
        /*0484*/ 	.word	index@(_Z23FVS_2D_Solver_OptimizedififfPfS_S_)
        /*0488*/ 	.word	0x00000000


	//----- nvinfo : EIATTR_MIN_STACK_SIZE
	.align		4
.L_224:
        /*048c*/ 	.byte	0x04, 0x12
        /*048e*/ 	.short	(.L_226 - .L_225)
	.align		4
.L_225:
        /*0490*/ 	.word	index@(_Z23FVS_2D_Solver_OptimizedififfPfS_S_)
        /*0494*/ 	.word	0x00000000


	//----- nvinfo : EIATTR_MIN_STACK_SIZE
	.align		4
.L_226:
        /*0498*/ 	.byte	0x04, 0x12
        /*049a*/ 	.short	(.L_228 - .L_227)
	.align		4
.L_227:
        /*049c*/ 	.word	index@(_Z13FVS_2D_SolverififfPfS_S_)
        /*04a0*/ 	.word	0x00000000


	//----- nvinfo : EIATTR_MIN_STACK_SIZE
	.align		4
.L_228:
        /*04a4*/ 	.byte	0x04, 0x12
        /*04a6*/ 	.short	(.L_230 - .L_229)
	.align		4
.L_229:
        /*04a8*/ 	.word	index@(_Z24PSOR_2D_Solver_OptimizedififfPfS_S_)
        /*04ac*/ 	.word	0x00000000


	//----- nvinfo : EIATTR_MIN_STACK_SIZE
	.align		4
.L_230:
        /*04b0*/ 	.byte	0x04, 0x12
        /*04b2*/ 	.short	(.L_232 - .L_231)
	.align		4
.L_231:
        /*04b4*/ 	.word	index@(_Z14PSOR_2D_SolverififfPfS_S_)
        /*04b8*/ 	.word	0x00000000


	//----- nvinfo : EIATTR_MIN_STACK_SIZE
	.align		4
.L_232:
        /*04bc*/ 	.byte	0x04, 0x12
        /*04be*/ 	.short	(.L_234 - .L_233)
	.align		4
.L_233:
        /*04c0*/ 	.word	index@(_Z23TVD_2D_Solver_OptimizedififfPfS_S_)
        /*04c4*/ 	.word	0x00000000


	//----- nvinfo : EIATTR_MIN_STACK_SIZE
	.align		4
.L_234:
        /*04c8*/ 	.byte	0x04, 0x12
        /*04ca*/ 	.short	(.L_236 - .L_235)
	.align		4
.L_235:
        /*04cc*/ 	.word	index@(_Z13TVD_2D_SolverififfPfS_S_)
        /*04d0*/ 	.word	0x00000000


	//----- nvinfo : EIATTR_MIN_STACK_SIZE
	.align		4
.L_236:
        /*04d4*/ 	.byte	0x04, 0x12
        /*04d6*/ 	.short	(.L_238 - .L_237)
	.align		4
.L_237:
        /*04d8*/ 	.word	index@(_Z30MacCormack_2D_Solver_OptimizedififfPfS_S_)
        /*04dc*/ 	.word	0x00000000


	//----- nvinfo : EIATTR_MIN_STACK_SIZE
	.align		4
.L_238:
        /*04e0*/ 	.byte	0x04, 0x12
        /*04e2*/ 	.short	(.L_240 - .L_239)
	.align		4
.L_239:
        /*04e4*/ 	.word	index@(_Z20MacCormack_2D_SolverififfPfS_S_)
        /*04e8*/ 	.word	0x00000000


	//----- nvinfo : EIATTR_MIN_STACK_SIZE
	.align		4
.L_240:
        /*04ec*/ 	.byte	0x04, 0x12
        /*04ee*/ 	.short	(.L_242 - .L_241)
	.align		4
.L_241:
        /*04f0*/ 	.word	index@(_Z34FractionalStep_2D_Solver_OptimizedififfPfS_S_)
        /*04f4*/ 	.word	0x00000000


	//----- nvinfo : EIATTR_MIN_STACK_SIZE
	.align		4
.L_242:
        /*04f8*/ 	.byte	0x04, 0x12
        /*04fa*/ 	.short	(.L_244 - .L_243)
	.align		4
.L_243:
        /*04fc*/ 	.word	index@(_Z24FractionalStep_2D_SolverififfPfS_S_)
        /*0500*/ 	.word	0x00000000


	//----- nvinfo : EIATTR_MIN_STACK_SIZE
	.align		4
.L_244:
        /*0504*/ 	.byte	0x04, 0x12
        /*0506*/ 	.short	(.L_246 - .L_245)
	.align		4
.L_245:
        /*0508*/ 	.word	index@(_Z31LaxWendroff_2D_Solver_OptimizedififfPfS_S_)
        /*050c*/ 	.word	0x00000000


	//----- nvinfo : EIATTR_MIN_STACK_SIZE
	.align		4
.L_246:
        /*0510*/ 	.byte	0x04, 0x12
        /*0512*/ 	.short	(.L_248 - .L_247)
	.align		4
.L_247:
        /*0514*/ 	.word	index@(_Z21LaxWendroff_2D_SolverififfPfS_S_)
        /*0518*/ 	.word	0x00000000


	//----- nvinfo : EIATTR_MIN_STACK_SIZE
	.align		4
.L_248:
        /*051c*/ 	.byte	0x04, 0x12
        /*051e*/ 	.short	(.L_250 - .L_249)
	.align		4
.L_249:
        /*0520*/ 	.word	index@(_Z25Sigma_2D_Solver_OptimizedififfPfS_S_)
        /*0524*/ 	.word	0x00000000


	//----- nvinfo : EIATTR_MIN_STACK_SIZE
	.align		4
.L_250:
        /*0528*/ 	.byte	0x04, 0x12
        /*052a*/ 	.short	(.L_252 - .L_251)
	.align		4
.L_251:
        /*052c*/ 	.word	index@(_Z15Sigma_2D_SolverififfPfS_S_)
        /*0530*/ 	.word	0x00000000


	//----- nvinfo : EIATTR_MIN_STACK_SIZE
	.align		4
.L_252:
        /*0534*/ 	.byte	0x04, 0x12
        /*0536*/ 	.short	(.L_254 - .L_253)
	.align		4
.L_253:
        /*0538*/ 	.word	index@(_Z23ADI_2D_Solver_OptimizedififfPfS_S_)
        /*053c*/ 	.word	0x00000000


	//----- nvinfo : EIATTR_MIN_STACK_SIZE
	.align		4
.L_254:
        /*0540*/ 	.byte	0x04, 0x12
        /*0542*/ 	.short	(.L_256 - .L_255)
	.align		4
.L_255:
        /*0544*/ 	.word	index@(_Z13ADI_2D_SolverififfPfS_S_)
        /*0548*/ 	.word	0x00000000


	//----- nvinfo : EIATTR_MIN_STACK_SIZE
	.align		4
.L_256:
        /*054c*/ 	.byte	0x04, 0x12
        /*054e*/ 	.short	(.L_258 - .L_257)
	.align		4
.L_257:
        /*0550*/ 	.word	index@(_Z33CrankNicolson_2D_Solver_OptimizedififfPfS_S_)
        /*0554*/ 	.word	0x00000000


	//----- nvinfo : EIATTR_MIN_STACK_SIZE
	.align		4
.L_258:
        /*0558*/ 	.byte	0x04, 0x12
        /*055a*/ 	.short	(.L_260 - .L_259)
	.align		4
.L_259:
        /*055c*/ 	.word	index@(_Z23CrankNicolson_2D_SolverififfPfS_S_)
        /*0560*/ 	.word	0x00000000


	//----- nvinfo : EIATTR_MIN_STACK_SIZE
	.align		4
.L_260:
        /*0564*/ 	.byte	0x04, 0x12
        /*0566*/ 	.short	(.L_262 - .L_261)
	.align		4
.L_261:
        /*0568*/ 	.word	index@(_Z28Leapfrog_2D_Solver_OptimizedififfPfS_S_)
        /*056c*/ 	.word	0x00000000


	//----- nvinfo : EIATTR_MIN_STACK_SIZE
	.align		4
.L_262:
        /*0570*/ 	.byte	0x04, 0x12
        /*0572*/ 	.short	(.L_264 - .L_263)
	.align		4
.L_263:
        /*0574*/ 	.word	index@(_Z18Leapfrog_2D_SolverififfPfS_S_)
        /*0578*/ 	.word	0x00000000


	//----- nvinfo : EIATTR_MIN_STACK_SIZE
	.align		4
.L_264:
        /*057c*/ 	.byte	0x04, 0x12
        /*057e*/ 	.short	(.L_266 - .L_265)
	.align		4
.L_265:
        /*0580*/ 	.word	index@(_Z28Galerkin_2D_Solver_OptimizedififfPfS_S_)
        /*0584*/ 	.word	0x00000000


	//----- nvinfo : EIATTR_MIN_STACK_SIZE
	.align		4
.L_266:
        /*0588*/ 	.byte	0x04, 0x12
        /*058a*/ 	.short	(.L_268 - .L_267)
	.align		4
.L_267:
        /*058c*/ 	.word	index@(_Z18Galerkin_2D_SolverififfPfS_S_)
        /*0590*/ 	.word	0x00000000
.L_268:


//--------------------- .nv.compat                --------------------------
	.section	.nv.compat,"",@"SHT_CUDA_COMPAT_INFO"
	.align	4
        /*0000*/ 	.byte	0x02, 0x09, 0x00, 0x00, 0x02, 0x02, 0x01, 0x00, 0x02, 0x05, 0x05, 0x00, 0x03, 0x07, 0x01, 0x01
        /*0010*/ 	.byte	0x02, 0x03, 0x00, 0x00, 0x02, 0x06, 0x01, 0x00, 0x04, 0x0b, 0x08, 0x00, 0x01, 0x00, 0x00, 0x00
        /*0020*/ 	.byte	0x00, 0x00, 0x00, 0x00


//--------------------- .nv.info._Z23FVS_2D_Solver_OptimizedififfPfS_S_ --------------------------
	.section	.nv.info._Z23FVS_2D_Solver_OptimizedififfPfS_S_,"",@"SHT_CUDA_INFO"
	.sectionflags	@""
	.align	4


	//----- nvinfo : EIATTR_CUDA_API_VERSION
	.align		4
        /*0000*/ 	.byte	0x04, 0x37
        /*0002*/ 	.short	(.L_270 - .L_269)
.L_269:
        /*0004*/ 	.word	0x00000082


	//----- nvinfo : EIATTR_KPARAM_INFO
	.align		4
.L_270:
        /*0008*/ 	.byte	0x04, 0x17
        /*000a*/ 	.short	(.L_272 - .L_271)
.L_271:
        /*000c*/ 	.word	0x00000000
        /*0010*/ 	.short	0x0007
        /*0012*/ 	.short	0x0028
        /*0014*/ 	.byte	0x00, 0xf5, 0x21, 0x00


	//----- nvinfo : EIATTR_KPARAM_INFO
	.align		4
.L_272:
        /*0018*/ 	.byte	0x04, 0x17
        /*001a*/ 	.short	(.L_274 - .L_273)
.L_273:
        /*001c*/ 	.word	0x00000000
        /*0020*/ 	.short	0x0006
        /*0022*/ 	.short	0x0020
        /*0024*/ 	.byte	0x00, 0xf5, 0x21, 0x00


	//----- nvinfo : EIATTR_KPARAM_INFO
	.align		4
.L_274:
        /*0028*/ 	.byte	0x04, 0x17
        /*002a*/ 	.short	(.L_276 - .L_275)
.L_275:
        /*002c*/ 	.word	0x00000000
        /*0030*/ 	.short	0x0005
        /*0032*/ 	.short	0x0018
        /*0034*/ 	.byte	0x00, 0xf5, 0x21, 0x00


	//----- nvinfo : EIATTR_KPARAM_INFO
	.align		4
.L_276:
        /*0038*/ 	.byte	0x04, 0x17
        /*003a*/ 	.short	(.L_278 - .L_277)
.L_277:
        /*003c*/ 	.word	0x00000000
        /*0040*/ 	.short	0x0004
        /*0042*/ 	.short	0x0010
        /*0044*/ 	.byte	0x00, 0xf0, 0x11, 0x00


	//----- nvinfo : EIATTR_KPARAM_INFO
	.align		4
.L_278:
        /*0048*/ 	.byte	0x04, 0x17
        /*004a*/ 	.short	(.L_280 - .L_279)
.L_279:
        /*004c*/ 	.word	0x00000000
        /*0050*/ 	.short	0x0003
        /*0052*/ 	.short	0x000c
        /*0054*/ 	.byte	0x00, 0xf0, 0x11, 0x00


	//----- nvinfo : EIATTR_KPARAM_INFO
	.align		4
.L_280:
        /*0058*/ 	.byte	0x04, 0x17
        /*005a*/ 	.short	(.L_282 - .L_281)
.L_281:
        /*005c*/ 	.word	0x00000000
        /*0060*/ 	.short	0x0002
        /*0062*/ 	.short	0x0008
        /*0064*/ 	.byte	0x00, 0xf0, 0x11, 0x00


	//----- nvinfo : EIATTR_KPARAM_INFO
	.align		4
.L_282:
        /*0068*/ 	.byte	0x04, 0x17
        /*006a*/ 	.short	(.L_284 - .L_283)
.L_283:
        /*006c*/ 	.word	0x00000000
        /*0070*/ 	.short	0x0001
        /*0072*/ 	.short	0x0004
        /*0074*/ 	.byte	0x00, 0xf0, 0x11, 0x00


	//----- nvinfo : EIATTR_KPARAM_INFO
	.align		4
.L_284:
        /*0078*/ 	.byte	0x04, 0x17
        /*007a*/ 	.short	(.L_286 - .L_285)
.L_285:
        /*007c*/ 	.word	0x00000000
        /*0080*/ 	.short	0x0000
        /*0082*/ 	.short	0x0000
        /*0084*/ 	.byte	0x00, 0xf0, 0x11, 0x00


	//----- nvinfo : EIATTR_SPARSE_MMA_MASK
	.align		4
.L_286:
        /*0088*/ 	.byte	0x03, 0x50
        /*008a*/ 	.short	0x0000


	//----- nvinfo : EIATTR_MAXREG_COUNT
	.align		4
        /*008c*/ 	.byte	0x03, 0x1b
        /*008e*/ 	.short	0x00ff


	//----- nvinfo : EIATTR_NUM_BARRIERS
	.align		4
        /*0090*/ 	.byte	0x02, 0x4c
        /*0092*/ 	.byte	0x01
	.zero		1


	//----- nvinfo : EIATTR_MERCURY_ISA_VERSION
	.align		4
        /*0094*/ 	.byte	0x03, 0x5f
        /*0096*/ 	.short	0x0101


	//----- nvinfo : EIATTR_VRC_CTA_INIT_COUNT
	.align		4
        /*0098*/ 	.byte	0x02, 0x4a
	.zero		1
	.zero		1


	//----- nvinfo : EIATTR_EXIT_INSTR_OFFSETS
	.align		4
        /*009c*/ 	.byte	0x04, 0x1c
        /*009e*/ 	.short	(.L_288 - .L_287)


	//   ....[0]....
.L_287:
        /*00a0*/ 	.word	0x00006090


	//----- nvinfo : EIATTR_CRS_STACK_SIZE
	.align		4
.L_288:
        /*00a4*/ 	.byte	0x04, 0x1e
        /*00a6*/ 	.short	(.L_290 - .L_289)
.L_289:
        /*00a8*/ 	.word	0x00000000


	//----- nvinfo : EIATTR_CBANK_PARAM_SIZE
	.align		4
.L_290:
        /*00ac*/ 	.byte	0x03, 0x19
        /*00ae*/ 	.short	0x0030


	//----- nvinfo : EIATTR_PARAM_CBANK
	.align		4
        /*00b0*/ 	.byte	0x04, 0x0a
        /*00b2*/ 	.short	(.L_292 - .L_291)
	.align		4
.L_291:
        /*00b4*/ 	.word	index@(.nv.constant0._Z23FVS_2D_Solver_OptimizedififfPfS_S_)
        /*00b8*/ 	.short	0x0380
        /*00ba*/ 	.short	0x0030


	//----- nvinfo : EIATTR_SW_WAR
	.align		4
.L_292:
        /*00bc*/ 	.byte	0x04, 0x36
        /*00be*/ 	.short	(.L_294 - .L_293)
.L_293:
        /*00c0*/ 	.word	0x00000008
.L_294:


//--------------------- .nv.info._Z13FVS_2D_SolverififfPfS_S_ --------------------------
	.section	.nv.info._Z13FVS_2D_SolverififfPfS_S_,"",@"SHT_CUDA_INFO"
	.sectionflags	@""
	.align	4


	//----- nvinfo : EIATTR_CUDA_API_VERSION
	.align		4
        /*0000*/ 	.byte	0x04, 0x37
        /*0002*/ 	.short	(.L_296 - .L_295)
.L_295:
        /*0004*/ 	.word	0x00000082


	//----- nvinfo : EIATTR_KPARAM_INFO
	.align		4
.L_296:
        /*0008*/ 	.byte	0x04, 0x17
        /*000a*/ 	.short	(.L_298 - .L_297)
.L_297:
        /*000c*/ 	.word	0x00000000
        /*0010*/ 	.short	0x0007
        /*0012*/ 	.short	0x0028
        /*0014*/ 	.byte	0x00, 0xf5, 0x21, 0x00


	//----- nvinfo : EIATTR_KPARAM_INFO
	.align		4
.L_298:
        /*0018*/ 	.byte	0x04, 0x17
        /*001a*/ 	.short	(.L_300 - .L_299)
.L_299:
        /*001c*/ 	.word	0x00000000
        /*0020*/ 	.short	0x0006
        /*0022*/ 	.short	0x0020
        /*0024*/ 	.byte	0x00, 0xf5, 0x21, 0x00


	//----- nvinfo : EIATTR_KPARAM_INFO
	.align		4
.L_300:
        /*0028*/ 	.byte	0x04, 0x17
        /*002a*/ 	.short	(.L_302 - .L_301)
.L_301:
        /*002c*/ 	.word	0x00000000
        /*0030*/ 	.short	0x0005
        /*0032*/ 	.short	0x0018
        /*0034*/ 	.byte	0x00, 0xf5, 0x21, 0x00


	//----- nvinfo : EIATTR_KPARAM_INFO
	.align		4
.L_302:
        /*0038*/ 	.byte	0x04, 0x17
        /*003a*/ 	.short	(.L_304 - .L_303)
.L_303:
        /*003c*/ 	.word	0x00000000
        /*0040*/ 	.short	0x0004
        /*0042*/ 	.short	0x0010
        /*0044*/ 	.byte	0x00, 0xf0, 0x11, 0x00


	//----- nvinfo : EIATTR_KPARAM_INFO
	.align		4
.L_304:
        /*0048*/ 	.byte	0x04, 0x17
        /*004a*/ 	.short	(.L_306 - .L_305)
.L_305:
        /*004c*/ 	.word	0x00000000
        /*0050*/ 	.short	0x0003
        /*0052*/ 	.short	0x000c
        /*0054*/ 	.byte	0x00, 0xf0, 0x11, 0x00


	//----- nvinfo : EIATTR_KPARAM_INFO
	.align		4
.L_306:
        /*0058*/ 	.byte	0x04, 0x17
        /*005a*/ 	.short	(.L_308 - .L_307)
.L_307:
        /*005c*/ 	.word	0x00000000
        /*0060*/ 	.short	0x0002
        /*0062*/ 	.short	0x0008
        /*0064*/ 	.byte	0x00, 0xf0, 0x11, 0x00


	//----- nvinfo : EIATTR_KPARAM_INFO
	.align		4
.L_308:
        /*0068*/ 	.byte	0x04, 0x17
        /*006a*/ 	.short	(.L_310 - .L_309)
.L_309:
        /*006c*/ 	.word	0x00000000
        /*0070*/ 	.short	0x0001
        /*0072*/ 	.short	0x0004
        /*0074*/ 	.byte	0x00, 0xf0, 0x11, 0x00


	//----- nvinfo : EIATTR_KPARAM_INFO
	.align		4
.L_310:
        /*0078*/ 	.byte	0x04, 0x17
        /*007a*/ 	.short	(.L_312 - .L_311)
.L_311:
        /*007c*/ 	.word	0x00000000
        /*0080*/ 	.short	0x0000
        /*0082*/ 	.short	0x0000
        /*0084*/ 	.byte	0x00, 0xf0, 0x11, 0x00


	//----- nvinfo : EIATTR_SPARSE_MMA_MASK
	.align		4
.L_312:
        /*0088*/ 	.byte	0x03, 0x50
        /*008a*/ 	.short	0x0000


	//----- nvinfo : EIATTR_MAXREG_COUNT
	.align		4
        /*008c*/ 	.byte	0x03, 0x1b
        /*008e*/ 	.short	0x00ff


	//----- nvinfo : EIATTR_NUM_BARRIERS
	.align		4
        /*0090*/ 	.byte	0x02, 0x4c
        /*0092*/ 	.byte	0x01
	.zero		1


	//----- nvinfo : EIATTR_MERCURY_ISA_VERSION
	.align		4
        /*0094*/ 	.byte	0x03, 0x5f
        /*0096*/ 	.short	0x0101


	//----- nvinfo : EIATTR_VRC_CTA_INIT_COUNT
	.align		4
        /*0098*/ 	.byte	0x02, 0x4a
	.zero		1
	.zero		1


	//----- nvinfo : EIATTR_EXIT_INSTR_OFFSETS
	.align		4
        /*009c*/ 	.byte	0x04, 0x1c
        /*009e*/ 	.short	(.L_314 - .L_313)


	//   ....[0]....
.L_313:
        /*00a0*/ 	.word	0x00005c30


	//----- nvinfo : EIATTR_CRS_STACK_SIZE
	.align		4
.L_314:
        /*00a4*/ 	.byte	0x04, 0x1e
        /*00a6*/ 	.short	(.L_316 - .L_315)
.L_315:
        /*00a8*/ 	.word	0x00000000


	//----- nvinfo : EIATTR_CBANK_PARAM_SIZE
	.align		4
.L_316:
        /*00ac*/ 	.byte	0x03, 0x19
        /*00ae*/ 	.short	0x0030


	//----- nvinfo : EIATTR_PARAM_CBANK
	.align		4
        /*00b0*/ 	.byte	0x04, 0x0a
        /*00b2*/ 	.short	(.L_318 - .L_317)
	.align		4
.L_317:
        /*00b4*/ 	.word	index@(.nv.constant0._Z13FVS_2D_SolverififfPfS_S_)
        /*00b8*/ 	.short	0x0380
        /*00ba*/ 	.short	0x0030


	//----- nvinfo : EIATTR_SW_WAR
	.align		4
.L_318:
        /*00bc*/ 	.byte	0x04, 0x36
        /*00be*/ 	.short	(.L_320 - .L_319)
.L_319:
        /*00c0*/ 	.word	0x00000008
.L_320:


//--------------------- .nv.info._Z24PSOR_2D_Solver_OptimizedififfPfS_S_ --------------------------
	.section	.nv.info._Z24PSOR_2D_Solver_OptimizedififfPfS_S_,"",@"SHT_CUDA_INFO"
	.sectionflags	@""
	.align	4


	//----- nvinfo : EIATTR_CUDA_API_VERSION
	.align		4
        /*0000*/ 	.byte	0x04, 0x37
        /*0002*/ 	.short	(.L_322 - .L_321)
.L_321:
        /*0004*/ 	.word	0x00000082


	//----- nvinfo : EIATTR_KPARAM_INFO
	.align		4
.L_322:
        /*0008*/ 	.byte	0x04, 0x17
        /*000a*/ 	.short	(.L_324 - .L_323)
.L_323:
        /*000c*/ 	.word	0x00000000
        /*0010*/ 	.short	0x0007
        /*0012*/ 	.short	0x0028
        /*0014*/ 	.byte	0x00, 0xf5, 0x21, 0x00


	//----- nvinfo : EIATTR_KPARAM_INFO
	.align		4
.L_324:
        /*0018*/ 	.byte	0x04, 0x17
        /*001a*/ 	.short	(.L_326 - .L_325)
.L_325:
        /*001c*/ 	.word	0x00000000
        /*0020*/ 	.short	0x0006
        /*0022*/ 	.short	0x0020
        /*0024*/ 	.byte	0x00, 0xf5, 0x21, 0x00


	//----- nvinfo : EIATTR_KPARAM_INFO
	.align		4
.L_326:
        /*0028*/ 	.byte	0x04, 0x17
        /*002a*/ 	.short	(.L_328 - .L_327)
.L_327:
        /*002c*/ 	.word	0x00000000
        /*0030*/ 	.short	0x0005
        /*0032*/ 	.short	0x0018
        /*0034*/ 	.byte	0x00, 0xf5, 0x21, 0x00


	//----- nvinfo : EIATTR_KPARAM_INFO
	.align		4
.L_328:
        /*0038*/ 	.byte	0x04, 0x17
        /*003a*/ 	.short	(.L_330 - .L_329)
.L_329:
        /*003c*/ 	.word	0x00000000
        /*0040*/ 	.short	0x0004
        /*0042*/ 	.short	0x0010
        /*0044*/ 	.byte	0x00, 0xf0, 0x11, 0x00


	//----- nvinfo : EIATTR_KPARAM_INFO
	.align		4
.L_330:
        /*0048*/ 	.byte	0x04, 0x17
        /*004a*/ 	.short	(.L_332 - .L_331)
.L_331:
        /*004c*/ 	.word	0x00000000
        /*0050*/ 	.short	0x0003
        /*0052*/ 	.short	0x000c
        /*0054*/ 	.byte	0x00, 0xf0, 0x11, 0x00


	//----- nvinfo : EIATTR_KPARAM_INFO
	.align		4
.L_332:
        /*0058*/ 	.byte	0x04, 0x17
        /*005a*/ 	.short	(.L_334 - .L_333)
.L_333:
        /*005c*/ 	.word	0x00000000
        /*0060*/ 	.short	0x0002
        /*0062*/ 	.short	0x0008
        /*0064*/ 	.byte	0x00, 0xf0, 0x11, 0x00


	//----- nvinfo : EIATTR_KPARAM_INFO
	.align		4
.L_334:
        /*0068*/ 	.byte	0x04, 0x17
        /*006a*/ 	.short	(.L_336 - .L_335)
.L_335:
        /*006c*/ 	.word	0x00000000
        /*0070*/ 	.short	0x0001
        /*0072*/ 	.short	0x0004
        /*0074*/ 	.byte	0x00, 0xf0, 0x11, 0x00


	//----- nvinfo : EIATTR_KPARAM_INFO
	.align		4
.L_336:
        /*0078*/ 	.byte	0x04, 0x17
        /*007a*/ 	.short	(.L_338 - .L_337)
.L_337:
        /*007c*/ 	.word	0x00000000
        /*0080*/ 	.short	0x0000
        /*0082*/ 	.short	0x0000
        /*0084*/ 	.byte	0x00, 0xf0, 0x11, 0x00


	//----- nvinfo : EIATTR_SPARSE_MMA_MASK
	.align		4
.L_338:
        /*0088*/ 	.byte	0x03, 0x50
        /*008a*/ 	.short	0x0000


	//----- nvinfo : EIATTR_MAXREG_COUNT
	.align		4
        /*008c*/ 	.byte	0x03, 0x1b
        /*008e*/ 	.short	0x00ff


	//----- nvinfo : EIATTR_NUM_BARRIERS
	.align		4
        /*0090*/ 	.byte	0x02, 0x4c
        /*0092*/ 	.byte	0x01
	.zero		1


	//----- nvinfo : EIATTR_MERCURY_ISA_VERSION
	.align		4
        /*0094*/ 	.byte	0x03, 0x5f
        /*0096*/ 	.short	0x0101


	//----- nvinfo : EIATTR_VRC_CTA_INIT_COUNT
	.align		4
        /*0098*/ 	.byte	0x02, 0x4a
	.zero		1
	.zero		1


	//----- nvinfo : EIATTR_EXIT_INSTR_OFFSETS
	.align		4
        /*009c*/ 	.byte	0x04, 0x1c
        /*009e*/ 	.short	(.L_340 - .L_339)


	//   ....[0]....
.L_339:
        /*00a0*/ 	.word	0x00003b20


	//----- nvinfo : EIATTR_CRS_STACK_SIZE
	.align		4
.L_340:
        /*00a4*/ 	.byte	0x04, 0x1e
        /*00a6*/ 	.short	(.L_342 - .L_341)
.L_341:
        /*00a8*/ 	.word	0x00000000


	//----- nvinfo : EIATTR_CBANK_PARAM_SIZE
	.align		4
.L_342:
        /*00ac*/ 	.byte	0x03, 0x19
        /*00ae*/ 	.short	0x0030


	//----- nvinfo : EIATTR_PARAM_CBANK
	.align		4
        /*00b0*/ 	.byte	0x04, 0x0a
        /*00b2*/ 	.short	(.L_344 - .L_343)
	.align		4
.L_343:
        /*00b4*/ 	.word	index@(.nv.constant0._Z24PSOR_2D_Solver_OptimizedififfPfS_S_)
        /*00b8*/ 	.short	0x0380
        /*00ba*/ 	.short	0x0030


	//----- nvinfo : EIATTR_SW_WAR
	.align		4
.L_344:
        /*00bc*/ 	.byte	0x04, 0x36
        /*00be*/ 	.short	(.L_346 - .L_345)
.L_345:
        /*00c0*/ 	.word	0x00000008
.L_346:


//--------------------- .nv.info._Z14PSOR_2D_SolverififfPfS_S_ --------------------------
	.section	.nv.info._Z14PSOR_2D_SolverififfPfS_S_,"",@"SHT_CUDA_INFO"
	.sectionflags	@""
	.align	4


	//----- nvinfo : EIATTR_CUDA_API_VERSION
	.align		4
        /*0000*/ 	.byte	0x04, 0x37
        /*0002*/ 	.short	(.L_348 - .L_347)
.L_347:
        /*0004*/ 	.word	0x00000082


	//----- nvinfo : EIATTR_KPARAM_INFO
	.align		4
.L_348:
        /*0008*/ 	.byte	0x04, 0x17
        /*000a*/ 	.short	(.L_350 - .L_349)
.L_349:
        /*000c*/ 	.word	0x00000000
        /*0010*/ 	.short	0x0007
        /*0012*/ 	.short	0x0028
        /*0014*/ 	.byte	0x00, 0xf5, 0x21, 0x00


	//----- nvinfo : EIATTR_KPARAM_INFO
	.align		4
.L_350:
        /*0018*/ 	.byte	0x04, 0x17
        /*001a*/ 	.short	(.L_352 - .L_351)
.L_351:
        /*001c*/ 	.word	0x00000000
        /*0020*/ 	.short	0x0006
        /*0022*/ 	.short	0x0020
        /*0024*/ 	.byte	0x00, 0xf5, 0x21, 0x00


	//----- nvinfo : EIATTR_KPARAM_INFO
	.align		4
.L_352:
        /*0028*/ 	.byte	0x04, 0x17
        /*002a*/ 	.short	(.L_354 - .L_353)
.L_353:
        /*002c*/ 	.word	0x00000000
        /*0030*/ 	.short	0x0005
        /*0032*/ 	.short	0x0018
        /*0034*/ 	.byte	0x00, 0xf5, 0x21, 0x00


	//----- nvinfo : EIATTR_KPARAM_INFO
	.align		4
.L_354:
        /*0038*/ 	.byte	0x04, 0x17
        /*003a*/ 	.short	(.L_356 - .L_355)
.L_355:
        /*003c*/ 	.word	0x00000000
        /*0040*/ 	.short	0x0004
        /*0042*/ 	.short	0x0010
        /*0044*/ 	.byte	0x00, 0xf0, 0x11, 0x00


	//----- nvinfo : EIATTR_KPARAM_INFO
	.align		4
.L_356:
        /*0048*/ 	.byte	0x04, 0x17
        /*004a*/ 	.short	(.L_358 - .L_357)
.L_357:
        /*004c*/ 	.word	0x00000000
        /*0050*/ 	.short	0x0003
        /*0052*/ 	.short	0x000c
        /*0054*/ 	.byte	0x00, 0xf0, 0x11, 0x00


	//----- nvinfo : EIATTR_KPARAM_INFO
	.align		4
.L_358:
        /*0058*/ 	.byte	0x04, 0x17
        /*005a*/ 	.short	(.L_360 - .L_359)
.L_359:
        /*005c*/ 	.word	0x00000000
        /*0060*/ 	.short	0x0002
        /*0062*/ 	.short	0x0008
        /*0064*/ 	.byte	0x00, 0xf0, 0x11, 0x00


	//----- nvinfo : EIATTR_KPARAM_INFO
	.align		4
.L_360:
        /*0068*/ 	.byte	0x04, 0x17
        /*006a*/ 	.short	(.L_362 - .L_361)
.L_361:
        /*006c*/ 	.word	0x00000000
        /*0070*/ 	.short	0x0001
        /*0072*/ 	.short	0x0004
        /*0074*/ 	.byte	0x00, 0xf0, 0x11, 0x00


	//----- nvinfo : EIATTR_KPARAM_INFO
	.align		4
.L_362:
        /*0078*/ 	.byte	0x04, 0x17
        /*007a*/ 	.short	(.L_364 - .L_363)
.L_363:
        /*007c*/ 	.word	0x00000000
        /*0080*/ 	.short	0x0000
        /*0082*/ 	.short	0x0000
        /*0084*/ 	.byte	0x00, 0xf0, 0x11, 0x00


	//----- nvinfo : EIATTR_SPARSE_MMA_MASK
	.align		4
.L_364:
        /*0088*/ 	.byte	0x03, 0x50
        /*008a*/ 	.short	0x0000


	//----- nvinfo : EIATTR_MAXREG_COUNT
	.align		4
        /*008c*/ 	.byte	0x03, 0x1b
        /*008e*/ 	.short	0x00ff


	//----- nvinfo : EIATTR_NUM_BARRIERS
	.align		4
        /*0090*/ 	.byte	0x02, 0x4c
        /*0092*/ 	.byte	0x01
	.zero		1


	//----- nvinfo : EIATTR_MERCURY_ISA_VERSION
	.align		4
        /*0094*/ 	.byte	0x03, 0x5f
        /*0096*/ 	.short	0x0101


	//----- nvinfo : EIATTR_VRC_CTA_INIT_COUNT
	.align		4
        /*0098*/ 	.byte	0x02, 0x4a
	.zero		1
	.zero		1


	//----- nvinfo : EIATTR_EXIT_INSTR_OFFSETS
	.align		4
        /*009c*/ 	.byte	0x04, 0x1c
        /*009e*/ 	.short	(.L_366 - .L_365)


	//   ....[0]....
.L_365:
        /*00a0*/ 	.word	0x000046b0


	//----- nvinfo : EIATTR_CRS_STACK_SIZE
	.align		4
.L_366:
        /*00a4*/ 	.byte	0x04, 0x1e
        /*00a6*/ 	.short	(.L_368 - .L_367)
.L_367:
        /*00a8*/ 	.word	0x00000000


	//----- nvinfo : EIATTR_CBANK_PARAM_SIZE
	.align		4
.L_368:
        /*00ac*/ 	.byte	0x03, 0x19
        /*00ae*/ 	.short	0x0030


	//----- nvinfo : EIATTR_PARAM_CBANK
	.align		4
        /*00b0*/ 	.byte	0x04, 0x0a
        /*00b2*/ 	.short	(.L_370 - .L_369)
	.align		4
.L_369:
        /*00b4*/ 	.word	index@(.nv.constant0._Z14PSOR_2D_SolverififfPfS_S_)
        /*00b8*/ 	.short	0x0380
        /*00ba*/ 	.short	0x0030


	//----- nvinfo : EIATTR_SW_WAR
	.align		4
.L_370:
        /*00bc*/ 	.byte	0x04, 0x36
        /*00be*/ 	.short	(.L_372 - .L_371)
.L_371:
        /*00c0*/ 	.word	0x00000008
.L_372:


//--------------------- .nv.info._Z23TVD_2D_Solver_OptimizedififfPfS_S_ --------------------------
	.section	.nv.info._Z23TVD_2D_Solver_OptimizedififfPfS_S_,"",@"SHT_CUDA_INFO"
	.sectionflags	@""
	.align	4


	//----- nvinfo : EIATTR_CUDA_API_VERSION
	.align		4
        /*0000*/ 	.byte	0x04, 0x37
        /*0002*/ 	.short	(.L_374 - .L_373)
.L_373:
        /*0004*/ 	.word	0x00000082


	//----- nvinfo : EIATTR_KPARAM_INFO
	.align		4
.L_374:
        /*0008*/ 	.byte	0x04, 0x17
        /*000a*/ 	.short	(.L_376 - .L_375)
.L_375:
        /*000c*/ 	.word	0x00000000
        /*0010*/ 	.short	0x0007
        /*0012*/ 	.short	0x0028
        /*0014*/ 	.byte	0x00, 0xf5, 0x21, 0x00


	//----- nvinfo : EIATTR_KPARAM_INFO
	.align		4
.L_376:
        /*0018*/ 	.byte	0x04, 0x17
        /*001a*/ 	.short	(.L_378 - .L_377)
.L_377:
        /*001c*/ 	.word	0x00000000
        /*0020*/ 	.short	0x0006
        /*0022*/ 	.short	0x0020
        /*0024*/ 	.byte	0x00, 0xf5, 0x21, 0x00


	//----- nvinfo : EIATTR_KPARAM_INFO
	.align		4
.L_378:
        /*0028*/ 	.byte	0x04, 0x17
        /*002a*/ 	.short	(.L_380 - .L_379)
.L_379:
        /*002c*/ 	.word	0x00000000
        /*0030*/ 	.short	0x0005
        /*0032*/ 	.short	0x0018
        /*0034*/ 	.byte	0x00, 0xf5, 0x21, 0x00


	//----- nvinfo : EIATTR_KPARAM_INFO
	.align		4
.L_380:
        /*0038*/ 	.byte	0x04, 0x17
        /*003a*/ 	.short	(.L_382 - .L_381)
.L_381:
        /*003c*/ 	.word	0x00000000
        /*0040*/ 	.short	0x0004
        /*0042*/ 	.short	0x0010
        /*0044*/ 	.byte	0x00, 0xf0, 0x11, 0x00


	//----- nvinfo : EIATTR_KPARAM_INFO
	.align		4
.L_382:
        /*0048*/ 	.byte	0x04, 0x17
        /*004a*/ 	.short	(.L_384 - .L_383)
.L_383:
        /*004c*/ 	.word	0x00000000
        /*0050*/ 	.short	0x0003
        /*0052*/ 	.short	0x000c
        /*0054*/ 	.byte	0x00, 0xf0, 0x11, 0x00


	//----- nvinfo : EIATTR_KPARAM_INFO
	.align		4
.L_384:
        /*0058*/ 	.byte	0x04, 0x17
        /*005a*/ 	.short	(.L_386 - .L_385)
.L_385:
        /*005c*/ 	.word	0x00000000
        /*0060*/ 	.short	0x0002
        /*0062*/ 	.short	0x0008
        /*0064*/ 	.byte	0x00, 0xf0, 0x11, 0x00


	//----- nvinfo : EIATTR_KPARAM_INFO
	.align		4
.L_386:
        /*0068*/ 	.byte	0x04, 0x17
        /*006a*/ 	.short	(.L_388 - .L_387)
.L_387:
        /*006c*/ 	.word	0x00000000
        /*0070*/ 	.short	0x0001
        /*0072*/ 	.short	0x0004
        /*0074*/ 	.byte	0x00, 0xf0, 0x11, 0x00


	//----- nvinfo : EIATTR_KPARAM_INFO
	.align		4
.L_388:
        /*0078*/ 	.byte	0x04, 0x17
        /*007a*/ 	.short	(.L_390 - .L_389)
.L_389:
        /*007c*/ 	.word	0x00000000
        /*0080*/ 	.short	0x0000
        /*0082*/ 	.short	0x0000
        /*0084*/ 	.byte	0x00, 0xf0, 0x11, 0x00


	//----- nvinfo : EIATTR_SPARSE_MMA_MASK
	.align		4
.L_390:
        /*0088*/ 	.byte	0x03, 0x50
        /*008a*/ 	.short	0x0000


	//----- nvinfo : EIATTR_MAXREG_COUNT
	.align		4
        /*008c*/ 	.byte	0x03, 0x1b
        /*008e*/ 	.short	0x00ff


	//----- nvinfo : EIATTR_NUM_BARRIERS
	.align		4
        /*0090*/ 	.byte	0x02, 0x4c
        /*0092*/ 	.byte	0x01
	.zero		1


	//----- nvinfo : EIATTR_MERCURY_ISA_VERSION
	.align		4
        /*0094*/ 	.byte	0x03, 0x5f
        /*0096*/ 	.short	0x0101


	//----- nvinfo : EIATTR_VRC_CTA_INIT_COUNT
	.align		4
        /*0098*/ 	.byte	0x02, 0x4a
	.zero		1
	.zero		1


	//----- nvinfo : EIATTR_EXIT_INSTR_OFFSETS
	.align		4
        /*009c*/ 	.byte	0x04, 0x1c
        /*009e*/ 	.short	(.L_392 - .L_391)


	//   ....[0]....
.L_391:
        /*00a0*/ 	.word	0x00005f00


	//----- nvinfo : EIATTR_CRS_STACK_SIZE
	.align		4
.L_392:
        /*00a4*/ 	.byte	0x04, 0x1e
        /*00a6*/ 	.short	(.L_394 - .L_393)
.L_393:
        /*00a8*/ 	.word	0x00000000


	//----- nvinfo : EIATTR_CBANK_PARAM_SIZE
	.align		4
.L_394:
        /*00ac*/ 	.byte	0x03, 0x19
        /*00ae*/ 	.short	0x0030


	//----- nvinfo : EIATTR_PARAM_CBANK
	.align		4
        /*00b0*/ 	.byte	0x04, 0x0a
        /*00b2*/ 	.short	(.L_396 - .L_395)
	.align		4
.L_395:
        /*00b4*/ 	.word	index@(.nv.constant0._Z23TVD_2D_Solver_OptimizedififfPfS_S_)
        /*00b8*/ 	.short	0x0380
        /*00ba*/ 	.short	0x0030


	//----- nvinfo : EIATTR_SW_WAR
	.align		4
.L_396:
        /*00bc*/ 	.byte	0x04, 0x36
        /*00be*/ 	.short	(.L_398 - .L_397)
.L_397:
        /*00c0*/ 	.word	0x00000008
.L_398:


//--------------------- .nv.info._Z13TVD_2D_SolverififfPfS_S_ --------------------------
	.section	.nv.info._Z13TVD_2D_SolverififfPfS_S_,"",@"SHT_CUDA_INFO"
	.sectionflags	@""
	.align	4


	//----- nvinfo : EIATTR_CUDA_API_VERSION
	.align		4
        /*0000*/ 	.byte	0x04, 0x37
        /*0002*/ 	.short	(.L_400 - .L_399)
.L_399:
        /*0004*/ 	.word	0x00000082


	//----- nvinfo : EIATTR_KPARAM_INFO
	.align		4
.L_400:
        /*0008*/ 	.byte	0x04, 0x17
        /*000a*/ 	.short	(.L_402 - .L_401)
.L_401:
        /*000c*/ 	.word	0x00000000
        /*0010*/ 	.short	0x0007
        /*0012*/ 	.short	0x0028
        /*0014*/ 	.byte	0x00, 0xf5, 0x21, 0x00


	//----- nvinfo : EIATTR_KPARAM_INFO
	.align		4
.L_402:
        /*0018*/ 	.byte	0x04, 0x17
        /*001a*/ 	.short	(.L_404 - .L_403)
.L_403:
        /*001c*/ 	.word	0x00000000
        /*0020*/ 	.short	0x0006
        /*0022*/ 	.short	0x0020
        /*0024*/ 	.byte	0x00, 0xf5, 0x21, 0x00


	//----- nvinfo : EIATTR_KPARAM_INFO
	.align		4
.L_404:
        /*0028*/ 	.byte	0x04, 0x17
        /*002a*/ 	.short	(.L_406 - .L_405)
.L_405:
        /*002c*/ 	.word	0x00000000
        /*0030*/ 	.short	0x0005
        /*0032*/ 	.short	0x0018
        /*0034*/ 	.byte	0x00, 0xf5, 0x21, 0x00


	//----- nvinfo : EIATTR_KPARAM_INFO
	.align		4
.L_406:
        /*0038*/ 	.byte	0x04, 0x17
        /*003a*/ 	.short	(.L_408 - .L_407)
.L_407:
        /*003c*/ 	.word	0x00000000
        /*0040*/ 	.short	0x0004
        /*0042*/ 	.short	0x0010
        /*0044*/ 	.byte	0x00, 0xf0, 0x11, 0x00


	//----- nvinfo : EIATTR_KPARAM_INFO
	.align		4
.L_408:
        /*0048*/ 	.byte	0x04, 0x17
        /*004a*/ 	.short	(.L_410 - .L_409)
.L_409:
        /*004c*/ 	.word	0x00000000
        /*0050*/ 	.short	0x0003
        /*0052*/ 	.short	0x000c
        /*0054*/ 	.byte	0x00, 0xf0, 0x11, 0x00


	//----- nvinfo : EIATTR_KPARAM_INFO
	.align		4
.L_410:
        /*0058*/ 	.byte	0x04, 0x17
        /*005a*/ 	.short	(.L_412 - .L_411)
.L_411:
        /*005c*/ 	.word	0x00000000
        /*0060*/ 	.short	0x0002
        /*0062*/ 	.short	0x0008
        /*0064*/ 	.byte	0x00, 0xf0, 0x11, 0x00


	//----- nvinfo : EIATTR_KPARAM_INFO
	.align		4
.L_412:
        /*0068*/ 	.byte	0x04, 0x17
        /*006a*/ 	.short	(.L_414 - .L_413)
.L_413:
        /*006c*/ 	.word	0x00000000
        /*0070*/ 	.short	0x0001
        /*0072*/ 	.short	0x0004
        /*0074*/ 	.byte	0x00, 0xf0, 0x11, 0x00


	//----- nvinfo : EIATTR_KPARAM_INFO
	.align		4
.L_414:
        /*0078*/ 	.byte	0x04, 0x17
        /*007a*/ 	.short	(.L_416 - .L_415)
.L_415:
        /*007c*/ 	.word	0x00000000
        /*0080*/ 	.short	0x0000
        /*0082*/ 	.short	0x0000
        /*0084*/ 	.byte	0x00, 0xf0, 0x11, 0x00


	//----- nvinfo : EIATTR_SPARSE_MMA_MASK
	.align		4
.L_416:
        /*0088*/ 	.byte	0x03, 0x50
        /*008a*/ 	.short	0x0000


	//----- nvinfo : EIATTR_MAXREG_COUNT
	.align		4
        /*008c*/ 	.byte	0x03, 0x1b
        /*008e*/ 	.short	0x00ff


	//----- nvinfo : EIATTR_NUM_BARRIERS
	.align		4
        /*0090*/ 	.byte	0x02, 0x4c
        /*0092*/ 	.byte	0x01
	.zero		1


	//----- nvinfo : EIATTR_MERCURY_ISA_VERSION
	.align		4
        /*0094*/ 	.byte	0x03, 0x5f
        /*0096*/ 	.short	0x0101


	//----- nvinfo : EIATTR_VRC_CTA_INIT_COUNT
	.align		4
        /*0098*/ 	.byte	0x02, 0x4a
	.zero		1
	.zero		1


	//----- nvinfo : EIATTR_EXIT_INSTR_OFFSETS
	.align		4
        /*009c*/ 	.byte	0x04, 0x1c
        /*009e*/ 	.short	(.L_418 - .L_417)


	//   ....[0]....
.L_417:
        /*00a0*/ 	.word	0x00005b30


	//----- nvinfo : EIATTR_CRS_STACK_SIZE
	.align		4
.L_418:
        /*00a4*/ 	.byte	0x04, 0x1e
        /*00a6*/ 	.short	(.L_420 - .L_419)
.L_419:
        /*00a8*/ 	.word	0x00000000


	//----- nvinfo : EIATTR_CBANK_PARAM_SIZE
	.align		4
.L_420:
        /*00ac*/ 	.byte	0x03, 0x19
        /*00ae*/ 	.short	0x0030


	//----- nvinfo : EIATTR_PARAM_CBANK
	.align		4
        /*00b0*/ 	.byte	0x04, 0x0a
        /*00b2*/ 	.short	(.L_422 - .L_421)
	.align		4
.L_421:
        /*00b4*/ 	.word	index@(.nv.constant0._Z13TVD_2D_SolverififfPfS_S_)
        /*00b8*/ 	.short	0x0380
        /*00ba*/ 	.short	0x0030


	//----- nvinfo : EIATTR_SW_WAR
	.align		4
.L_422:
        /*00bc*/ 	.byte	0x04, 0x36
        /*00be*/ 	.short	(.L_424 - .L_423)
.L_423:
        /*00c0*/ 	.word	0x00000008
.L_424:


//--------------------- .nv.info._Z30MacCormack_2D_Solver_OptimizedififfPfS_S_ --------------------------
	.section	.nv.info._Z30MacCormack_2D_Solver_OptimizedififfPfS_S_,"",@"SHT_CUDA_INFO"
	.sectionflags	@""
	.align	4


	//----- nvinfo : EIATTR_CUDA_API_VERSION
	.align		4
        /*0000*/ 	.byte	0x04, 0x37
        /*0002*/ 	.short	(.L_426 - .L_425)
.L_425:
        /*0004*/ 	.word	0x00000082


	//----- nvinfo : EIATTR_KPARAM_INFO
	.align		4
.L_426:
        /*0008*/ 	.byte	0x04, 0x17
        /*000a*/ 	.short	(.L_428 - .L_427)
.L_427:
        /*000c*/ 	.word	0x00000000
        /*0010*/ 	.short	0x0007
        /*0012*/ 	.short	0x0028
        /*0014*/ 	.byte	0x00, 0xf5, 0x21, 0x00


	//----- nvinfo : EIATTR_KPARAM_INFO
	.align		4
.L_428:
        /*0018*/ 	.byte	0x04, 0x17
        /*001a*/ 	.short	(.L_430 - .L_429)
.L_429:
        /*001c*/ 	.word	0x00000000
        /*0020*/ 	.short	0x0006
        /*0022*/ 	.short	0x0020
        /*0024*/ 	.byte	0x00, 0xf5, 0x21, 0x00


	//----- nvinfo : EIATTR_KPARAM_INFO
	.align		4
.L_430:
        /*0028*/ 	.byte	0x04, 0x17
        /*002a*/ 	.short	(.L_432 - .L_431)
.L_431:
        /*002c*/ 	.word	0x00000000
        /*0030*/ 	.short	0x0005
        /*0032*/ 	.short	0x0018
        /*0034*/ 	.byte	0x00, 0xf5, 0x21, 0x00


	//----- nvinfo : EIATTR_KPARAM_INFO
	.align		4
.L_432:
        /*0038*/ 	.byte	0x04, 0x17
        /*003a*/ 	.short	(.L_434 - .L_433)
.L_433:
        /*003c*/ 	.word	0x00000000
        /*0040*/ 	.short	0x0004
        /*0042*/ 	.short	0x0010
        /*0044*/ 	.byte	0x00, 0xf0, 0x11, 0x00


	//----- nvinfo : EIATTR_KPARAM_INFO
	.align		4
.L_434:
        /*0048*/ 	.byte	0x04, 0x17
        /*004a*/ 	.short	(.L_436 - .L_435)
.L_435:
        /*004c*/ 	.word	0x00000000
        /*0050*/ 	.short	0x0003
        /*0052*/ 	.short	0x000c
        /*0054*/ 	.byte	0x00, 0xf0, 0x11, 0x00


	//----- nvinfo : EIATTR_KPARAM_INFO
	.align		4
.L_436:
        /*0058*/ 	.byte	0x04, 0x17
        /*005a*/ 	.short	(.L_438 - .L_437)
.L_437:
        /*005c*/ 	.word	0x00000000
        /*0060*/ 	.short	0x0002
        /*0062*/ 	.short	0x0008
        /*0064*/ 	.byte	0x00, 0xf0, 0x11, 0x00


	//----- nvinfo : EIATTR_KPARAM_INFO
	.align		4
.L_438:
        /*0068*/ 	.byte	0x04, 0x17
        /*006a*/ 	.short	(.L_440 - .L_439)
.L_439:
        /*006c*/ 	.word	0x00000000
        /*0070*/ 	.short	0x0001
        /*0072*/ 	.short	0x0004
        /*0074*/ 	.byte	0x00, 0xf0, 0x11, 0x00


	//----- nvinfo : EIATTR_KPARAM_INFO
	.align		4
.L_440:
        /*0078*/ 	.byte	0x04, 0x17
        /*007a*/ 	.short	(.L_442 - .L_441)
.L_441:
        /*007c*/ 	.word	0x00000000
        /*0080*/ 	.short	0x0000
        /*0082*/ 	.short	0x0000
        /*0084*/ 	.byte	0x00, 0xf0, 0x11, 0x00


	//----- nvinfo : EIATTR_SPARSE_MMA_MASK
	.align		4
.L_442:
        /*0088*/ 	.byte	0x03, 0x50
        /*008a*/ 	.short	0x0000


	//----- nvinfo : EIATTR_MAXREG_COUNT
	.align		4
        /*008c*/ 	.byte	0x03, 0x1b
        /*008e*/ 	.short	0x00ff


	//----- nvinfo : EIATTR_NUM_BARRIERS
	.align		4
        /*0090*/ 	.byte	0x02, 0x4c
        /*0092*/ 	.byte	0x01
	.zero		1


	//----- nvinfo : EIATTR_MERCURY_ISA_VERSION
	.align		4
        /*0094*/ 	.byte	0x03, 0x5f
        /*0096*/ 	.short	0x0101


	//----- nvinfo : EIATTR_VRC_CTA_INIT_COUNT
	.align		4
        /*0098*/ 	.byte	0x02, 0x4a
	.zero		1
	.zero		1


	//----- nvinfo : EIATTR_EXIT_INSTR_OFFSETS
	.align		4
        /*009c*/ 	.byte	0x04, 0x1c
        /*009e*/ 	.short	(.L_444 - .L_443)


	//   ....[0]....
.L_443:
        /*00a0*/ 	.word	0x00007120


	//----- nvinfo : EIATTR_CRS_STACK_SIZE
	.align		4
.L_444:
        /*00a4*/ 	.byte	0x04, 0x1e
        /*00a6*/ 	.short	(.L_446 - .L_445)
.L_445:
        /*00a8*/ 	.word	0x00000000


	//----- nvinfo : EIATTR_CBANK_PARAM_SIZE
	.align		4
.L_446:
        /*00ac*/ 	.byte	0x03, 0x19
        /*00ae*/ 	.short	0x0030


	//----- nvinfo : EIATTR_PARAM_CBANK
	.align		4
        /*00b0*/ 	.byte	0x04, 0x0a
        /*00b2*/ 	.short	(.L_448 - .L_447)
	.align		4
.L_447:
        /*00b4*/ 	.word	index@(.nv.constant0._Z30MacCormack_2D_Solver_OptimizedififfPfS_S_)
        /*00b8*/ 	.short	0x0380
        /*00ba*/ 	.short	0x0030


	//----- nvinfo : EIATTR_SW_WAR
	.align		4
.L_448:
        /*00bc*/ 	.byte	0x04, 0x36
        /*00be*/ 	.short	(.L_450 - .L_449)
.L_449:
        /*00c0*/ 	.word	0x00000008
.L_450:


//--------------------- .nv.info._Z20MacCormack_2D_SolverififfPfS_S_ --------------------------
	.section	.nv.info._Z20MacCormack_2D_SolverififfPfS_S_,"",@"SHT_CUDA_INFO"
	.sectionflags	@""
	.align	4


	//----- nvinfo : EIATTR_CUDA_API_VERSION
	.align		4
        /*0000*/ 	.byte	0x04, 0x37
        /*0002*/ 	.short	(.L_452 - .L_451)
.L_451:
        /*0004*/ 	.word	0x00000082


	//----- nvinfo : EIATTR_KPARAM_INFO
	.align		4
.L_452:
        /*0008*/ 	.byte	0x04, 0x17
        /*000a*/ 	.short	(.L_454 - .L_453)
.L_453:
        /*000c*/ 	.word	0x00000000
        /*0010*/ 	.short	0x0007
        /*0012*/ 	.short	0x0028
        /*0014*/ 	.byte	0x00, 0xf5, 0x21, 0x00


	//----- nvinfo : EIATTR_KPARAM_INFO
	.align		4
.L_454:
        /*0018*/ 	.byte	0x04, 0x17
        /*001a*/ 	.short	(.L_456 - .L_455)
.L_455:
        /*001c*/ 	.word	0x00000000
        /*0020*/ 	.short	0x0006
        /*0022*/ 	.short	0x0020
        /*0024*/ 	.byte	0x00, 0xf5, 0x21, 0x00


	//----- nvinfo : EIATTR_KPARAM_INFO
	.align		4
.L_456:
        /*0028*/ 	.byte	0x04, 0x17
        /*002a*/ 	.short	(.L_458 - .L_457)
.L_457:
        /*002c*/ 	.word	0x00000000
        /*0030*/ 	.short	0x0005
        /*0032*/ 	.short	0x0018
        /*0034*/ 	.byte	0x00, 0xf5, 0x21, 0x00


	//----- nvinfo : EIATTR_KPARAM_INFO
	.align		4
.L_458:
        /*0038*/ 	.byte	0x04, 0x17
        /*003a*/ 	.short	(.L_460 - .L_459)
.L_459:
        /*003c*/ 	.word	0x00000000
        /*0040*/ 	.short	0x0004
        /*0042*/ 	.short	0x0010
        /*0044*/ 	.byte	0x00, 0xf0, 0x11, 0x00


	//----- nvinfo : EIATTR_KPARAM_INFO
	.align		4
.L_460:
        /*0048*/ 	.byte	0x04, 0x17
        /*004a*/ 	.short	(.L_462 - .L_461)
.L_461:
        /*004c*/ 	.word	0x00000000
        /*0050*/ 	.short	0x0003
        /*0052*/ 	.short	0x000c
        /*0054*/ 	.byte	0x00, 0xf0, 0x11, 0x00


	//----- nvinfo : EIATTR_KPARAM_INFO
	.align		4
.L_462:
        /*0058*/ 	.byte	0x04, 0x17
        /*005a*/ 	.short	(.L_464 - .L_463)
.L_463:
        /*005c*/ 	.word	0x00000000
        /*0060*/ 	.short	0x0002
        /*0062*/ 	.short	0x0008
        /*0064*/ 	.byte	0x00, 0xf0, 0x11, 0x00


	//----- nvinfo : EIATTR_KPARAM_INFO
	.align		4
.L_464:
        /*0068*/ 	.byte	0x04, 0x17
        /*006a*/ 	.short	(.L_466 - .L_465)
.L_465:
        /*006c*/ 	.word	0x00000000
        /*0070*/ 	.short	0x0001
        /*0072*/ 	.short	0x0004
        /*0074*/ 	.byte	0x00, 0xf0, 0x11, 0x00


	//----- nvinfo : EIATTR_KPARAM_INFO
	.align		4
.L_466:
        /*0078*/ 	.byte	0x04, 0x17
        /*007a*/ 	.short	(.L_468 - .L_467)
.L_467:
        /*007c*/ 	.word	0x00000000
        /*0080*/ 	.short	0x0000
        /*0082*/ 	.short	0x0000
        /*0084*/ 	.byte	0x00, 0xf0, 0x11, 0x00


	//----- nvinfo : EIATTR_SPARSE_MMA_MASK
	.align		4
.L_468:
        /*0088*/ 	.byte	0x03, 0x50
        /*008a*/ 	.short	0x0000


	//----- nvinfo : EIATTR_MAXREG_COUNT
	.align		4
        /*008c*/ 	.byte	0x03, 0x1b
        /*008e*/ 	.short	0x00ff


	//----- nvinfo : EIATTR_NUM_BARRIERS
	.align		4
        /*0090*/ 	.byte	0x02, 0x4c
        /*0092*/ 	.byte	0x01
	.zero		1


	//----- nvinfo : EIATTR_MERCURY_ISA_VERSION
	.align		4
        /*0094*/ 	.byte	0x03, 0x5f
        /*0096*/ 	.short	0x0101


	//----- nvinfo : EIATTR_VRC_CTA_INIT_COUNT
	.align		4
        /*0098*/ 	.byte	0x02, 0x4a
	.zero		1
	.zero		1


	//----- nvinfo : EIATTR_EXIT_INSTR_OFFSETS
	.align		4
        /*009c*/ 	.byte	0x04, 0x1c
        /*009e*/ 	.short	(.L_470 - .L_469)


	//   ....[0]....
.L_469:
        /*00a0*/ 	.word	0x00006f90


	//----- nvinfo : EIATTR_CRS_STACK_SIZE
	.align		4
.L_470:
        /*00a4*/ 	.byte	0x04, 0x1e
        /*00a6*/ 	.short	(.L_472 - .L_471)
.L_471:
        /*00a8*/ 	.word	0x00000000


	//----- nvinfo : EIATTR_CBANK_PARAM_SIZE
	.align		4
.L_472:
        /*00ac*/ 	.byte	0x03, 0x19
        /*00ae*/ 	.short	0x0030


	//----- nvinfo : EIATTR_PARAM_CBANK
	.align		4
        /*00b0*/ 	.byte	0x04, 0x0a
        /*00b2*/ 	.short	(.L_474 - .L_473)
	.align		4
.L_473:
        /*00b4*/ 	.word	index@(.nv.constant0._Z20MacCormack_2D_SolverififfPfS_S_)
        /*00b8*/ 	.short	0x0380
        /*00ba*/ 	.short	0x0030


	//----- nvinfo : EIATTR_SW_WAR
	.align		4
.L_474:
        /*00bc*/ 	.byte	0x04, 0x36
        /*00be*/ 	.short	(.L_476 - .L_475)
.L_475:
        /*00c0*/ 	.word	0x00000008
.L_476:


//--------------------- .nv.info._Z34FractionalStep_2D_Solver_OptimizedififfPfS_S_ --------------------------
	.section	.nv.info._Z34FractionalStep_2D_Solver_OptimizedififfPfS_S_,"",@"SHT_CUDA_INFO"
	.sectionflags	@""
	.align	4


	//----- nvinfo : EIATTR_CUDA_API_VERSION
	.align		4
        /*0000*/ 	.byte	0x04, 0x37
        /*0002*/ 	.short	(.L_478 - .L_477)
.L_477:
        /*0004*/ 	.word	0x00000082


	//----- nvinfo : EIATTR_KPARAM_INFO
	.align		4
.L_478:
        /*0008*/ 	.byte	0x04, 0x17
        /*000a*/ 	.short	(.L_480 - .L_479)
.L_479:
        /*000c*/ 	.word	0x00000000
        /*0010*/ 	.short	0x0007
        /*0012*/ 	.short	0x0028
        /*0014*/ 	.byte	0x00, 0xf5, 0x21, 0x00


	//----- nvinfo : EIATTR_KPARAM_INFO
	.align		4
.L_480:
        /*0018*/ 	.byte	0x04, 0x17
        /*001a*/ 	.short	(.L_482 - .L_481)
.L_481:
        /*001c*/ 	.word	0x00000000
        /*0020*/ 	.short	0x0006
        /*0022*/ 	.short	0x0020
        /*0024*/ 	.byte	0x00, 0xf5, 0x21, 0x00


	//----- nvinfo : EIATTR_KPARAM_INFO
	.align		4
.L_482:
        /*0028*/ 	.byte	0x04, 0x17
        /*002a*/ 	.short	(.L_484 - .L_483)
.L_483:
        /*002c*/ 	.word	0x00000000
        /*0030*/ 	.short	0x0005
        /*0032*/ 	.short	0x0018
        /*0034*/ 	.byte	0x00, 0xf5, 0x21, 0x00


	//----- nvinfo : EIATTR_KPARAM_INFO
	.align		4
.L_484:
        /*0038*/ 	.byte	0x04, 0x17
        /*003a*/ 	.short	(.L_486 - .L_485)
.L_485:
        /*003c*/ 	.word	0x00000000
        /*0040*/ 	.short	0x0004
        /*0042*/ 	.short	0x0010
        /*0044*/ 	.byte	0x00, 0xf0, 0x11, 0x00


	//----- nvinfo : EIATTR_KPARAM_INFO
	.align		4
.L_486:
        /*0048*/ 	.byte	0x04, 0x17
        /*004a*/ 	.short	(.L_488 - .L_487)
.L_487:
        /*004c*/ 	.word	0x00000000
        /*0050*/ 	.short	0x0003
        /*0052*/ 	.short	0x000c
        /*0054*/ 	.byte	0x00, 0xf0, 0x11, 0x00


	//----- nvinfo : EIATTR_KPARAM_INFO
	.align		4
.L_488:
        /*0058*/ 	.byte	0x04, 0x17
        /*005a*/ 	.short	(.L_490 - .L_489)
.L_489:
        /*005c*/ 	.word	0x00000000
        /*0060*/ 	.short	0x0002
        /*0062*/ 	.short	0x0008
        /*0064*/ 	.byte	0x00, 0xf0, 0x11, 0x00


	//----- nvinfo : EIATTR_KPARAM_INFO
	.align		4
.L_490:
        /*0068*/ 	.byte	0x04, 0x17
        /*006a*/ 	.short	(.L_492 - .L_491)
.L_491:
        /*006c*/ 	.word	0x00000000
        /*0070*/ 	.short	0x0001
        /*0072*/ 	.short	0x0004
        /*0074*/ 	.byte	0x00, 0xf0, 0x11, 0x00


	//----- nvinfo : EIATTR_KPARAM_INFO
	.align		4
.L_492:
        /*0078*/ 	.byte	0x04, 0x17
        /*007a*/ 	.short	(.L_494 - .L_493)
.L_493:
        /*007c*/ 	.word	0x00000000
        /*0080*/ 	.short	0x0000
        /*0082*/ 	.short	0x0000
        /*0084*/ 	.byte	0x00, 0xf0, 0x11, 0x00


	//----- nvinfo : EIATTR_SPARSE_MMA_MASK
	.align		4
.L_494:
        /*0088*/ 	.byte	0x03, 0x50
        /*008a*/ 	.short	0x0000


	//----- nvinfo : EIATTR_MAXREG_COUNT
	.align		4
        /*008c*/ 	.byte	0x03, 0x1b
        /*008e*/ 	.short	0x00ff


	//----- nvinfo : EIATTR_NUM_BARRIERS
	.align		4
        /*0090*/ 	.byte	0x02, 0x4c
        /*0092*/ 	.byte	0x01
	.zero		1


	//----- nvinfo : EIATTR_MERCURY_ISA_VERSION
	.align		4
        /*0094*/ 	.byte	0x03, 0x5f
        /*0096*/ 	.short	0x0101


	//----- nvinfo : EIATTR_VRC_CTA_INIT_COUNT
	.align		4
        /*0098*/ 	.byte	0x02, 0x4a
	.zero		1
	.zero		1


	//----- nvinfo : EIATTR_EXIT_INSTR_OFFSETS
	.align		4
        /*009c*/ 	.byte	0x04, 0x1c
        /*009e*/ 	.short	(.L_496 - .L_495)


	//   ....[0]....
.L_495:
        /*00a0*/ 	.word	0x00005cd0


	//----- nvinfo : EIATTR_CRS_STACK_SIZE
	.align		4
.L_496:
        /*00a4*/ 	.byte	0x04, 0x1e
        /*00a6*/ 	.short	(.L_498 - .L_497)
.L_497:
        /*00a8*/ 	.word	0x00000000


	//----- nvinfo : EIATTR_CBANK_PARAM_SIZE
	.align		4
.L_498:
        /*00ac*/ 	.byte	0x03, 0x19
        /*00ae*/ 	.short	0x0030


	//----- nvinfo : EIATTR_PARAM_CBANK
	.align		4
        /*00b0*/ 	.byte	0x04, 0x0a
        /*00b2*/ 	.short	(.L_500 - .L_499)
	.align		4
.L_499:
        /*00b4*/ 	.word	index@(.nv.constant0._Z34FractionalStep_2D_Solver_OptimizedififfPfS_S_)
        /*00b8*/ 	.short	0x0380
        /*00ba*/ 	.short	0x0030


	//----- nvinfo : EIATTR_SW_WAR
	.align		4
.L_500:
        /*00bc*/ 	.byte	0x04, 0x36
        /*00be*/ 	.short	(.L_502 - .L_501)
.L_501:
        /*00c0*/ 	.word	0x00000008
.L_502:


//--------------------- .nv.info._Z24FractionalStep_2D_SolverififfPfS_S_ --------------------------
	.section	.nv.info._Z24FractionalStep_2D_SolverififfPfS_S_,"",@"SHT_CUDA_INFO"
	.sectionflags	@""
	.align	4


	//----- nvinfo : EIATTR_CUDA_API_VERSION
	.align		4
        /*0000*/ 	.byte	0x04, 0x37
        /*0002*/ 	.short	(.L_504 - .L_503)
.L_503:
        /*0004*/ 	.word	0x00000082


	//----- nvinfo : EIATTR_KPARAM_INFO
	.align		4
.L_504:
        /*0008*/ 	.byte	0x04, 0x17
        /*000a*/ 	.short	(.L_506 - .L_505)
.L_505:
        /*000c*/ 	.word	0x00000000
        /*0010*/ 	.short	0x0007
        /*0012*/ 	.short	0x0028
        /*0014*/ 	.byte	0x00, 0xf5, 0x21, 0x00


	//----- nvinfo : EIATTR_KPARAM_INFO
	.align		4
.L_506:
        /*0018*/ 	.byte	0x04, 0x17
        /*001a*/ 	.short	(.L_508 - .L_507)
.L_507:
        /*001c*/ 	.word	0x00000000
        /*0020*/ 	.short	0x0006
        /*0022*/ 	.short	0x0020
        /*0024*/ 	.byte	0x00, 0xf5, 0x21, 0x00


	//----- nvinfo : EIATTR_KPARAM_INFO
	.align		4
.L_508:
        /*0028*/ 	.byte	0x04, 0x17
        /*002a*/ 	.short	(.L_510 - .L_509)
.L_509:
        /*002c*/ 	.word	0x00000000
        /*0030*/ 	.short	0x0005
        /*0032*/ 	.short	0x0018
        /*0034*/ 	.byte	0x00, 0xf5, 0x21, 0x00


	//----- nvinfo : EIATTR_KPARAM_INFO
	.align		4
.L_510:
        /*0038*/ 	.byte	0x04, 0x17
        /*003a*/ 	.short	(.L_512 - .L_511)
.L_511:
        /*003c*/ 	.word	0x00000000
        /*0040*/ 	.short	0x0004
        /*0042*/ 	.short	0x0010
        /*0044*/ 	.byte	0x00, 0xf0, 0x11, 0x00


	//----- nvinfo : EIATTR_KPARAM_INFO
	.align		4
.L_512:
        /*0048*/ 	.byte	0x04, 0x17
        /*004a*/ 	.short	(.L_514 - .L_513)
.L_513:
        /*004c*/ 	.word	0x00000000
        /*0050*/ 	.short	0x0003
        /*0052*/ 	.short	0x000c
        /*0054*/ 	.byte	0x00, 0xf0, 0x11, 0x00


	//----- nvinfo : EIATTR_KPARAM_INFO
	.align		4
.L_514:
        /*0058*/ 	.byte	0x04, 0x17
        /*005a*/ 	.short	(.L_516 - .L_515)
.L_515:
        /*005c*/ 	.word	0x00000000
        /*0060*/ 	.short	0x0002
        /*0062*/ 	.short	0x0008
        /*0064*/ 	.byte	0x00, 0xf0, 0x11, 0x00


	//----- nvinfo : EIATTR_KPARAM_INFO
	.align		4
.L_516:
        /*0068*/ 	.byte	0x04, 0x17
        /*006a*/ 	.short	(.L_518 - .L_517)
.L_517:
        /*006c*/ 	.word	0x00000000
        /*0070*/ 	.short	0x0001
        /*0072*/ 	.short	0x0004
        /*0074*/ 	.byte	0x00, 0xf0, 0x11, 0x00


	//----- nvinfo : EIATTR_KPARAM_INFO
	.align		4
.L_518:
        /*0078*/ 	.byte	0x04, 0x17
        /*007a*/ 	.short	(.L_520 - .L_519)
.L_519:
        /*007c*/ 	.word	0x00000000
        /*0080*/ 	.short	0x0000
        /*0082*/ 	.short	0x0000
        /*0084*/ 	.byte	0x00, 0xf0, 0x11, 0x00


	//----- nvinfo : EIATTR_SPARSE_MMA_MASK
	.align		4
.L_520:
        /*0088*/ 	.byte	0x03, 0x50
        /*008a*/ 	.short	0x0000


	//----- nvinfo : EIATTR_MAXREG_COUNT
	.align		4
        /*008c*/ 	.byte	0x03, 0x1b
        /*008e*/ 	.short	0x00ff


	//----- nvinfo : EIATTR_NUM_BARRIERS
	.align		4
        /*0090*/ 	.byte	0x02, 0x4c
        /*0092*/ 	.byte	0x01
	.zero		1


	//----- nvinfo : EIATTR_MERCURY_ISA_VERSION
	.align		4
        /*0094*/ 	.byte	0x03, 0x5f
        /*0096*/ 	.short	0x0101


	//----- nvinfo : EIATTR_VRC_CTA_INIT_COUNT
	.align		4
        /*0098*/ 	.byte	0x02, 0x4a
	.zero		1
	.zero		1


	//----- nvinfo : EIATTR_EXIT_INSTR_OFFSETS
	.align		4
        /*009c*/ 	.byte	0x04, 0x1c
        /*009e*/ 	.short	(.L_522 - .L_521)


	//   ....[0]....
.L_521:
        /*00a0*/ 	.word	0x00005f90


	//----- nvinfo : EIATTR_CRS_STACK_SIZE
	.align		4
.L_522:
        /*00a4*/ 	.byte	0x04, 0x1e
        /*00a6*/ 	.short	(.L_524 - .L_523)
.L_523:
        /*00a8*/ 	.word	0x00000000


	//----- nvinfo : EIATTR_CBANK_PARAM_SIZE
	.align		4
.L_524:
        /*00ac*/ 	.byte	0x03, 0x19
        /*00ae*/ 	.short	0x0030


	//----- nvinfo : EIATTR_PARAM_CBANK
	.align		4
        /*00b0*/ 	.byte	0x04, 0x0a
        /*00b2*/ 	.short	(.L_526 - .L_525)
	.align		4
.L_525:
        /*00b4*/ 	.word	index@(.nv.constant0._Z24FractionalStep_2D_SolverififfPfS_S_)
        /*00b8*/ 	.short	0x0380
        /*00ba*/ 	.short	0x0030


	//----- nvinfo : EIATTR_SW_WAR
	.align		4
.L_526:
        /*00bc*/ 	.byte	0x04, 0x36
        /*00be*/ 	.short	(.L_528 - .L_527)
.L_527:
        /*00c0*/ 	.word	0x00000008
.L_528:


//--------------------- .nv.info._Z31LaxWendroff_2D_Solver_OptimizedififfPfS_S_ --------------------------
	.section	.nv.info._Z31LaxWendroff_2D_Solver_OptimizedififfPfS_S_,"",@"SHT_CUDA_INFO"
	.sectionflags	@""
	.align	4


	//----- nvinfo : EIATTR_CUDA_API_VERSION
	.align		4
        /*0000*/ 	.byte	0x04, 0x37
        /*0002*/ 	.short	(.L_530 - .L_529)
.L_529:
        /*0004*/ 	.word	0x00000082


	//----- nvinfo : EIATTR_KPARAM_INFO
	.align		4
.L_530:
        /*0008*/ 	.byte	0x04, 0x17
        /*000a*/ 	.short	(.L_532 - .L_531)
.L_531:
        /*000c*/ 	.word	0x00000000
        /*0010*/ 	.short	0x0007
        /*0012*/ 	.short	0x0028
        /*0014*/ 	.byte	0x00, 0xf5, 0x21, 0x00


	//----- nvinfo : EIATTR_KPARAM_INFO
	.align		4
.L_532:
        /*0018*/ 	.byte	0x04, 0x17
        /*001a*/ 	.short	(.L_534 - .L_533)
.L_533:
        /*001c*/ 	.word	0x00000000
        /*0020*/ 	.short	0x0006
        /*0022*/ 	.short	0x0020
        /*0024*/ 	.byte	0x00, 0xf5, 0x21, 0x00


	//----- nvinfo : EIATTR_KPARAM_INFO
	.align		4
.L_534:
        /*0028*/ 	.byte	0x04, 0x17
        /*002a*/ 	.short	(.L_536 - .L_535)
.L_535:
        /*002c*/ 	.word	0x00000000
        /*0030*/ 	.short	0x0005
        /*0032*/ 	.short	0x0018
        /*0034*/ 	.byte	0x00, 0xf5, 0x21, 0x00


	//----- nvinfo : EIATTR_KPARAM_INFO
	.align		4
.L_536:
        /*0038*/ 	.byte	0x04, 0x17
        /*003a*/ 	.short	(.L_538 - .L_537)
.L_537:
        /*003c*/ 	.word	0x00000000
        /*0040*/ 	.short	0x0004
        /*0042*/ 	.short	0x0010
        /*0044*/ 	.byte	0x00, 0xf0, 0x11, 0x00


	//----- nvinfo : EIATTR_KPARAM_INFO
	.align		4
.L_538:
        /*0048*/ 	.byte	0x04, 0x17
        /*004a*/ 	.short	(.L_540 - .L_539)
.L_539:
        /*004c*/ 	.word	0x00000000
        /*0050*/ 	.short	0x0003
        /*0052*/ 	.short	0x000c
        /*0054*/ 	.byte	0x00, 0xf0, 0x11, 0x00


	//----- nvinfo : EIATTR_KPARAM_INFO
	.align		4
.L_540:
        /*0058*/ 	.byte	0x04, 0x17
        /*005a*/ 	.short	(.L_542 - .L_541)
.L_541:
        /*005c*/ 	.word	0x00000000
        /*0060*/ 	.short	0x0002
        /*0062*/ 	.short	0x0008
        /*0064*/ 	.byte	0x00, 0xf0, 0x11, 0x00


	//----- nvinfo : EIATTR_KPARAM_INFO
	.align		4
.L_542:
        /*0068*/ 	.byte	0x04, 0x17
        /*006a*/ 	.short	(.L_544 - .L_543)
.L_543:
        /*006c*/ 	.word	0x00000000
        /*0070*/ 	.short	0x0001
        /*0072*/ 	.short	0x0004
        /*0074*/ 	.byte	0x00, 0xf0, 0x11, 0x00


	//----- nvinfo : EIATTR_KPARAM_INFO
	.align		4
.L_544:
        /*0078*/ 	.byte	0x04, 0x17
        /*007a*/ 	.short	(.L_546 - .L_545)
.L_545:
        /*007c*/ 	.word	0x00000000
        /*0080*/ 	.short	0x0000
        /*0082*/ 	.short	0x0000
        /*0084*/ 	.byte	0x00, 0xf0, 0x11, 0x00


	//----- nvinfo : EIATTR_SPARSE_MMA_MASK
	.align		4
.L_546:
        /*0088*/ 	.byte	0x03, 0x50
        /*008a*/ 	.short	0x0000


	//----- nvinfo : EIATTR_MAXREG_COUNT
	.align		4
        /*008c*/ 	.byte	0x03, 0x1b
        /*008e*/ 	.short	0x00ff


	//----- nvinfo : EIATTR_NUM_BARRIERS
	.align		4
        /*0090*/ 	.byte	0x02, 0x4c
        /*0092*/ 	.byte	0x01
	.zero		1


	//----- nvinfo : EIATTR_MERCURY_ISA_VERSION
	.align		4
        /*0094*/ 	.byte	0x03, 0x5f
        /*0096*/ 	.short	0x0101


	//----- nvinfo : EIATTR_VRC_CTA_INIT_COUNT
	.align		4
        /*0098*/ 	.byte	0x02, 0x4a
	.zero		1
	.zero		1


	//----- nvinfo : EIATTR_EXIT_INSTR_OFFSETS
	.align		4
        /*009c*/ 	.byte	0x04, 0x1c
        /*009e*/ 	.short	(.L_548 - .L_547)


	//   ....[0]....
.L_547:
        /*00a0*/ 	.word	0x00005c20


	//----- nvinfo : EIATTR_CRS_STACK_SIZE
	.align		4
.L_548:
        /*00a4*/ 	.byte	0x04, 0x1e
        /*00a6*/ 	.short	(.L_550 - .L_549)
.L_549:
        /*00a8*/ 	.word	0x00000000


	//----- nvinfo : EIATTR_CBANK_PARAM_SIZE
	.align		4
.L_550:
        /*00ac*/ 	.byte	0x03, 0x19
        /*00ae*/ 	.short	0x0030


	//----- nvinfo : EIATTR_PARAM_CBANK
	.align		4
        /*00b0*/ 	.byte	0x04, 0x0a
        /*00b2*/ 	.short	(.L_552 - .L_551)
	.align		4
.L_551:
        /*00b4*/ 	.word	index@(.nv.constant0._Z31LaxWendroff_2D_Solver_OptimizedififfPfS_S_)
        /*00b8*/ 	.short	0x0380
        /*00ba*/ 	.short	0x0030


	//----- nvinfo : EIATTR_SW_WAR
	.align		4
.L_552:
        /*00bc*/ 	.byte	0x04, 0x36
        /*00be*/ 	.short	(.L_554 - .L_553)
.L_553:
        /*00c0*/ 	.word	0x00000008
.L_554:


//--------------------- .nv.info._Z21LaxWendroff_2D_SolverififfPfS_S_ --------------------------
	.section	.nv.info._Z21LaxWendroff_2D_SolverififfPfS_S_,"",@"SHT_CUDA_INFO"
	.sectionflags	@""
	.align	4


	//----- nvinfo : EIATTR_CUDA_API_VERSION
	.align		4
        /*0000*/ 	.byte	0x04, 0x37
        /*0002*/ 	.short	(.L_556 - .L_555)
.L_555:
        /*0004*/ 	.word	0x00000082


	//----- nvinfo : EIATTR_KPARAM_INFO
	.align		4
.L_556:
        /*0008*/ 	.byte	0x04, 0x17
        /*000a*/ 	.short	(.L_558 - .L_557)
.L_557:
        /*000c*/ 	.word	0x00000000
        /*0010*/ 	.short	0x0007
        /*0012*/ 	.short	0x0028
        /*0014*/ 	.byte	0x00, 0xf5, 0x21, 0x00


	//----- nvinfo : EIATTR_KPARAM_INFO
	.align		4
.L_558:
        /*0018*/ 	.byte	0x04, 0x17
        /*001a*/ 	.short	(.L_560 - .L_559)
.L_559:
        /*001c*/ 	.word	0x00000000
        /*0020*/ 	.short	0x0006
        /*0022*/ 	.short	0x0020
        /*0024*/ 	.byte	0x00, 0xf5, 0x21, 0x00


	//----- nvinfo : EIATTR_KPARAM_INFO
	.align		4
.L_560:
        /*0028*/ 	.byte	0x04, 0x17
        /*002a*/ 	.short	(.L_562 - .L_561)
.L_561:
        /*002c*/ 	.word	0x00000000
        /*0030*/ 	.short	0x0005
        /*0032*/ 	.short	0x0018
        /*0034*/ 	.byte	0x00, 0xf5, 0x21, 0x00


	//----- nvinfo : EIATTR_KPARAM_INFO
	.align		4
.L_562:
        /*0038*/ 	.byte	0x04, 0x17
        /*003a*/ 	.short	(.L_564 - .L_563)
.L_563:
        /*003c*/ 	.word	0x00000000
        /*0040*/ 	.short	0x0004
        /*0042*/ 	.short	0x0010
        /*0044*/ 	.byte	0x00, 0xf0, 0x11, 0x00


	//----- nvinfo : EIATTR_KPARAM_INFO
	.align		4
.L_564:
        /*0048*/ 	.byte	0x04, 0x17
        /*004a*/ 	.short	(.L_566 - .L_565)
.L_565:
        /*004c*/ 	.word	0x00000000
        /*0050*/ 	.short	0x0003
        /*0052*/ 	.short	0x000c
        /*0054*/ 	.byte	0x00, 0xf0, 0x11, 0x00


	//----- nvinfo : EIATTR_KPARAM_INFO
	.align		4
.L_566:
        /*0058*/ 	.byte	0x04, 0x17
        /*005a*/ 	.short	(.L_568 - .L_567)
.L_567:
        /*005c*/ 	.word	0x00000000
        /*0060*/ 	.short	0x0002
        /*0062*/ 	.short	0x0008
        /*0064*/ 	.byte	0x00, 0xf0, 0x11, 0x00


	//----- nvinfo : EIATTR_KPARAM_INFO
	.align		4
.L_568:
        /*0068*/ 	.byte	0x04, 0x17
        /*006a*/ 	.short	(.L_570 - .L_569)
.L_569:
        /*006c*/ 	.word	0x00000000
        /*0070*/ 	.short	0x0001
        /*0072*/ 	.short	0x0004
        /*0074*/ 	.byte	0x00, 0xf0, 0x11, 0x00


	//----- nvinfo : EIATTR_KPARAM_INFO
	.align		4
.L_570:
        /*0078*/ 	.byte	0x04, 0x17
        /*007a*/ 	.short	(.L_572 - .L_571)
.L_571:
        /*007c*/ 	.word	0x00000000
        /*0080*/ 	.short	0x0000
        /*0082*/ 	.short	0x0000
        /*0084*/ 	.byte	0x00, 0xf0, 0x11, 0x00


	//----- nvinfo : EIATTR_SPARSE_MMA_MASK
	.align		4
.L_572:
        /*0088*/ 	.byte	0x03, 0x50
        /*008a*/ 	.short	0x0000


	//----- nvinfo : EIATTR_MAXREG_COUNT
	.align		4
        /*008c*/ 	.byte	0x03, 0x1b
        /*008e*/ 	.short	0x00ff


	//----- nvinfo : EIATTR_NUM_BARRIERS
	.align		4
        /*0090*/ 	.byte	0x02, 0x4c
        /*0092*/ 	.byte	0x01
	.zero		1


	//----- nvinfo : EIATTR_MERCURY_ISA_VERSION
	.align		4
        /*0094*/ 	.byte	0x03, 0x5f
        /*0096*/ 	.short	0x0101


	//----- nvinfo : EIATTR_VRC_CTA_INIT_COUNT
	.align		4
        /*0098*/ 	.byte	0x02, 0x4a
	.zero		1
	.zero		1


	//----- nvinfo : EIATTR_EXIT_INSTR_OFFSETS
	.align		4
        /*009c*/ 	.byte	0x04, 0x1c
        /*009e*/ 	.short	(.L_574 - .L_573)


	//   ....[0]....
.L_573:
        /*00a0*/ 	.word	0x00005ad0


	//----- nvinfo : EIATTR_CRS_STACK_SIZE
	.align		4
.L_574:
        /*00a4*/ 	.byte	0x04, 0x1e
        /*00a6*/ 	.short	(.L_576 - .L_575)
.L_575:
        /*00a8*/ 	.word	0x00000000


	//----- nvinfo : EIATTR_CBANK_PARAM_SIZE
	.align		4
.L_576:
        /*00ac*/ 	.byte	0x03, 0x19
        /*00ae*/ 	.short	0x0030


	//----- nvinfo : EIATTR_PARAM_CBANK
	.align		4
        /*00b0*/ 	.byte	0x04, 0x0a
        /*00b2*/ 	.short	(.L_578 - .L_577)
	.align		4
.L_577:
        /*00b4*/ 	.word	index@(.nv.constant0._Z21LaxWendroff_2D_SolverififfPfS_S_)
        /*00b8*/ 	.short	0x0380
        /*00ba*/ 	.short	0x0030


	//----- nvinfo : EIATTR_SW_WAR
	.align		4
.L_578:
        /*00bc*/ 	.byte	0x04, 0x36
        /*00be*/ 	.short	(.L_580 - .L_579)
.L_579:
        /*00c0*/ 	.word	0x00000008
.L_580:


//--------------------- .nv.info._Z25Sigma_2D_Solver_OptimizedififfPfS_S_ --------------------------
	.section	.nv.info._Z25Sigma_2D_Solver_OptimizedififfPfS_S_,"",@"SHT_CUDA_INFO"
	.sectionflags	@""
	.align	4


	//----- nvinfo : EIATTR_CUDA_API_VERSION
	.align		4
        /*0000*/ 	.byte	0x04, 0x37
        /*0002*/ 	.short	(.L_582 - .L_581)
.L_581:
        /*0004*/ 	.word	0x00000082


	//----- nvinfo : EIATTR_KPARAM_INFO
	.align		4
.L_582:
        /*0008*/ 	.byte	0x04, 0x17
        /*000a*/ 	.short	(.L_584 - .L_583)
.L_583:
        /*000c*/ 	.word	0x00000000
        /*0010*/ 	.short	0x0007
        /*0012*/ 	.short	0x0028
        /*0014*/ 	.byte	0x00, 0xf5, 0x21, 0x00


	//----- nvinfo : EIATTR_KPARAM_INFO
	.align		4
.L_584:
        /*0018*/ 	.byte	0x04, 0x17
        /*001a*/ 	.short	(.L_586 - .L_585)
.L_585:
        /*001c*/ 	.word	0x00000000
        /*0020*/ 	.short	0x0006
        /*0022*/ 	.short	0x0020
        /*0024*/ 	.byte	0x00, 0xf5, 0x21, 0x00


	//----- nvinfo : EIATTR_KPARAM_INFO
	.align		4
.L_586:
        /*0028*/ 	.byte	0x04, 0x17
        /*002a*/ 	.short	(.L_588 - .L_587)
.L_587:
        /*002c*/ 	.word	0x00000000
        /*0030*/ 	.short	0x0005
        /*0032*/ 	.short	0x0018
        /*0034*/ 	.byte	0x00, 0xf5, 0x21, 0x00


	//----- nvinfo : EIATTR_KPARAM_INFO
	.align		4
.L_588:
        /*0038*/ 	.byte	0x04, 0x17
        /*003a*/ 	.short	(.L_590 - .L_589)
.L_589:
        /*003c*/ 	.word	0x00000000
        /*0040*/ 	.short	0x0004
        /*0042*/ 	.short	0x0010
        /*0044*/ 	.byte	0x00, 0xf0, 0x11, 0x00


	//----- nvinfo : EIATTR_KPARAM_INFO
	.align		4
.L_590:
        /*0048*/ 	.byte	0x04, 0x17
        /*004a*/ 	.short	(.L_592 - .L_591)
.L_591:
        /*004c*/ 	.word	0x00000000
        /*0050*/ 	.short	0x0003
        /*0052*/ 	.short	0x000c
        /*0054*/ 	.byte	0x00, 0xf0, 0x11, 0x00


	//----- nvinfo : EIATTR_KPARAM_INFO
	.align		4
.L_592:
        /*0058*/ 	.byte	0x04, 0x17
        /*005a*/ 	.short	(.L_594 - .L_593)
.L_593:
        /*005c*/ 	.word	0x00000000
        /*0060*/ 	.short	0x0002
        /*0062*/ 	.short	0x0008
        /*0064*/ 	.byte	0x00, 0xf0, 0x11, 0x00


	//----- nvinfo : EIATTR_KPARAM_INFO
	.align		4
.L_594:
        /*0068*/ 	.byte	0x04, 0x17
        /*006a*/ 	.short	(.L_596 - .L_595)
.L_595:
        /*006c*/ 	.word	0x00000000
        /*0070*/ 	.short	0x0001
        /*0072*/ 	.short	0x0004
        /*0074*/ 	.byte	0x00, 0xf0, 0x11, 0x00


	//----- nvinfo : EIATTR_KPARAM_INFO
	.align		4
.L_596:
        /*0078*/ 	.byte	0x04, 0x17
        /*007a*/ 	.short	(.L_598 - .L_597)
.L_597:
        /*007c*/ 	.word	0x00000000
        /*0080*/ 	.short	0x0000
        /*0082*/ 	.short	0x0000
        /*0084*/ 	.byte	0x00, 0xf0, 0x11, 0x00


	//----- nvinfo : EIATTR_SPARSE_MMA_MASK
	.align		4
.L_598:
        /*0088*/ 	.byte	0x03, 0x50
        /*008a*/ 	.short	0x0000


	//----- nvinfo : EIATTR_MAXREG_COUNT
	.align		4
        /*008c*/ 	.byte	0x03, 0x1b
        /*008e*/ 	.short	0x00ff


	//----- nvinfo : EIATTR_NUM_BARRIERS
	.align		4
        /*0090*/ 	.byte	0x02, 0x4c
        /*0092*/ 	.byte	0x01
	.zero		1


	//----- nvinfo : EIATTR_MERCURY_ISA_VERSION
	.align		4
        /*0094*/ 	.byte	0x03, 0x5f
        /*0096*/ 	.short	0x0101


	//----- nvinfo : EIATTR_VRC_CTA_INIT_COUNT
	.align		4
        /*0098*/ 	.byte	0x02, 0x4a
	.zero		1
	.zero		1


	//----- nvinfo : EIATTR_EXIT_INSTR_OFFSETS
	.align		4
        /*009c*/ 	.byte	0x04, 0x1c
        /*009e*/ 	.short	(.L_600 - .L_599)


	//   ....[0]....
.L_599:
        /*00a0*/ 	.word	0x00004a50


	//----- nvinfo : EIATTR_CRS_STACK_SIZE
	.align		4
.L_600:
        /*00a4*/ 	.byte	0x04, 0x1e
        /*00a6*/ 	.short	(.L_602 - .L_601)
.L_601:
        /*00a8*/ 	.word	0x00000000


	//----- nvinfo : EIATTR_CBANK_PARAM_SIZE
	.align		4
.L_602:
        /*00ac*/ 	.byte	0x03, 0x19
        /*00ae*/ 	.short	0x0030


	//----- nvinfo : EIATTR_PARAM_CBANK
	.align		4
        /*00b0*/ 	.byte	0x04, 0x0a
        /*00b2*/ 	.short	(.L_604 - .L_603)
	.align		4
.L_603:
        /*00b4*/ 	.word	index@(.nv.constant0._Z25Sigma_2D_Solver_OptimizedififfPfS_S_)
        /*00b8*/ 	.short	0x0380
        /*00ba*/ 	.short	0x0030


	//----- nvinfo : EIATTR_SW_WAR
	.align		4
.L_604:
        /*00bc*/ 	.byte	0x04, 0x36
        /*00be*/ 	.short	(.L_606 - .L_605)
.L_605:
        /*00c0*/ 	.word	0x00000008
.L_606:


//--------------------- .nv.info._Z15Sigma_2D_SolverififfPfS_S_ --------------------------
	.section	.nv.info._Z15Sigma_2D_SolverififfPfS_S_,"",@"SHT_CUDA_INFO"
	.sectionflags	@""
	.align	4


	//----- nvinfo : EIATTR_CUDA_API_VERSION
	.align		4
        /*0000*/ 	.byte	0x04, 0x37
        /*0002*/ 	.short	(.L_608 - .L_607)
.L_607:
        /*0004*/ 	.word	0x00000082


	//----- nvinfo : EIATTR_KPARAM_INFO
	.align		4
.L_608:
        /*0008*/ 	.byte	0x04, 0x17
        /*000a*/ 	.short	(.L_610 - .L_609)
.L_609:
        /*000c*/ 	.word	0x00000000
        /*0010*/ 	.short	0x0007
        /*0012*/ 	.short	0x0028
        /*0014*/ 	.byte	0x00, 0xf5, 0x21, 0x00


	//----- nvinfo : EIATTR_KPARAM_INFO
	.align		4
.L_610:
        /*0018*/ 	.byte	0x04, 0x17
        /*001a*/ 	.short	(.L_612 - .L_611)
.L_611:
        /*001c*/ 	.word	0x00000000
        /*0020*/ 	.short	0x0006
        /*0022*/ 	.short	0x0020
        /*0024*/ 	.byte	0x00, 0xf5, 0x21, 0x00


	//----- nvinfo : EIATTR_KPARAM_INFO
	.align		4
.L_612:
        /*0028*/ 	.byte	0x04, 0x17
        /*002a*/ 	.short	(.L_614 - .L_613)
.L_613:
        /*002c*/ 	.word	0x00000000
        /*0030*/ 	.short	0x0005
        /*0032*/ 	.short	0x0018
        /*0034*/ 	.byte	0x00, 0xf5, 0x21, 0x00


	//----- nvinfo : EIATTR_KPARAM_INFO
	.align		4
.L_614:
        /*0038*/ 	.byte	0x04, 0x17
        /*003a*/ 	.short	(.L_616 - .L_615)
.L_615:
        /*003c*/ 	.word	0x00000000
        /*0040*/ 	.short	0x0004
        /*0042*/ 	.short	0x0010
        /*0044*/ 	.byte	0x00, 0xf0, 0x11, 0x00


	//----- nvinfo : EIATTR_KPARAM_INFO
	.align		4
.L_616:
        /*0048*/ 	.byte	0x04, 0x17
        /*004a*/ 	.short	(.L_618 - .L_617)
.L_617:
        /*004c*/ 	.word	0x00000000
        /*0050*/ 	.short	0x0003
        /*0052*/ 	.short	0x000c
        /*0054*/ 	.byte	0x00, 0xf0, 0x11, 0x00


	//----- nvinfo : EIATTR_KPARAM_INFO
	.align		4
.L_618:
        /*0058*/ 	.byte	0x04, 0x17
        /*005a*/ 	.short	(.L_620 - .L_619)
.L_619:
        /*005c*/ 	.word	0x00000000
        /*0060*/ 	.short	0x0002
        /*0062*/ 	.short	0x0008
        /*0064*/ 	.byte	0x00, 0xf0, 0x11, 0x00


	//----- nvinfo : EIATTR_KPARAM_INFO
	.align		4
.L_620:
        /*0068*/ 	.byte	0x04, 0x17
        /*006a*/ 	.short	(.L_622 - .L_621)
.L_621:
        /*006c*/ 	.word	0x00000000
        /*0070*/ 	.short	0x0001
        /*0072*/ 	.short	0x0004
        /*0074*/ 	.byte	0x00, 0xf0, 0x11, 0x00


	//----- nvinfo : EIATTR_KPARAM_INFO
	.align		4
.L_622:
        /*0078*/ 	.byte	0x04, 0x17
        /*007a*/ 	.short	(.L_624 - .L_623)
.L_623:
        /*007c*/ 	.word	0x00000000
        /*0080*/ 	.short	0x0000
        /*0082*/ 	.short	0x0000
        /*0084*/ 	.byte	0x00, 0xf0, 0x11, 0x00


	//----- nvinfo : EIATTR_SPARSE_MMA_MASK
	.align		4
.L_624:
        /*0088*/ 	.byte	0x03, 0x50
        /*008a*/ 	.short	0x0000


	//----- nvinfo : EIATTR_MAXREG_COUNT
	.align		4
        /*008c*/ 	.byte	0x03, 0x1b
        /*008e*/ 	.short	0x00ff


	//----- nvinfo : EIATTR_NUM_BARRIERS
	.align		4
        /*0090*/ 	.byte	0x02, 0x4c
        /*0092*/ 	.byte	0x01
	.zero		1


	//----- nvinfo : EIATTR_MERCURY_ISA_VERSION
	.align		4
        /*0094*/ 	.byte	0x03, 0x5f
        /*0096*/ 	.short	0x0101


	//----- nvinfo : EIATTR_VRC_CTA_INIT_COUNT
	.align		4
        /*0098*/ 	.byte	0x02, 0x4a
	.zero		1
	.zero		1


	//----- nvinfo : EIATTR_EXIT_INSTR_OFFSETS
	.align		4
        /*009c*/ 	.byte	0x04, 0x1c
        /*009e*/ 	.short	(.L_626 - .L_625)


	//   ....[0]....
.L_625:
        /*00a0*/ 	.word	0x000049d0


	//----- nvinfo : EIATTR_CRS_STACK_SIZE
	.align		4
.L_626:
        /*00a4*/ 	.byte	0x04, 0x1e
        /*00a6*/ 	.short	(.L_628 - .L_627)
.L_627:
        /*00a8*/ 	.word	0x00000000


	//----- nvinfo : EIATTR_CBANK_PARAM_SIZE
	.align		4
.L_628:
        /*00ac*/ 	.byte	0x03, 0x19
        /*00ae*/ 	.short	0x0030


	//----- nvinfo : EIATTR_PARAM_CBANK
	.align		4
        /*00b0*/ 	.byte	0x04, 0x0a
        /*00b2*/ 	.short	(.L_630 - .L_629)
	.align		4
.L_629:
        /*00b4*/ 	.word	index@(.nv.constant0._Z15Sigma_2D_SolverififfPfS_S_)
        /*00b8*/ 	.short	0x0380
        /*00ba*/ 	.short	0x0030


	//----- nvinfo : EIATTR_SW_WAR
	.align		4
.L_630:
        /*00bc*/ 	.byte	0x04, 0x36
        /*00be*/ 	.short	(.L_632 - .L_631)
.L_631:
        /*00c0*/ 	.word	0x00000008
.L_632:


//--------------------- .nv.info._Z23ADI_2D_Solver_OptimizedififfPfS_S_ --------------------------
	.section	.nv.info._Z23ADI_2D_Solver_OptimizedififfPfS_S_,"",@"SHT_CUDA_INFO"
	.sectionflags	@""
	.align	4


	//----- nvinfo : EIATTR_CUDA_API_VERSION
	.align		4
        /*0000*/ 	.byte	0x04, 0x37
        /*0002*/ 	.short	(.L_634 - .L_633)
.L_633:
        /*0004*/ 	.word	0x00000082


	//----- nvinfo : EIATTR_KPARAM_INFO
	.align		4
.L_634:
        /*0008*/ 	.byte	0x04, 0x17
        /*000a*/ 	.short	(.L_636 - .L_635)
.L_635:
        /*000c*/ 	.word	0x00000000
        /*0010*/ 	.short	0x0007
        /*0012*/ 	.short	0x0028
        /*0014*/ 	.byte	0x00, 0xf5, 0x21, 0x00


	//----- nvinfo : EIATTR_KPARAM_INFO
	.align		4
.L_636:
        /*0018*/ 	.byte	0x04, 0x17
        /*001a*/ 	.short	(.L_638 - .L_637)
.L_637:
        /*001c*/ 	.word	0x00000000
        /*0020*/ 	.short	0x0006
        /*0022*/ 	.short	0x0020
        /*0024*/ 	.byte	0x00, 0xf5, 0x21, 0x00


	//----- nvinfo : EIATTR_KPARAM_INFO
	.align		4
.L_638:
        /*0028*/ 	.byte	0x04, 0x17
        /*002a*/ 	.short	(.L_640 - .L_639)
.L_639:
        /*002c*/ 	.word	0x00000000
        /*0030*/ 	.short	0x0005
        /*0032*/ 	.short	0x0018
        /*0034*/ 	.byte	0x00, 0xf5, 0x21, 0x00


	//----- nvinfo : EIATTR_KPARAM_INFO
	.align		4
.L_640:
        /*0038*/ 	.byte	0x04, 0x17
        /*003a*/ 	.short	(.L_642 - .L_641)
.L_641:
        /*003c*/ 	.word	0x00000000
        /*0040*/ 	.short	0x0004
        /*0042*/ 	.short	0x0010
        /*0044*/ 	.byte	0x00, 0xf0, 0x11, 0x00


	//----- nvinfo : EIATTR_KPARAM_INFO
	.align		4
.L_642:
        /*0048*/ 	.byte	0x04, 0x17
        /*004a*/ 	.short	(.L_644 - .L_643)
.L_643:
        /*004c*/ 	.word	0x00000000
        /*0050*/ 	.short	0x0003
        /*0052*/ 	.short	0x000c
        /*0054*/ 	.byte	0x00, 0xf0, 0x11, 0x00


	//----- nvinfo : EIATTR_KPARAM_INFO
	.align		4
.L_644:
        /*0058*/ 	.byte	0x04, 0x17
        /*005a*/ 	.short	(.L_646 - .L_645)
.L_645:
        /*005c*/ 	.word	0x00000000
        /*0060*/ 	.short	0x0002
        /*0062*/ 	.short	0x0008
        /*0064*/ 	.byte	0x00, 0xf0, 0x11, 0x00


	//----- nvinfo : EIATTR_KPARAM_INFO
	.align		4
.L_646:
        /*0068*/ 	.byte	0x04, 0x17
        /*006a*/ 	.short	(.L_648 - .L_647)
.L_647:
        /*006c*/ 	.word	0x00000000
        /*0070*/ 	.short	0x0001
        /*0072*/ 	.short	0x0004
        /*0074*/ 	.byte	0x00, 0xf0, 0x11, 0x00


	//----- nvinfo : EIATTR_KPARAM_INFO
	.align		4
.L_648:
        /*0078*/ 	.byte	0x04, 0x17
        /*007a*/ 	.short	(.L_650 - .L_649)
.L_649:
        /*007c*/ 	.word	0x00000000
        /*0080*/ 	.short	0x0000
        /*0082*/ 	.short	0x0000
        /*0084*/ 	.byte	0x00, 0xf0, 0x11, 0x00


	//----- nvinfo : EIATTR_SPARSE_MMA_MASK
	.align		4
.L_650:
        /*0088*/ 	.byte	0x03, 0x50
        /*008a*/ 	.short	0x0000


	//----- nvinfo : EIATTR_MAXREG_COUNT
	.align		4
        /*008c*/ 	.byte	0x03, 0x1b
        /*008e*/ 	.short	0x00ff


	//----- nvinfo : EIATTR_NUM_BARRIERS
	.align		4
        /*0090*/ 	.byte	0x02, 0x4c
        /*0092*/ 	.byte	0x01
	.zero		1


	//----- nvinfo : EIATTR_MERCURY_ISA_VERSION
	.align		4
        /*0094*/ 	.byte	0x03, 0x5f
        /*0096*/ 	.short	0x0101


	//----- nvinfo : EIATTR_VRC_CTA_INIT_COUNT
	.align		4
        /*0098*/ 	.byte	0x02, 0x4a
	.zero		1
	.zero		1


	//----- nvinfo : EIATTR_EXIT_INSTR_OFFSETS
	.align		4
        /*009c*/ 	.byte	0x04, 0x1c
        /*009e*/ 	.short	(.L_652 - .L_651)


	//   ....[0]....
.L_651:
        /*00a0*/ 	.word	0x00005bc0


	//----- nvinfo : EIATTR_CRS_STACK_SIZE
	.align		4
.L_652:
        /*00a4*/ 	.byte	0x04, 0x1e
        /*00a6*/ 	.short	(.L_654 - .L_653)
.L_653:
        /*00a8*/ 	.word	0x00000000


	//----- nvinfo : EIATTR_CBANK_PARAM_SIZE
	.align		4
.L_654:
        /*00ac*/ 	.byte	0x03, 0x19
        /*00ae*/ 	.short	0x0030


	//----- nvinfo : EIATTR_PARAM_CBANK
	.align		4
        /*00b0*/ 	.byte	0x04, 0x0a
        /*00b2*/ 	.short	(.L_656 - .L_655)
	.align		4
.L_655:
        /*00b4*/ 	.word	index@(.nv.constant0._Z23ADI_2D_Solver_OptimizedififfPfS_S_)
        /*00b8*/ 	.short	0x0380
        /*00ba*/ 	.short	0x0030


	//----- nvinfo : EIATTR_SW_WAR
	.align		4
.L_656:
        /*00bc*/ 	.byte	0x04, 0x36
        /*00be*/ 	.short	(.L_658 - .L_657)
.L_657:
        /*00c0*/ 	.word	0x00000008
.L_658:


//--------------------- .nv.info._Z13ADI_2D_SolverififfPfS_S_ --------------------------
	.section	.nv.info._Z13ADI_2D_SolverififfPfS_S_,"",@"SHT_CUDA_INFO"
	.sectionflags	@""
	.align	4


	//----- nvinfo : EIATTR_CUDA_API_VERSION
	.align		4
        /*0000*/ 	.byte	0x04, 0x37
        /*0002*/ 	.short	(.L_660 - .L_659)
.L_659:
        /*0004*/ 	.word	0x00000082


	//----- nvinfo : EIATTR_KPARAM_INFO
	.align		4
.L_660:
        /*0008*/ 	.byte	0x04, 0x17
        /*000a*/ 	.short	(.L_662 - .L_661)
.L_661:
        /*000c*/ 	.word	0x00000000
        /*0010*/ 	.short	0x0007
        /*0012*/ 	.short	0x0028
        /*0014*/ 	.byte	0x00, 0xf5, 0x21, 0x00


	//----- nvinfo : EIATTR_KPARAM_INFO
	.align		4
.L_662:
        /*0018*/ 	.byte	0x04, 0x17
        /*001a*/ 	.short	(.L_664 - .L_663)
.L_663:
        /*001c*/ 	.word	0x00000000
        /*0020*/ 	.short	0x0006
        /*0022*/ 	.short	0x0020
        /*0024*/ 	.byte	0x00, 0xf5, 0x21, 0x00


	//----- nvinfo : EIATTR_KPARAM_INFO
	.align		4
.L_664:
        /*0028*/ 	.byte	0x04, 0x17
        /*002a*/ 	.short	(.L_666 - .L_665)
.L_665:
        /*002c*/ 	.word	0x00000000
        /*0030*/ 	.short	0x0005
        /*0032*/ 	.short	0x0018
        /*0034*/ 	.byte	0x00, 0xf5, 0x21, 0x00


	//----- nvinfo : EIATTR_KPARAM_INFO
	.align		4
.L_666:
        /*0038*/ 	.byte	0x04, 0x17
        /*003a*/ 	.short	(.L_668 - .L_667)
.L_667:
        /*003c*/ 	.word	0x00000000
        /*0040*/ 	.short	0x0004
        /*0042*/ 	.short	0x0010
        /*0044*/ 	.byte	0x00, 0xf0, 0x11, 0x00


	//----- nvinfo : EIATTR_KPARAM_INFO
	.align		4
.L_668:
        /*0048*/ 	.byte	0x04, 0x17
        /*004a*/ 	.short	(.L_670 - .L_669)
.L_669:
        /*004c*/ 	.word	0x00000000
        /*0050*/ 	.short	0x0003
        /*0052*/ 	.short	0x000c
        /*0054*/ 	.byte	0x00, 0xf0, 0x11, 0x00


	//----- nvinfo : EIATTR_KPARAM_INFO
	.align		4
.L_670:
        /*0058*/ 	.byte	0x04, 0x17
        /*005a*/ 	.short	(.L_672 - .L_671)
.L_671:
        /*005c*/ 	.word	0x00000000
        /*0060*/ 	.short	0x0002
        /*0062*/ 	.short	0x0008
        /*0064*/ 	.byte	0x00, 0xf0, 0x11, 0x00


	//----- nvinfo : EIATTR_KPARAM_INFO
	.align		4
.L_672:
        /*0068*/ 	.byte	0x04, 0x17
        /*006a*/ 	.short	(.L_674 - .L_673)
.L_673:
        /*006c*/ 	.word	0x00000000
        /*0070*/ 	.short	0x0001
        /*0072*/ 	.short	0x0004
        /*0074*/ 	.byte	0x00, 0xf0, 0x11, 0x00


	//----- nvinfo : EIATTR_KPARAM_INFO
	.align		4
.L_674:
        /*0078*/ 	.byte	0x04, 0x17
        /*007a*/ 	.short	(.L_676 - .L_675)
.L_675:
        /*007c*/ 	.word	0x00000000
        /*0080*/ 	.short	0x0000
        /*0082*/ 	.short	0x0000
        /*0084*/ 	.byte	0x00, 0xf0, 0x11, 0x00


	//----- nvinfo : EIATTR_SPARSE_MMA_MASK
	.align		4
.L_676:
        /*0088*/ 	.byte	0x03, 0x50
        /*008a*/ 	.short	0x0000


	//----- nvinfo : EIATTR_MAXREG_COUNT
	.align		4
        /*008c*/ 	.byte	0x03, 0x1b
        /*008e*/ 	.short	0x00ff


	//----- nvinfo : EIATTR_NUM_BARRIERS
	.align		4
        /*0090*/ 	.byte	0x02, 0x4c
        /*0092*/ 	.byte	0x01
	.zero		1


	//----- nvinfo : EIATTR_MERCURY_ISA_VERSION
	.align		4
        /*0094*/ 	.byte	0x03, 0x5f
        /*0096*/ 	.short	0x0101


	//----- nvinfo : EIATTR_VRC_CTA_INIT_COUNT
	.align		4
        /*0098*/ 	.byte	0x02, 0x4a
	.zero		1
	.zero		1


	//----- nvinfo : EIATTR_EXIT_INSTR_OFFSETS
	.align		4
        /*009c*/ 	.byte	0x04, 0x1c
        /*009e*/ 	.short	(.L_678 - .L_677)


	//   ....[0]....
.L_677:
        /*00a0*/ 	.word	0x00005c80


	//----- nvinfo : EIATTR_CRS_STACK_SIZE
	.align		4
.L_678:
        /*00a4*/ 	.byte	0x04, 0x1e
        /*00a6*/ 	.short	(.L_680 - .L_679)
.L_679:
        /*00a8*/ 	.word	0x00000000


	//----- nvinfo : EIATTR_CBANK_PARAM_SIZE
	.align		4
.L_680:
        /*00ac*/ 	.byte	0x03, 0x19
        /*00ae*/ 	.short	0x0030


	//----- nvinfo : EIATTR_PARAM_CBANK
	.align		4
        /*00b0*/ 	.byte	0x04, 0x0a
        /*00b2*/ 	.short	(.L_682 - .L_681)
	.align		4
.L_681:
        /*00b4*/ 	.word	index@(.nv.constant0._Z13ADI_2D_SolverififfPfS_S_)
        /*00b8*/ 	.short	0x0380
        /*00ba*/ 	.short	0x0030


	//----- nvinfo : EIATTR_SW_WAR
	.align		4
.L_682:
        /*00bc*/ 	.byte	0x04, 0x36
        /*00be*/ 	.short	(.L_684 - .L_683)
.L_683:
        /*00c0*/ 	.word	0x00000008
.L_684:


//--------------------- .nv.info._Z33CrankNicolson_2D_Solver_OptimizedififfPfS_S_ --------------------------
	.section	.nv.info._Z33CrankNicolson_2D_Solver_OptimizedififfPfS_S_,"",@"SHT_CUDA_INFO"
	.sectionflags	@""
	.align	4


	//----- nvinfo : EIATTR_CUDA_API_VERSION
	.align		4
        /*0000*/ 	.byte	0x04, 0x37
        /*0002*/ 	.short	(.L_686 - .L_685)
.L_685:
        /*0004*/ 	.word	0x00000082


	//----- nvinfo : EIATTR_KPARAM_INFO
	.align		4
.L_686:
        /*0008*/ 	.byte	0x04, 0x17
        /*000a*/ 	.short	(.L_688 - .L_687)
.L_687:
        /*000c*/ 	.word	0x00000000
        /*0010*/ 	.short	0x0007
        /*0012*/ 	.short	0x0028
        /*0014*/ 	.byte	0x00, 0xf5, 0x21, 0x00


	//----- nvinfo : EIATTR_KPARAM_INFO
	.align		4
.L_688:
        /*0018*/ 	.byte	0x04, 0x17
        /*001a*/ 	.short	(.L_690 - .L_689)
.L_689:
        /*001c*/ 	.word	0x00000000
        /*0020*/ 	.short	0x0006
        /*0022*/ 	.short	0x0020
        /*0024*/ 	.byte	0x00, 0xf5, 0x21, 0x00


	//----- nvinfo : EIATTR_KPARAM_INFO
	.align		4
.L_690:
        /*0028*/ 	.byte	0x04, 0x17
        /*002a*/ 	.short	(.L_692 - .L_691)
.L_691:
        /*002c*/ 	.word	0x00000000
        /*0030*/ 	.short	0x0005
        /*0032*/ 	.short	0x0018
        /*0034*/ 	.byte	0x00, 0xf5, 0x21, 0x00


	//----- nvinfo : EIATTR_KPARAM_INFO
	.align		4
.L_692:
        /*0038*/ 	.byte	0x04, 0x17
        /*003a*/ 	.short	(.L_694 - .L_693)
.L_693:
        /*003c*/ 	.word	0x00000000
        /*0040*/ 	.short	0x0004
        /*0042*/ 	.short	0x0010
        /*0044*/ 	.byte	0x00, 0xf0, 0x11, 0x00


	//----- nvinfo : EIATTR_KPARAM_INFO
	.align		4
.L_694:
        /*0048*/ 	.byte	0x04, 0x17
        /*004a*/ 	.short	(.L_696 - .L_695)
.L_695:
        /*004c*/ 	.word	0x00000000
        /*0050*/ 	.short	0x0003
        /*0052*/ 	.short	0x000c
        /*0054*/ 	.byte	0x00, 0xf0, 0x11, 0x00


	//----- nvinfo : EIATTR_KPARAM_INFO
	.align		4
.L_696:
        /*0058*/ 	.byte	0x04, 0x17
        /*005a*/ 	.short	(.L_698 - .L_697)
.L_697:
        /*005c*/ 	.word	0x00000000
        /*0060*/ 	.short	0x0002
        /*0062*/ 	.short	0x0008
        /*0064*/ 	.byte	0x00, 0xf0, 0x11, 0x00


	//----- nvinfo : EIATTR_KPARAM_INFO
	.align		4
.L_698:
        /*0068*/ 	.byte	0x04, 0x17
        /*006a*/ 	.short	(.L_700 - .L_699)
.L_699:
        /*006c*/ 	.word	0x00000000
        /*0070*/ 	.short	0x0001
        /*0072*/ 	.short	0x0004
        /*0074*/ 	.byte	0x00, 0xf0, 0x11, 0x00


	//----- nvinfo : EIATTR_KPARAM_INFO
	.align		4
.L_700:
        /*0078*/ 	.byte	0x04, 0x17
        /*007a*/ 	.short	(.L_702 - .L_701)
.L_701:
        /*007c*/ 	.word	0x00000000
        /*0080*/ 	.short	0x0000
        /*0082*/ 	.short	0x0000
        /*0084*/ 	.byte	0x00, 0xf0, 0x11, 0x00


	//----- nvinfo : EIATTR_SPARSE_MMA_MASK
	.align		4
.L_702:
        /*0088*/ 	.byte	0x03, 0x50
        /*008a*/ 	.short	0x0000


	//----- nvinfo : EIATTR_MAXREG_COUNT
	.align		4
        /*008c*/ 	.byte	0x03, 0x1b
        /*008e*/ 	.short	0x00ff


	//----- nvinfo : EIATTR_NUM_BARRIERS
	.align		4
        /*0090*/ 	.byte	0x02, 0x4c
        /*0092*/ 	.byte	0x01
	.zero		1


	//----- nvinfo : EIATTR_MERCURY_ISA_VERSION
	.align		4
        /*0094*/ 	.byte	0x03, 0x5f
        /*0096*/ 	.short	0x0101


	//----- nvinfo : EIATTR_VRC_CTA_INIT_COUNT
	.align		4
        /*0098*/ 	.byte	0x02, 0x4a
	.zero		1
	.zero		1


	//----- nvinfo : EIATTR_EXIT_INSTR_OFFSETS
	.align		4
        /*009c*/ 	.byte	0x04, 0x1c
        /*009e*/ 	.short	(.L_704 - .L_703)


	//   ....[0]....
.L_703:
        /*00a0*/ 	.word	0x00004490


	//----- nvinfo : EIATTR_CRS_STACK_SIZE
	.align		4
.L_704:
        /*00a4*/ 	.byte	0x04, 0x1e
        /*00a6*/ 	.short	(.L_706 - .L_705)
.L_705:
        /*00a8*/ 	.word	0x00000000


	//----- nvinfo : EIATTR_CBANK_PARAM_SIZE
	.align		4
.L_706:
        /*00ac*/ 	.byte	0x03, 0x19
        /*00ae*/ 	.short	0x0030


	//----- nvinfo : EIATTR_PARAM_CBANK
	.align		4
        /*00b0*/ 	.byte	0x04, 0x0a
        /*00b2*/ 	.short	(.L_708 - .L_707)
	.align		4
.L_707:
        /*00b4*/ 	.word	index@(.nv.constant0._Z33CrankNicolson_2D_Solver_OptimizedififfPfS_S_)
        /*00b8*/ 	.short	0x0380
        /*00ba*/ 	.short	0x0030


	//----- nvinfo : EIATTR_SW_WAR
	.align		4
.L_708:
        /*00bc*/ 	.byte	0x04, 0x36
        /*00be*/ 	.short	(.L_710 - .L_709)
.L_709:
        /*00c0*/ 	.word	0x00000008
.L_710:


//--------------------- .nv.info._Z23CrankNicolson_2D_SolverififfPfS_S_ --------------------------
	.section	.nv.info._Z23CrankNicolson_2D_SolverififfPfS_S_,"",@"SHT_CUDA_INFO"
	.sectionflags	@""
	.align	4


	//----- nvinfo : EIATTR_CUDA_API_VERSION
	.align		4
        /*0000*/ 	.byte	0x04, 0x37
        /*0002*/ 	.short	(.L_712 - .L_711)
.L_711:
        /*0004*/ 	.word	0x00000082


	//----- nvinfo : EIATTR_KPARAM_INFO
	.align		4
.L_712:
        /*0008*/ 	.byte	0x04, 0x17
        /*000a*/ 	.short	(.L_714 - .L_713)
.L_713:
        /*000c*/ 	.word	0x00000000
        /*0010*/ 	.short	0x0007
        /*0012*/ 	.short	0x0028
        /*0014*/ 	.byte	0x00, 0xf5, 0x21, 0x00


	//----- nvinfo : EIATTR_KPARAM_INFO
	.align		4
.L_714:
        /*0018*/ 	.byte	0x04, 0x17
        /*001a*/ 	.short	(.L_716 - .L_715)
.L_715:
        /*001c*/ 	.word	0x00000000
        /*0020*/ 	.short	0x0006
        /*0022*/ 	.short	0x0020
        /*0024*/ 	.byte	0x00, 0xf5, 0x21, 0x00


	//----- nvinfo : EIATTR_KPARAM_INFO
	.align		4
.L_716:
        /*0028*/ 	.byte	0x04, 0x17
        /*002a*/ 	.short	(.L_718 - .L_717)
.L_717:
        /*002c*/ 	.word	0x00000000
        /*0030*/ 	.short	0x0005
        /*0032*/ 	.short	0x0018
        /*0034*/ 	.byte	0x00, 0xf5, 0x21, 0x00


	//----- nvinfo : EIATTR_KPARAM_INFO
	.align		4
.L_718:
        /*0038*/ 	.byte	0x04, 0x17
        /*003a*/ 	.short	(.L_720 - .L_719)
.L_719:
        /*003c*/ 	.word	0x00000000
        /*0040*/ 	.short	0x0004
        /*0042*/ 	.short	0x0010
        /*0044*/ 	.byte	0x00, 0xf0, 0x11, 0x00


	//----- nvinfo : EIATTR_KPARAM_INFO
	.align		4
.L_720:
        /*0048*/ 	.byte	0x04, 0x17
        /*004a*/ 	.short	(.L_722 - .L_721)
.L_721:
        /*004c*/ 	.word	0x00000000
        /*0050*/ 	.short	0x0003
        /*0052*/ 	.short	0x000c
        /*0054*/ 	.byte	0x00, 0xf0, 0x11, 0x00


	//----- nvinfo : EIATTR_KPARAM_INFO
	.align		4
.L_722:
        /*0058*/ 	.byte	0x04, 0x17
        /*005a*/ 	.short	(.L_724 - .L_723)
.L_723:
        /*005c*/ 	.word	0x00000000
        /*0060*/ 	.short	0x0002
        /*0062*/ 	.short	0x0008
        /*0064*/ 	.byte	0x00, 0xf0, 0x11, 0x00


	//----- nvinfo : EIATTR_KPARAM_INFO
	.align		4
.L_724:
        /*0068*/ 	.byte	0x04, 0x17
        /*006a*/ 	.short	(.L_726 - .L_725)
.L_725:
        /*006c*/ 	.word	0x00000000
        /*0070*/ 	.short	0x0001
        /*0072*/ 	.short	0x0004
        /*0074*/ 	.byte	0x00, 0xf0, 0x11, 0x00


	//----- nvinfo : EIATTR_KPARAM_INFO
	.align		4
.L_726:
        /*0078*/ 	.byte	0x04, 0x17
        /*007a*/ 	.short	(.L_728 - .L_727)
.L_727:
        /*007c*/ 	.word	0x00000000
        /*0080*/ 	.short	0x0000
        /*0082*/ 	.short	0x0000
        /*0084*/ 	.byte	0x00, 0xf0, 0x11, 0x00


	//----- nvinfo : EIATTR_SPARSE_MMA_MASK
	.align		4
.L_728:
        /*0088*/ 	.byte	0x03, 0x50
        /*008a*/ 	.short	0x0000


	//----- nvinfo : EIATTR_MAXREG_COUNT
	.align		4
        /*008c*/ 	.byte	0x03, 0x1b
        /*008e*/ 	.short	0x00ff


	//----- nvinfo : EIATTR_NUM_BARRIERS
	.align		4
        /*0090*/ 	.byte	0x02, 0x4c
        /*0092*/ 	.byte	0x01
	.zero		1


	//----- nvinfo : EIATTR_MERCURY_ISA_VERSION
	.align		4
        /*0094*/ 	.byte	0x03, 0x5f
        /*0096*/ 	.short	0x0101


	//----- nvinfo : EIATTR_VRC_CTA_INIT_COUNT
	.align		4
        /*0098*/ 	.byte	0x02, 0x4a
	.zero		1
	.zero		1


	//----- nvinfo : EIATTR_EXIT_INSTR_OFFSETS
	.align		4
        /*009c*/ 	.byte	0x04, 0x1c
        /*009e*/ 	.short	(.L_730 - .L_729)


	//   ....[0]....
.L_729:
        /*00a0*/ 	.word	0x00004520


	//----- nvinfo : EIATTR_CRS_STACK_SIZE
	.align		4
.L_730:
        /*00a4*/ 	.byte	0x04, 0x1e
        /*00a6*/ 	.short	(.L_732 - .L_731)
.L_731:
        /*00a8*/ 	.word	0x00000000


	//----- nvinfo : EIATTR_CBANK_PARAM_SIZE
	.align		4
.L_732:
        /*00ac*/ 	.byte	0x03, 0x19
        /*00ae*/ 	.short	0x0030


	//----- nvinfo : EIATTR_PARAM_CBANK
	.align		4
        /*00b0*/ 	.byte	0x04, 0x0a
        /*00b2*/ 	.short	(.L_734 - .L_733)
	.align		4
.L_733:
        /*00b4*/ 	.word	index@(.nv.constant0._Z23CrankNicolson_2D_SolverififfPfS_S_)
        /*00b8*/ 	.short	0x0380
        /*00ba*/ 	.short	0x0030


	//----- nvinfo : EIATTR_SW_WAR
	.align		4
.L_734:
        /*00bc*/ 	.byte	0x04, 0x36
        /*00be*/ 	.short	(.L_736 - .L_735)
.L_735:
        /*00c0*/ 	.word	0x00000008
.L_736:


//--------------------- .nv.info._Z28Leapfrog_2D_Solver_OptimizedififfPfS_S_ --------------------------
	.section	.nv.info._Z28Leapfrog_2D_Solver_OptimizedififfPfS_S_,"",@"SHT_CUDA_INFO"
	.sectionflags	@""
	.align	4


	//----- nvinfo : EIATTR_CUDA_API_VERSION
	.align		4
        /*0000*/ 	.byte	0x04, 0x37
        /*0002*/ 	.short	(.L_738 - .L_737)
.L_737:
        /*0004*/ 	.word	0x00000082


	//----- nvinfo : EIATTR_KPARAM_INFO
	.align		4
.L_738:
        /*0008*/ 	.byte	0x04, 0x17
        /*000a*/ 	.short	(.L_740 - .L_739)
.L_739:
        /*000c*/ 	.word	0x00000000
        /*0010*/ 	.short	0x0007
        /*0012*/ 	.short	0x0028
        /*0014*/ 	.byte	0x00, 0xf5, 0x21, 0x00


	//----- nvinfo : EIATTR_KPARAM_INFO
	.align		4
.L_740:
        /*0018*/ 	.byte	0x04, 0x17
        /*001a*/ 	.short	(.L_742 - .L_741)
.L_741:
        /*001c*/ 	.word	0x00000000
        /*0020*/ 	.short	0x0006
        /*0022*/ 	.short	0x0020
        /*0024*/ 	.byte	0x00, 0xf5, 0x21, 0x00


	//----- nvinfo : EIATTR_KPARAM_INFO
	.align		4
.L_742:
        /*0028*/ 	.byte	0x04, 0x17
        /*002a*/ 	.short	(.L_744 - .L_743)
.L_743:
        /*002c*/ 	.word	0x00000000
        /*0030*/ 	.short	0x0005
        /*0032*/ 	.short	0x0018
        /*0034*/ 	.byte	0x00, 0xf5, 0x21, 0x00


	//----- nvinfo : EIATTR_KPARAM_INFO
	.align		4
.L_744:
        /*0038*/ 	.byte	0x04, 0x17
        /*003a*/ 	.short	(.L_746 - .L_745)
.L_745:
        /*003c*/ 	.word	0x00000000
        /*0040*/ 	.short	0x0004
        /*0042*/ 	.short	0x0010
        /*0044*/ 	.byte	0x00, 0xf0, 0x11, 0x00


	//----- nvinfo : EIATTR_KPARAM_INFO
	.align		4
.L_746:
        /*0048*/ 	.byte	0x04, 0x17
        /*004a*/ 	.short	(.L_748 - .L_747)
.L_747:
        /*004c*/ 	.word	0x00000000
        /*0050*/ 	.short	0x0003
        /*0052*/ 	.short	0x000c
        /*0054*/ 	.byte	0x00, 0xf0, 0x11, 0x00


	//----- nvinfo : EIATTR_KPARAM_INFO
	.align		4
.L_748:
        /*0058*/ 	.byte	0x04, 0x17
        /*005a*/ 	.short	(.L_750 - .L_749)
.L_749:
        /*005c*/ 	.word	0x00000000
        /*0060*/ 	.short	0x0002
        /*0062*/ 	.short	0x0008
        /*0064*/ 	.byte	0x00, 0xf0, 0x11, 0x00


	//----- nvinfo : EIATTR_KPARAM_INFO
	.align		4
.L_750:
        /*0068*/ 	.byte	0x04, 0x17
        /*006a*/ 	.short	(.L_752 - .L_751)
.L_751:
        /*006c*/ 	.word	0x00000000
        /*0070*/ 	.short	0x0001
        /*0072*/ 	.short	0x0004
        /*0074*/ 	.byte	0x00, 0xf0, 0x11, 0x00


	//----- nvinfo : EIATTR_KPARAM_INFO
	.align		4
.L_752:
        /*0078*/ 	.byte	0x04, 0x17
        /*007a*/ 	.short	(.L_754 - .L_753)
.L_753:
        /*007c*/ 	.word	0x00000000
        /*0080*/ 	.short	0x0000
        /*0082*/ 	.short	0x0000
        /*0084*/ 	.byte	0x00, 0xf0, 0x11, 0x00


	//----- nvinfo : EIATTR_SPARSE_MMA_MASK
	.align		4
.L_754:
        /*0088*/ 	.byte	0x03, 0x50
        /*008a*/ 	.short	0x0000


	//----- nvinfo : EIATTR_MAXREG_COUNT
	.align		4
        /*008c*/ 	.byte	0x03, 0x1b
        /*008e*/ 	.short	0x00ff


	//----- nvinfo : EIATTR_NUM_BARRIERS
	.align		4
        /*0090*/ 	.byte	0x02, 0x4c
        /*0092*/ 	.byte	0x01
	.zero		1


	//----- nvinfo : EIATTR_MERCURY_ISA_VERSION
	.align		4
        /*0094*/ 	.byte	0x03, 0x5f
        /*0096*/ 	.short	0x0101


	//----- nvinfo : EIATTR_VRC_CTA_INIT_COUNT
	.align		4
        /*0098*/ 	.byte	0x02, 0x4a
	.zero		1
	.zero		1


	//----- nvinfo : EIATTR_EXIT_INSTR_OFFSETS
	.align		4
        /*009c*/ 	.byte	0x04, 0x1c
        /*009e*/ 	.short	(.L_756 - .L_755)


	//   ....[0]....
.L_755:
        /*00a0*/ 	.word	0x00003320


	//----- nvinfo : EIATTR_CRS_STACK_SIZE
	.align		4
.L_756:
        /*00a4*/ 	.byte	0x04, 0x1e
        /*00a6*/ 	.short	(.L_758 - .L_757)
.L_757:
        /*00a8*/ 	.word	0x00000000


	//----- nvinfo : EIATTR_CBANK_PARAM_SIZE
	.align		4
.L_758:
        /*00ac*/ 	.byte	0x03, 0x19
        /*00ae*/ 	.short	0x0030


	//----- nvinfo : EIATTR_PARAM_CBANK
	.align		4
        /*00b0*/ 	.byte	0x04, 0x0a
        /*00b2*/ 	.short	(.L_760 - .L_759)
	.align		4
.L_759:
        /*00b4*/ 	.word	index@(.nv.constant0._Z28Leapfrog_2D_Solver_OptimizedififfPfS_S_)
        /*00b8*/ 	.short	0x0380
        /*00ba*/ 	.short	0x0030


	//----- nvinfo : EIATTR_SW_WAR
	.align		4
.L_760:
        /*00bc*/ 	.byte	0x04, 0x36
        /*00be*/ 	.short	(.L_762 - .L_761)
.L_761:
        /*00c0*/ 	.word	0x00000008
.L_762:


//--------------------- .nv.info._Z18Leapfrog_2D_SolverififfPfS_S_ --------------------------
	.section	.nv.info._Z18Leapfrog_2D_SolverififfPfS_S_,"",@"SHT_CUDA_INFO"
	.sectionflags	@""
	.align	4


	//----- nvinfo : EIATTR_CUDA_API_VERSION
	.align		4
        /*0000*/ 	.byte	0x04, 0x37
        /*0002*/ 	.short	(.L_764 - .L_763)
.L_763:
        /*0004*/ 	.word	0x00000082


	//----- nvinfo : EIATTR_KPARAM_INFO
	.align		4
.L_764:
        /*0008*/ 	.byte	0x04, 0x17
        /*000a*/ 	.short	(.L_766 - .L_765)
.L_765:
        /*000c*/ 	.word	0x00000000
        /*0010*/ 	.short	0x0007
        /*0012*/ 	.short	0x0028
        /*0014*/ 	.byte	0x00, 0xf5, 0x21, 0x00


	//----- nvinfo : EIATTR_KPARAM_INFO
	.align		4
.L_766:
        /*0018*/ 	.byte	0x04, 0x17
        /*001a*/ 	.short	(.L_768 - .L_767)
.L_767:
        /*001c*/ 	.word	0x00000000
        /*0020*/ 	.short	0x0006
        /*0022*/ 	.short	0x0020
        /*0024*/ 	.byte	0x00, 0xf5, 0x21, 0x00


	//----- nvinfo : EIATTR_KPARAM_INFO
	.align		4
.L_768:
        /*0028*/ 	.byte	0x04, 0x17
        /*002a*/ 	.short	(.L_770 - .L_769)
.L_769:
        /*002c*/ 	.word	0x00000000
        /*0030*/ 	.short	0x0005
        /*0032*/ 	.short	0x0018
        /*0034*/ 	.byte	0x00, 0xf5, 0x21, 0x00


	//----- nvinfo : EIATTR_KPARAM_INFO
	.align		4
.L_770:
        /*0038*/ 	.byte	0x04, 0x17
        /*003a*/ 	.short	(.L_772 - .L_771)
.L_771:
        /*003c*/ 	.word	0x00000000
        /*0040*/ 	.short	0x0004
        /*0042*/ 	.short	0x0010
        /*0044*/ 	.byte	0x00, 0xf0, 0x11, 0x00


	//----- nvinfo : EIATTR_KPARAM_INFO
	.align		4
.L_772:
        /*0048*/ 	.byte	0x04, 0x17
        /*004a*/ 	.short	(.L_774 - .L_773)
.L_773:
        /*004c*/ 	.word	0x00000000
        /*0050*/ 	.short	0x0003
        /*0052*/ 	.short	0x000c
        /*0054*/ 	.byte	0x00, 0xf0, 0x11, 0x00


	//----- nvinfo : EIATTR_KPARAM_INFO
	.align		4
.L_774:
        /*0058*/ 	.byte	0x04, 0x17
        /*005a*/ 	.short	(.L_776 - .L_775)
.L_775:
        /*005c*/ 	.word	0x00000000
        /*0060*/ 	.short	0x0002
        /*0062*/ 	.short	0x0008
        /*0064*/ 	.byte	0x00, 0xf0, 0x11, 0x00


	//----- nvinfo : EIATTR_KPARAM_INFO
	.align		4
.L_776:
        /*0068*/ 	.byte	0x04, 0x17
        /*006a*/ 	.short	(.L_778 - .L_777)
.L_777:
        /*006c*/ 	.word	0x00000000
        /*0070*/ 	.short	0x0001
        /*0072*/ 	.short	0x0004
        /*0074*/ 	.byte	0x00, 0xf0, 0x11, 0x00


	//----- nvinfo : EIATTR_KPARAM_INFO
	.align		4
.L_778:
        /*0078*/ 	.byte	0x04, 0x17
        /*007a*/ 	.short	(.L_780 - .L_779)
.L_779:
        /*007c*/ 	.word	0x00000000
        /*0080*/ 	.short	0x0000
        /*0082*/ 	.short	0x0000
        /*0084*/ 	.byte	0x00, 0xf0, 0x11, 0x00


	//----- nvinfo : EIATTR_SPARSE_MMA_MASK
	.align		4
.L_780:
        /*0088*/ 	.byte	0x03, 0x50
        /*008a*/ 	.short	0x0000


	//----- nvinfo : EIATTR_MAXREG_COUNT
	.align		4
        /*008c*/ 	.byte	0x03, 0x1b
        /*008e*/ 	.short	0x00ff


	//----- nvinfo : EIATTR_NUM_BARRIERS
	.align		4
        /*0090*/ 	.byte	0x02, 0x4c
        /*0092*/ 	.byte	0x01
	.zero		1


	//----- nvinfo : EIATTR_MERCURY_ISA_VERSION
	.align		4
        /*0094*/ 	.byte	0x03, 0x5f
        /*0096*/ 	.short	0x0101


	//----- nvinfo : EIATTR_VRC_CTA_INIT_COUNT
	.align		4
        /*0098*/ 	.byte	0x02, 0x4a
	.zero		1
	.zero		1


	//----- nvinfo : EIATTR_EXIT_INSTR_OFFSETS
	.align		4
        /*009c*/ 	.byte	0x04, 0x1c
        /*009e*/ 	.short	(.L_782 - .L_781)


	//   ....[0]....
.L_781:
        /*00a0*/ 	.word	0x000031c0


	//----- nvinfo : EIATTR_CRS_STACK_SIZE
	.align		4
.L_782:
        /*00a4*/ 	.byte	0x04, 0x1e
        /*00a6*/ 	.short	(.L_784 - .L_783)
.L_783:
        /*00a8*/ 	.word	0x00000000


	//----- nvinfo : EIATTR_CBANK_PARAM_SIZE
	.align		4
.L_784:
        /*00ac*/ 	.byte	0x03, 0x19
        /*00ae*/ 	.short	0x0030


	//----- nvinfo : EIATTR_PARAM_CBANK
	.align		4
        /*00b0*/ 	.byte	0x04, 0x0a
        /*00b2*/ 	.short	(.L_786 - .L_785)
	.align		4
.L_785:
        /*00b4*/ 	.word	index@(.nv.constant0._Z18Leapfrog_2D_SolverififfPfS_S_)
        /*00b8*/ 	.short	0x0380
        /*00ba*/ 	.short	0x0030


	//----- nvinfo : EIATTR_SW_WAR
	.align		4
.L_786:
        /*00bc*/ 	.byte	0x04, 0x36
        /*00be*/ 	.short	(.L_788 - .L_787)
.L_787:
        /*00c0*/ 	.word	0x00000008
.L_788:


//--------------------- .nv.info._Z28Galerkin_2D_Solver_OptimizedififfPfS_S_ --------------------------
	.section	.nv.info._Z28Galerkin_2D_Solver_OptimizedififfPfS_S_,"",@"SHT_CUDA_INFO"
	.sectionflags	@""
	.align	4


	//----- nvinfo : EIATTR_CUDA_API_VERSION
	.align		4
        /*0000*/ 	.byte	0x04, 0x37
        /*0002*/ 	.short	(.L_790 - .L_789)
.L_789:
        /*0004*/ 	.word	0x00000082


	//----- nvinfo : EIATTR_KPARAM_INFO
	.align		4
.L_790:
        /*0008*/ 	.byte	0x04, 0x17
        /*000a*/ 	.short	(.L_792 - .L_791)
.L_791:
        /*000c*/ 	.word	0x00000000
        /*0010*/ 	.short	0x0007
        /*0012*/ 	.short	0x0028
        /*0014*/ 	.byte	0x00, 0xf5, 0x21, 0x00


	//----- nvinfo : EIATTR_KPARAM_INFO
	.align		4
.L_792:
        /*0018*/ 	.byte	0x04, 0x17
        /*001a*/ 	.short	(.L_794 - .L_793)
.L_793:
        /*001c*/ 	.word	0x00000000
        /*0020*/ 	.short	0x0006
        /*0022*/ 	.short	0x0020
        /*0024*/ 	.byte	0x00, 0xf5, 0x21, 0x00


	//----- nvinfo : EIATTR_KPARAM_INFO
	.align		4
.L_794:
        /*0028*/ 	.byte	0x04, 0x17
        /*002a*/ 	.short	(.L_796 - .L_795)
.L_795:
        /*002c*/ 	.word	0x00000000
        /*0030*/ 	.short	0x0005
        /*0032*/ 	.short	0x0018
        /*0034*/ 	.byte	0x00, 0xf5, 0x21, 0x00


	//----- nvinfo : EIATTR_KPARAM_INFO
	.align		4
.L_796:
        /*0038*/ 	.byte	0x04, 0x17
        /*003a*/ 	.short	(.L_798 - .L_797)
.L_797:
        /*003c*/ 	.word	0x00000000
        /*0040*/ 	.short	0x0004
        /*0042*/ 	.short	0x0010
        /*0044*/ 	.byte	0x00, 0xf0, 0x11, 0x00


	//----- nvinfo : EIATTR_KPARAM_INFO
	.align		4
.L_798:
        /*0048*/ 	.byte	0x04, 0x17
        /*004a*/ 	.short	(.L_800 - .L_799)
.L_799:
        /*004c*/ 	.word	0x00000000
        /*0050*/ 	.short	0x0003
        /*0052*/ 	.short	0x000c
        /*0054*/ 	.byte	0x00, 0xf0, 0x11, 0x00


	//----- nvinfo : EIATTR_KPARAM_INFO
	.align		4
.L_800:
        /*0058*/ 	.byte	0x04, 0x17
        /*005a*/ 	.short	(.L_802 - .L_801)
.L_801:
        /*005c*/ 	.word	0x00000000
        /*0060*/ 	.short	0x0002
        /*0062*/ 	.short	0x0008
        /*0064*/ 	.byte	0x00, 0xf0, 0x11, 0x00


	//----- nvinfo : EIATTR_KPARAM_INFO
	.align		4
.L_802:
        /*0068*/ 	.byte	0x04, 0x17
        /*006a*/ 	.short	(.L_804 - .L_803)
.L_803:
        /*006c*/ 	.word	0x00000000
        /*0070*/ 	.short	0x0001
        /*0072*/ 	.short	0x0004
        /*0074*/ 	.byte	0x00, 0xf0, 0x11, 0x00


	//----- nvinfo : EIATTR_KPARAM_INFO
	.align		4
.L_804:
        /*0078*/ 	.byte	0x04, 0x17
        /*007a*/ 	.short	(.L_806 - .L_805)
.L_805:
        /*007c*/ 	.word	0x00000000
        /*0080*/ 	.short	0x0000
        /*0082*/ 	.short	0x0000
        /*0084*/ 	.byte	0x00, 0xf0, 0x11, 0x00


	//----- nvinfo : EIATTR_SPARSE_MMA_MASK
	.align		4
.L_806:
        /*0088*/ 	.byte	0x03, 0x50
        /*008a*/ 	.short	0x0000


	//----- nvinfo : EIATTR_MAXREG_COUNT
	.align		4
        /*008c*/ 	.byte	0x03, 0x1b
        /*008e*/ 	.short	0x00ff


	//----- nvinfo : EIATTR_NUM_BARRIERS
	.align		4
        /*0090*/ 	.byte	0x02, 0x4c
        /*0092*/ 	.byte	0x01
	.zero		1


	//----- nvinfo : EIATTR_MERCURY_ISA_VERSION
	.align		4
        /*0094*/ 	.byte	0x03, 0x5f
        /*0096*/ 	.short	0x0101


	//----- nvinfo : EIATTR_VRC_CTA_INIT_COUNT
	.align		4
        /*0098*/ 	.byte	0x02, 0x4a
	.zero		1
	.zero		1


	//----- nvinfo : EIATTR_EXIT_INSTR_OFFSETS
	.align		4
        /*009c*/ 	.byte	0x04, 0x1c
        /*009e*/ 	.short	(.L_808 - .L_807)


	//   ....[0]....
.L_807:
        /*00a0*/ 	.word	0x00000770


	//----- nvinfo : EIATTR_CRS_STACK_SIZE
	.align		4
.L_808:
        /*00a4*/ 	.byte	0x04, 0x1e
        /*00a6*/ 	.short	(.L_810 - .L_809)
.L_809:
        /*00a8*/ 	.word	0x00000000


	//----- nvinfo : EIATTR_CBANK_PARAM_SIZE
	.align		4
.L_810:
        /*00ac*/ 	.byte	0x03, 0x19
        /*00ae*/ 	.short	0x0030


	//----- nvinfo : EIATTR_PARAM_CBANK
	.align		4
        /*00b0*/ 	.byte	0x04, 0x0a
        /*00b2*/ 	.short	(.L_812 - .L_811)
	.align		4
.L_811:
        /*00b4*/ 	.word	index@(.nv.constant0._Z28Galerkin_2D_Solver_OptimizedififfPfS_S_)
        /*00b8*/ 	.short	0x0380
        /*00ba*/ 	.short	0x0030


	//----- nvinfo : EIATTR_SW_WAR
	.align		4
.L_812:
        /*00bc*/ 	.byte	0x04, 0x36
        /*00be*/ 	.short	(.L_814 - .L_813)
.L_813:
        /*00c0*/ 	.word	0x00000008
.L_814:


//--------------------- .nv.info._Z18Galerkin_2D_SolverififfPfS_S_ --------------------------
	.section	.nv.info._Z18Galerkin_2D_SolverififfPfS_S_,"",@"SHT_CUDA_INFO"
	.sectionflags	@""
	.align	4


	//----- nvinfo : EIATTR_CUDA_API_VERSION
	.align		4
        /*0000*/ 	.byte	0x04, 0x37
        /*0002*/ 	.short	(.L_816 - .L_815)
.L_815:
        /*0004*/ 	.word	0x00000082


	//----- nvinfo : EIATTR_KPARAM_INFO
	.align		4
.L_816:
        /*0008*/ 	.byte	0x04, 0x17
        /*000a*/ 	.short	(.L_818 - .L_817)
.L_817:
        /*000c*/ 	.word	0x00000000
        /*0010*/ 	.short	0x0007
        /*0012*/ 	.short	0x0028
        /*0014*/ 	.byte	0x00, 0xf5, 0x21, 0x00


	//----- nvinfo : EIATTR_KPARAM_INFO
	.align		4
.L_818:
        /*0018*/ 	.byte	0x04, 0x17
        /*001a*/ 	.short	(.L_820 - .L_819)
.L_819:
        /*001c*/ 	.word	0x00000000
        /*0020*/ 	.short	0x0006
        /*0022*/ 	.short	0x0020
        /*0024*/ 	.byte	0x00, 0xf5, 0x21, 0x00


	//----- nvinfo : EIATTR_KPARAM_INFO
	.align		4
.L_820:
        /*0028*/ 	.byte	0x04, 0x17
        /*002a*/ 	.short	(.L_822 - .L_821)
.L_821:
        /*002c*/ 	.word	0x00000000
        /*0030*/ 	.short	0x0005
        /*0032*/ 	.short	0x0018
        /*0034*/ 	.byte	0x00, 0xf5, 0x21, 0x00


	//----- nvinfo : EIATTR_KPARAM_INFO
	.align		4
.L_822:
        /*0038*/ 	.byte	0x04, 0x17
        /*003a*/ 	.short	(.L_824 - .L_823)
.L_823:
        /*003c*/ 	.word	0x00000000
        /*0040*/ 	.short	0x0004
        /*0042*/ 	.short	0x0010
        /*0044*/ 	.byte	0x00, 0xf0, 0x11, 0x00


	//----- nvinfo : EIATTR_KPARAM_INFO
	.align		4
.L_824:
        /*0048*/ 	.byte	0x04, 0x17
        /*004a*/ 	.short	(.L_826 - .L_825)
.L_825:
        /*004c*/ 	.word	0x00000000
        /*0050*/ 	.short	0x0003
        /*0052*/ 	.short	0x000c
        /*0054*/ 	.byte	0x00, 0xf0, 0x11, 0x00


	//----- nvinfo : EIATTR_KPARAM_INFO
	.align		4
.L_826:
        /*0058*/ 	.byte	0x04, 0x17
        /*005a*/ 	.short	(.L_828 - .L_827)
.L_827:
        /*005c*/ 	.word	0x00000000
        /*0060*/ 	.short	0x0002
        /*0062*/ 	.short	0x0008
        /*0064*/ 	.byte	0x00, 0xf0, 0x11, 0x00


	//----- nvinfo : EIATTR_KPARAM_INFO
	.align		4
.L_828:
        /*0068*/ 	.byte	0x04, 0x17
        /*006a*/ 	.short	(.L_830 - .L_829)
.L_829:
        /*006c*/ 	.word	0x00000000
        /*0070*/ 	.short	0x0001
        /*0072*/ 	.short	0x0004
        /*0074*/ 	.byte	0x00, 0xf0, 0x11, 0x00


	//----- nvinfo : EIATTR_KPARAM_INFO
	.align		4
.L_830:
        /*0078*/ 	.byte	0x04, 0x17
        /*007a*/ 	.short	(.L_832 - .L_831)
.L_831:
        /*007c*/ 	.word	0x00000000
        /*0080*/ 	.short	0x0000
        /*0082*/ 	.short	0x0000
        /*0084*/ 	.byte	0x00, 0xf0, 0x11, 0x00


	//----- nvinfo : EIATTR_SPARSE_MMA_MASK
	.align		4
.L_832:
        /*0088*/ 	.byte	0x03, 0x50
        /*008a*/ 	.short	0x0000


	//----- nvinfo : EIATTR_MAXREG_COUNT
	.align		4
        /*008c*/ 	.byte	0x03, 0x1b
        /*008e*/ 	.short	0x00ff


	//----- nvinfo : EIATTR_NUM_BARRIERS
	.align		4
        /*0090*/ 	.byte	0x02, 0x4c
        /*0092*/ 	.byte	0x01
	.zero		1


	//----- nvinfo : EIATTR_MERCURY_ISA_VERSION
	.align		4
        /*0094*/ 	.byte	0x03, 0x5f
        /*0096*/ 	.short	0x0101


	//----- nvinfo : EIATTR_VRC_CTA_INIT_COUNT
	.align		4
        /*0098*/ 	.byte	0x02, 0x4a
	.zero		1
	.zero		1


	//----- nvinfo : EIATTR_EXIT_INSTR_OFFSETS
	.align		4
        /*009c*/ 	.byte	0x04, 0x1c
        /*009e*/ 	.short	(.L_834 - .L_833)


	//   ....[0]....
.L_833:
        /*00a0*/ 	.word	0x00003ca0


	//----- nvinfo : EIATTR_CRS_STACK_SIZE
	.align		4
.L_834:
        /*00a4*/ 	.byte	0x04, 0x1e
        /*00a6*/ 	.short	(.L_836 - .L_835)
.L_835:
        /*00a8*/ 	.word	0x00000000


	//----- nvinfo : EIATTR_CBANK_PARAM_SIZE
	.align		4
.L_836:
        /*00ac*/ 	.byte	0x03, 0x19
        /*00ae*/ 	.short	0x0030


	//----- nvinfo : EIATTR_PARAM_CBANK
	.align		4
        /*00b0*/ 	.byte	0x04, 0x0a
        /*00b2*/ 	.short	(.L_838 - .L_837)
	.align		4
.L_837:
        /*00b4*/ 	.word	index@(.nv.constant0._Z18Galerkin_2D_SolverififfPfS_S_)
        /*00b8*/ 	.short	0x0380
        /*00ba*/ 	.short	0x0030


	//----- nvinfo : EIATTR_SW_WAR
	.align		4
.L_838:
        /*00bc*/ 	.byte	0x04, 0x36
        /*00be*/ 	.short	(.L_840 - .L_839)
.L_839:
        /*00c0*/ 	.word	0x00000008
.L_840:


//--------------------- .nv.callgraph             --------------------------
	.section	.nv.callgraph,"",@"SHT_CUDA_CALLGRAPH"
	.align	4
	.sectionentsize	8
	.align		4
        /*0000*/ 	.word	0x00000000
	.align		4
        /*0004*/ 	.word	0xffffffff
	.align		4
        /*0008*/ 	.word	0x00000000
	.align		4
        /*000c*/ 	.word	0xfffffffe
	.align		4
        /*0010*/ 	.word	0x00000000
	.align		4
        /*0014*/ 	.word	0xfffffffd
	.align		4
        /*0018*/ 	.word	0x00000000
	.align		4
        /*001c*/ 	.word	0xfffffffc


//--------------------- .nv.constant4             --------------------------
	.section	.nv.constant4,"a",@progbits
	.align	8
	.align		8
.nv.constant4:
        /*0000*/ 	.dword	precalc_xorwow_matrix
	.align		8
        /*0008*/ 	.dword	precalc_xorwow_offset_matrix
	.align		8
        /*0010*/ 	.dword	mrg32k3aM1
	.align		8
        /*0018*/ 	.dword	mrg32k3aM2
	.align		8
        /*0020*/ 	.dword	mrg32k3aM1SubSeq
	.align		8
        /*0028*/ 	.dword	mrg32k3aM2SubSeq
	.align		8
        /*0030*/ 	.dword	mrg32k3aM1Seq
	.align		8
        /*0038*/ 	.dword	mrg32k3aM2Seq
	.align		8
        /*0040*/ 	.dword	Galerkin_time
	.align		8
        /*0048*/ 	.dword	Galerkin_Optimized_time
	.align		8
        /*0050*/ 	.dword	Leapfrog_time
	.align		8
        /*0058*/ 	.dword	Leapfrog_Optimized_time
	.align		8
        /*0060*/ 	.dword	CrankNicolson_time
	.align		8
        /*0068*/ 	.dword	CrankNicolson_Optimized_time
	.align		8
        /*0070*/ 	.dword	ADI_time
	.align		8
        /*0078*/ 	.dword	ADI_Optimized_time
	.align		8
        /*0080*/ 	.dword	Sigma_time
	.align		8
        /*0088*/ 	.dword	Sigma_Optimized_time
	.align		8
        /*0090*/ 	.dword	LaxWendroff_time
	.align		8
        /*0098*/ 	.dword	LaxWendroff_Optimized_time
	.align		8
        /*00a0*/ 	.dword	FractionalStep_time
	.align		8
        /*00a8*/ 	.dword	FractionalStep_Optimized_time
	.align		8
        /*00b0*/ 	.dword	MacCormack_time
	.align		8
        /*00b8*/ 	.dword	MacCormack_Optimized_time
	.align		8
        /*00c0*/ 	.dword	TVD_time
	.align		8
        /*00c8*/ 	.dword	TVD_Optimized_time
	.align		8
        /*00d0*/ 	.dword	PSOR_time
	.align		8
        /*00d8*/ 	.dword	PSOR_Optimized_time
	.align		8
        /*00e0*/ 	.dword	FVS_time
	.align		8
        /*00e8*/ 	.dword	FVS_Optimized_time


//--------------------- .nv.constant3             --------------------------
	.section	.nv.constant3,"a",@progbits
	.align	8
.nv.constant3:
	.type		__cr_lgamma_table,@object
	.size		__cr_lgamma_table,(.L_8 - __cr_lgamma_table)
__cr_lgamma_table:
        /*0000*/ 	.byte	0x00, 0x00, 0x00, 0x00, 0x00, 0x00, 0x00, 0x00, 0x00, 0x00, 0x00, 0x00, 0x00, 0x00, 0x00, 0x00
        /*0010*/ 	.byte	0xef, 0x39, 0xfa, 0xfe, 0x42, 0x2e, 0xe6, 0x3f, 0x02, 0x20, 0x2a, 0xfa, 0x0b, 0xab, 0xfc, 0x3f
        /*0020*/ 	.byte	0xf9, 0x2c, 0x92, 0x7c, 0xa7, 0x6c, 0x09, 0x40, 0xc9, 0x79, 0x44, 0x3c, 0x64, 0x26, 0x13, 0x40
        /*0030*/ 	.byte	0xca, 0x01, 0xcf, 0x3a, 0x27, 0x51, 0x1a, 0x40, 0x30, 0xcc, 0x2d, 0xf3, 0xe1, 0x0c, 0x21, 0x40
        /*0040*/ 	.byte	0x0d, 0xb7, 0xfc, 0x82, 0x8e, 0x35, 0x25, 0x40
.L_8:


//--------------------- .text._Z23FVS_2D_Solver_OptimizedififfPfS_S_ --------------------------
	.section	.text._Z23FVS_2D_Solver_OptimizedififfPfS_S_,"ax",@progbits
	.align	128
        .global         _Z23FVS_2D_Solver_OptimizedififfPfS_S_
        .type           _Z23FVS_2D_Solver_OptimizedififfPfS_S_,@function
        .size           _Z23FVS_2D_Solver_OptimizedififfPfS_S_,(.L_x_1616 - _Z23FVS_2D_Solver_OptimizedififfPfS_S_)
        .other          _Z23FVS_2D_Solver_OptimizedififfPfS_S_,@"STO_CUDA_ENTRY STV_DEFAULT"
_Z23FVS_2D_Solver_OptimizedififfPfS_S_:
.text._Z23FVS_2D_Solver_OptimizedififfPfS_S_:
[----:B------:R-:W-:Y:S01]  /*0000*/  LDC R1, c[0x0][0x37c] ;  /* 0x0000df00ff017b82 */ /* 0x000fe20000000800 */
[----:B------:R-:W0:Y:S01]  /*0010*/  LDCU.64 UR6, c[0x0][0x358] ;  /* 0x00006b00ff0677ac */ /* 0x000e220008000a00 */
[----:B------:R-:W-:Y:S01]  /*0020*/  CS2R R4, SR_CLOCKLO ;  /* 0x0000000000047805 */ /* 0x000fe20000015000 */
[----:B------:R-:W1:Y:S05]  /*0030*/  S2R R3, SR_TID.Y ;  /* 0x0000000000037919 */ /* 0x000e6a0000002200 */
[----:B------:R-:W2:Y:S01]  /*0040*/  LDC R13, c[0x0][0x360] ;  /* 0x0000d800ff0d7b82 */ /* 0x000ea20000000800 */
[----:B------:R-:W2:Y:S07]  /*0050*/  S2R R76, SR_TID.X ;  /* 0x00000000004c7919 */ /* 0x000eae0000002100 */
[----:B------:R-:W1:Y:S08]  /*0060*/  S2UR UR4, SR_CTAID.Y ;  /* 0x00000000000479c3 */ /* 0x000e700000002600 */
[----:B------:R-:W1:Y:S08]  /*0070*/  LDC R0, c[0x0][0x364] ;  /* 0x0000d900ff007b82 */ /* 0x000e700000000800 */
[----:B------:R-:W2:Y:S01]  /*0080*/  S2UR UR8, SR_CTAID.X ;  /* 0x00000000000879c3 */ /* 0x000ea20000002500 */
[----:B-1----:R-:W-:-:S05]  /*0090*/  IMAD R0, R0, UR4, R3 ;  /* 0x0000000400007c24 */ /* 0x002fca000f8e0203 */
[----:B------:R-:W-:Y:S01]  /*00a0*/  ISETP.GT.U32.AND P0, PT, R0, 0xf3, PT ;  /* 0x000000f30000780c */ /* 0x000fe20003f04070 */
[----:B--2---:R-:W-:-:S12]  /*00b0*/  IMAD R13, R13, UR8, R76 ;  /* 0x000000080d0d7c24 */ /* 0x004fd8000f8e024c */
[----:B0-----:R-:W-:Y:S05]  /*00c0*/  @P0 BRA `(.L_x_0) ;  /* 0x0000005c00700947 */ /* 0x001fea0003800000 */
[----:B------:R-:W0:Y:S01]  /*00d0*/  LDC R38, c[0x0][0x38c] ;  /* 0x0000e300ff267b82 */ /* 0x000e220000000800 */
[----:B------:R-:W-:-:S07]  /*00e0*/  IMAD.MOV.U32 R2, RZ, RZ, 0x1 ;  /* 0x00000001ff027424 */ /* 0x000fce00078e00ff */
[----:B------:R-:W1:Y:S08]  /*00f0*/  LDC R0, c[0x0][0x390] ;  /* 0x0000e400ff007b82 */ /* 0x000e700000000800 */
[----:B------:R-:W2:Y:S01]  /*0100*/  LDC R9, c[0x0][0x360] ;  /* 0x0000d800ff097b82 */ /* 0x000ea20000000800 */
[----:B0-----:R-:W-:Y:S02]  /*0110*/  FMUL R54, R38, R38 ;  /* 0x0000002626367220 */ /* 0x001fe40000400000 */
[----:B------:R-:W-:Y:S01]  /*0120*/  F2F.F64.F32 R38, R38 ;  /* 0x0000002600267310 */ /* 0x000fe20000201800 */
[----:B-1----:R-:W-:-:S07]  /*0130*/  FMUL R0, R0, R0 ;  /* 0x0000000000007220 */ /* 0x002fce0000400000 */
[----:B------:R-:W0:Y:S01]  /*0140*/  F2F.F64.F32 R54, R54 ;  /* 0x0000003600367310 */ /* 0x000e220000201800 */
[----:B--2---:R-:W-:-:S07]  /*0150*/  IMAD R76, R9, UR8, R76 ;  /* 0x00000008094c7c24 */ /* 0x004fce000f8e024c */
[----:B0-----:R-:W0:Y:S02]  /*0160*/  MUFU.RCP64H R3, R55 ;  /* 0x0000003700037308 */ /* 0x001e240000001800 */
[----:B0-----:R-:W-:-:S08]  /*0170*/  DFMA R4, -R54, R2, 1 ;  /* 0x3ff000003604742b */ /* 0x001fd00000000102 */
[----:B------:R-:W-:Y:S02]  /*0180*/  DFMA R6, R4, R4, R4 ;  /* 0x000000040406722b */ /* 0x000fe40000000004 */
[----:B------:R-:W0:Y:S06]  /*0190*/  F2F.F64.F32 R4, R0 ;  /* 0x0000000000047310 */ /* 0x000e2c0000201800 */
[----:B------:R-:W-:-:S08]  /*01a0*/  DFMA R6, R2, R6, R2 ;  /* 0x000000060206722b */ /* 0x000fd00000000002 */
[----:B------:R-:W-:Y:S02]  /*01b0*/  DFMA R2, -R54, R6, 1 ;  /* 0x3ff000003602742b */ /* 0x000fe40000000106 */
[----:B0-----:R-:W-:-:S06]  /*01c0*/  DMUL R4, R4, 0.5 ;  /* 0x3fe0000004047828 */ /* 0x001fcc0000000000 */
[----:B------:R-:W-:-:S04]  /*01d0*/  DFMA R2, R6, R2, R6 ;  /* 0x000000020602722b */ /* 0x000fc80000000006 */
[----:B------:R-:W-:-:S04]  /*01e0*/  FSETP.GEU.AND P1, PT, |R5|, 6.5827683646048100446e-37, PT ;  /* 0x036000000500780b */ /* 0x000fc80003f2e200 */
[----:B------:R-:W-:-:S08]  /*01f0*/  DMUL R52, R4, R2 ;  /* 0x0000000204347228 */ /* 0x000fd00000000000 */
[----:B------:R-:W-:-:S08]  /*0200*/  DFMA R6, -R54, R52, R4 ;  /* 0x000000343606722b */ /* 0x000fd00000000104 */
[----:B------:R-:W-:-:S10]  /*0210*/  DFMA R52, R2, R6, R52 ;  /* 0x000000060234722b */ /* 0x000fd40000000034 */
[----:B------:R-:W-:-:S05]  /*0220*/  FFMA R2, RZ, R55, R53 ;  /* 0x00000037ff027223 */ /* 0x000fca0000000035 */
[----:B------:R-:W-:-:S13]  /*0230*/  FSETP.GT.AND P0, PT, |R2|, 1.469367938527859385e-39, PT ;  /* 0x001000000200780b */ /* 0x000fda0003f04200 */
[----:B------:R-:W-:Y:S05]  /*0240*/  @P0 BRA P1, `(.L_x_1) ;  /* 0x0000000000180947 */ /* 0x000fea0000800000 */
[----:B------:R-:W-:Y:S01]  /*0250*/  IMAD.MOV.U32 R53, RZ, RZ, R55 ;  /* 0x000000ffff357224 */ /* 0x000fe200078e0037 */
[----:B------:R-:W-:Y:S01]  /*0260*/  MOV R50, 0x2a0 ;  /* 0x000002a000327802 */ /* 0x000fe20000000f00 */
[----:B------:R-:W-:Y:S02]  /*0270*/  IMAD.MOV.U32 R52, RZ, RZ, R4 ;  /* 0x000000ffff347224 */ /* 0x000fe400078e0004 */
[----:B------:R-:W-:-:S07]  /*0280*/  IMAD.MOV.U32 R51, RZ, RZ, R5 ;  /* 0x000000ffff337224 */ /* 0x000fce00078e0005 */
[----:B------:R-:W-:Y:S05]  /*0290*/  CALL.REL.NOINC `($__internal_0_$__cuda_sm20_div_rn_f64_full) ;  /* 0x0000005c00807944 */ /* 0x000fea0003c00000 */
[----:B------:R-:W-:-:S07]  /*02a0*/  IMAD.MOV.U32 R53, RZ, RZ, R51 ;  /* 0x000000ffff357224 */ /* 0x000fce00078e0033 */
.L_x_1:
[----:B------:R-:W0:Y:S01]  /*02b0*/  MUFU.RCP64H R7, R39 ;  /* 0x0000002700077308 */ /* 0x000e220000001800 */
[----:B------:R-:W-:Y:S01]  /*02c0*/  IMAD.MOV.U32 R6, RZ, RZ, 0x1 ;  /* 0x00000001ff067424 */ /* 0x000fe200078e00ff */
[----:B------:R-:W1:Y:S06]  /*02d0*/  LDCU UR4, c[0x0][0x390] ;  /* 0x00007200ff0477ac */ /* 0x000e6c0008000800 */
[----:B------:R-:W-:Y:S01]  /*02e0*/  F2F.F32.F64 R0, R52 ;  /* 0x0000003400007310 */ /* 0x000fe20000301000 */
[----:B0-----:R-:W-:-:S08]  /*02f0*/  DFMA R2, -R38, R6, 1 ;  /* 0x3ff000002602742b */ /* 0x001fd00000000106 */
[----:B------:R-:W-:Y:S02]  /*0300*/  DFMA R8, R2, R2, R2 ;  /* 0x000000020208722b */ /* 0x000fe40000000002 */
[----:B-1----:R-:W0:Y:S06]  /*0310*/  F2F.F64.F32 R2, UR4 ;  /* 0x0000000400027d10 */ /* 0x002e2c0008201800 */
        /* <DEDUP_REMOVED lines=14> */
[----:B------:R-:W-:Y:S02]  /*0400*/  IMAD.MOV.U32 R54, RZ, RZ, R38 ;  /* 0x000000ffff367224 */ /* 0x000fe400078e0026 */
[----:B------:R-:W-:-:S07]  /*0410*/  IMAD.MOV.U32 R53, RZ, RZ, R39 ;  /* 0x000000ffff357224 */ /* 0x000fce00078e0027 */
[----:B------:R-:W-:Y:S05]  /*0420*/  CALL.REL.NOINC `($__internal_0_$__cuda_sm20_div_rn_f64_full) ;  /* 0x0000005c001c7944 */ /* 0x000fea0003c00000 */
[----:B------:R-:W-:-:S07]  /*0430*/  IMAD.MOV.U32 R50, RZ, RZ, R52 ;  /* 0x000000ffff327224 */ /* 0x000fce00078e0034 */
.L_x_2:
[----:B------:R-:W0:Y:S01]  /*0440*/  LDC R40, c[0x0][0x384] ;  /* 0x0000e100ff287b82 */ /* 0x000e220000000800 */
[----:B------:R-:W-:Y:S01]  /*0450*/  IMAD.MOV.U32 R6, RZ, RZ, 0x1 ;  /* 0x00000001ff067424 */ /* 0x000fe200078e00ff */
[----:B------:R-:W-:Y:S01]  /*0460*/  FSETP.GEU.AND P1, PT, |R5|, 6.5827683646048100446e-37, PT ;  /* 0x036000000500780b */ /* 0x000fe20003f2e200 */
[----:B0-----:R-:W-:Y:S02]  /*0470*/  FMUL R54, R40, R40 ;  /* 0x0000002828367220 */ /* 0x001fe40000400000 */
[----:B------:R-:W-:Y:S08]  /*0480*/  F2F.F64.F32 R40, R40 ;  /* 0x0000002800287310 */ /* 0x000ff00000201800 */
[----:B------:R-:W0:Y:S08]  /*0490*/  F2F.F64.F32 R54, R54 ;  /* 0x0000003600367310 */ /* 0x000e300000201800 */
[----:B0-----:R-:W0:Y:S02]  /*04a0*/  MUFU.RCP64H R7, R55 ;  /* 0x0000003700077308 */ /* 0x001e240000001800 */
[----:B0-----:R-:W-:-:S08]  /*04b0*/  DFMA R8, -R54, R6, 1 ;  /* 0x3ff000003608742b */ /* 0x001fd00000000106 */
[----:B------:R-:W-:-:S08]  /*04c0*/  DFMA R8, R8, R8, R8 ;  /* 0x000000080808722b */ /* 0x000fd00000000008 */
[----:B------:R-:W-:-:S08]  /*04d0*/  DFMA R8, R6, R8, R6 ;  /* 0x000000080608722b */ /* 0x000fd00000000006 */
[----:B------:R-:W-:-:S08]  /*04e0*/  DFMA R6, -R54, R8, 1 ;  /* 0x3ff000003606742b */ /* 0x000fd00000000108 */
[----:B------:R-:W-:-:S08]  /*04f0*/  DFMA R6, R8, R6, R8 ;  /* 0x000000060806722b */ /* 0x000fd00000000008 */
[----:B------:R-:W-:-:S08]  /*0500*/  DMUL R52, R4, R6 ;  /* 0x0000000604347228 */ /* 0x000fd00000000000 */
[----:B------:R-:W-:-:S08]  /*0510*/  DFMA R8, -R54, R52, R4 ;  /* 0x000000343608722b */ /* 0x000fd00000000104 */
[----:B------:R-:W-:Y:S01]  /*0520*/  DFMA R52, R6, R8, R52 ;  /* 0x000000080634722b */ /* 0x000fe20000000034 */
[----:B------:R0:W1:Y:S09]  /*0530*/  F2F.F32.F64 R6, R50 ;  /* 0x0000003200067310 */ /* 0x0000720000301000 */
[----:B------:R-:W-:-:S05]  /*0540*/  FFMA R7, RZ, R55, R53 ;  /* 0x00000037ff077223 */ /* 0x000fca0000000035 */
[----:B------:R-:W-:-:S13]  /*0550*/  FSETP.GT.AND P0, PT, |R7|, 1.469367938527859385e-39, PT ;  /* 0x001000000700780b */ /* 0x000fda0003f04200 */
[----:B01----:R-:W-:Y:S05]  /*0560*/  @P0 BRA P1, `(.L_x_3) ;  /* 0x0000000000180947 */ /* 0x003fea0000800000 */
[----:B------:R-:W-:Y:S01]  /*0570*/  IMAD.MOV.U32 R52, RZ, RZ, R4 ;  /* 0x000000ffff347224 */ /* 0x000fe200078e0004 */
[----:B------:R-:W-:Y:S01]  /*0580*/  MOV R50, 0x5c0 ;  /* 0x000005c000327802 */ /* 0x000fe20000000f00 */
[----:B------:R-:W-:Y:S02]  /*0590*/  IMAD.MOV.U32 R51, RZ, RZ, R5 ;  /* 0x000000ffff337224 */ /* 0x000fe400078e0005 */
[----:B------:R-:W-:-:S07]  /*05a0*/  IMAD.MOV.U32 R53, RZ, RZ, R55 ;  /* 0x000000ffff357224 */ /* 0x000fce00078e0037 */
[----:B------:R-:W-:Y:S05]  /*05b0*/  CALL.REL.NOINC `($__internal_0_$__cuda_sm20_div_rn_f64_full) ;  /* 0x0000005800b87944 */ /* 0x000fea0003c00000 */
[----:B------:R-:W-:-:S07]  /*05c0*/  IMAD.MOV.U32 R53, RZ, RZ, R51 ;  /* 0x000000ffff357224 */ /* 0x000fce00078e0033 */
.L_x_3:
[----:B------:R-:W0:Y:S01]  /*05d0*/  MUFU.RCP64H R5, R41 ;  /* 0x0000002900057308 */ /* 0x000e220000001800 */
[----:B------:R-:W-:Y:S01]  /*05e0*/  IMAD.MOV.U32 R4, RZ, RZ, 0x1 ;  /* 0x00000001ff047424 */ /* 0x000fe200078e00ff */
[----:B------:R-:W-:-:S05]  /*05f0*/  FSETP.GEU.AND P1, PT, |R3|, 6.5827683646048100446e-37, PT ;  /* 0x036000000300780b */ /* 0x000fca0003f2e200 */
[----:B0-----:R-:W-:-:S08]  /*0600*/  DFMA R8, R4, -R40, 1 ;  /* 0x3ff000000408742b */ /* 0x001fd00000000828 */
[----:B------:R-:W-:-:S08]  /*0610*/  DFMA R8, R8, R8, R8 ;  /* 0x000000080808722b */ /* 0x000fd00000000008 */
[----:B------:R-:W-:-:S08]  /*0620*/  DFMA R8, R4, R8, R4 ;  /* 0x000000080408722b */ /* 0x000fd00000000004 */
[----:B------:R-:W-:-:S08]  /*0630*/  DFMA R4, R8, -R40, 1 ;  /* 0x3ff000000804742b */ /* 0x000fd00000000828 */
[----:B------:R-:W-:-:S08]  /*0640*/  DFMA R4, R8, R4, R8 ;  /* 0x000000040804722b */ /* 0x000fd00000000008 */
[----:B------:R-:W-:-:S08]  /*0650*/  DMUL R50, R2, R4 ;  /* 0x0000000402327228 */ /* 0x000fd00000000000 */
[----:B------:R-:W-:-:S08]  /*0660*/  DFMA R8, R50, -R40, R2 ;  /* 0x800000283208722b */ /* 0x000fd00000000002 */
        /* <DEDUP_REMOVED lines=8> */
[----:B------:R-:W-:Y:S02]  /*06f0*/  IMAD.MOV.U32 R54, RZ, RZ, R40 ;  /* 0x000000ffff367224 */ /* 0x000fe400078e0028 */
[----:B------:R-:W-:-:S07]  /*0700*/  IMAD.MOV.U32 R53, RZ, RZ, R41 ;  /* 0x000000ffff357224 */ /* 0x000fce00078e0029 */
[----:B------:R-:W-:Y:S05]  /*0710*/  CALL.REL.NOINC `($__internal_0_$__cuda_sm20_div_rn_f64_full) ;  /* 0x0000005800607944 */ /* 0x000fea0003c00000 */
[----:B------:R-:W-:-:S07]  /*0720*/  IMAD.MOV.U32 R50, RZ, RZ, R52 ;  /* 0x000000ffff327224 */ /* 0x000fce00078e0034 */
.L_x_4:
[----:B------:R-:W-:Y:S01]  /*0730*/  DADD R2, R38, 1 ;  /* 0x3ff0000026027429 */ /* 0x000fe20000000000 */
[----:B------:R-:W0:Y:S01]  /*0740*/  LDCU UR4, c[0x0][0x38c] ;  /* 0x00007180ff0477ac */ /* 0x000e220008000800 */
[C---:B------:R-:W-:Y:S01]  /*0750*/  DADD R10, R40.reuse, 1 ;  /* 0x3ff00000280a7429 */ /* 0x040fe20000000000 */
[----:B------:R-:W1:Y:S01]  /*0760*/  F2F.F32.F64 R48, R50 ;  /* 0x0000003200307310 */ /* 0x000e620000301000 */
[----:B------:R-:W-:Y:S01]  /*0770*/  DADD R12, R40, 2 ;  /* 0x40000000280c7429 */ /* 0x000fe20000000000 */
[----:B------:R-:W1:Y:S01]  /*0780*/  LDCU UR5, c[0x0][0x384] ;  /* 0x00007080ff0577ac */ /* 0x000e620008000800 */
[C---:B------:R-:W-:Y:S01]  /*0790*/  DADD R8, R38.reuse, 2 ;  /* 0x4000000026087429 */ /* 0x040fe20000000000 */
[----:B------:R-:W-:Y:S01]  /*07a0*/  ISETP.GE.AND P1, PT, R39, RZ, PT ;  /* 0x000000ff2700720c */ /* 0x000fe20003f26270 */
[C---:B------:R-:W-:Y:S01]  /*07b0*/  DADD R16, R38.reuse, 4 ;  /* 0x4010000026107429 */ /* 0x040fe20000000000 */
[----:B------:R-:W-:Y:S01]  /*07c0*/  ISETP.GE.AND P0, PT, R41, RZ, PT ;  /* 0x000000ff2900720c */ /* 0x000fe20003f06270 */
[----:B------:R-:W-:Y:S01]  /*07d0*/  DADD R14, R38, 3 ;  /* 0x40080000260e7429 */ /* 0x000fe20000000000 */
[----:B------:R-:W-:Y:S01]  /*07e0*/  LOP3.LUT R37, R3, 0x7ff00000, RZ, 0xc0, !PT ;  /* 0x7ff0000003257812 */ /* 0x000fe200078ec0ff */
[----:B------:R-:W-:Y:S01]  /*07f0*/  DADD R2, R40, 3 ;  /* 0x4008000028027429 */ /* 0x000fe20000000000 */
[----:B------:R-:W-:Y:S01]  /*0800*/  LOP3.LUT R35, R11, 0x7ff00000, RZ, 0xc0, !PT ;  /* 0x7ff000000b237812 */ /* 0x000fe200078ec0ff */
[C---:B------:R-:W-:Y:S01]  /*0810*/  DADD R10, R38.reuse, 5 ;  /* 0x40140000260a7429 */ /* 0x040fe20000000000 */
[----:B------:R-:W-:Y:S01]  /*0820*/  LOP3.LUT R34, R13, 0x7ff00000, RZ, 0xc0, !PT ;  /* 0x7ff000000d227812 */ /* 0x000fe200078ec0ff */
[----:B------:R-:W-:Y:S01]  /*0830*/  DADD R12, R38, 6 ;  /* 0x40180000260c7429 */ /* 0x000fe20000000000 */
[----:B------:R-:W-:Y:S01]  /*0840*/  LOP3.LUT R36, R9, 0x7ff00000, RZ, 0xc0, !PT ;  /* 0x7ff0000009247812 */ /* 0x000fe200078ec0ff */
[C---:B------:R-:W-:Y:S01]  /*0850*/  DADD R8, R40.reuse, 4 ;  /* 0x4010000028087429 */ /* 0x040fe20000000000 */
[----:B------:R-:W-:Y:S01]  /*0860*/  LOP3.LUT R32, R17, 0x7ff00000, RZ, 0xc0, !PT ;  /* 0x7ff0000011207812 */ /* 0x000fe200078ec0ff */
[C---:B------:R-:W-:Y:S01]  /*0870*/  DADD R16, R40.reuse, 6 ;  /* 0x4018000028107429 */ /* 0x040fe20000000000 */
[----:B------:R-:W-:Y:S01]  /*0880*/  LOP3.LUT R33, R15, 0x7ff00000, RZ, 0xc0, !PT ;  /* 0x7ff000000f217812 */ /* 0x000fe200078ec0ff */
[----:B------:R-:W-:Y:S01]  /*0890*/  DADD R14, R40, 5 ;  /* 0x40140000280e7429 */ /* 0x000fe20000000000 */
        /* <DEDUP_REMOVED lines=8> */
[----:B0-----:R-:W-:Y:S01]  /*0920*/  FMUL R5, R6, UR4 ;  /* 0x0000000406057c20 */ /* 0x001fe20008400000 */
        /* <DEDUP_REMOVED lines=8> */
[----:B-1----:R-:W-:Y:S01]  /*09b0*/  FFMA R5, R48, UR5, R5 ;  /* 0x0000000530057c23 */ /* 0x002fe20008000005 */
[----:B------:R-:W-:Y:S01]  /*09c0*/  LOP3.LUT R18, R47, 0x7ff00000, RZ, 0xc0, !PT ;  /* 0x7ff000002f127812 */ /* 0x000fe200078ec0ff */
[----:B------:R-:W-:Y:S01]  /*09d0*/  DADD R14, R38, 9 ;  /* 0x40220000260e7429 */ /* 0x000fe20000000000 */
[----:B------:R-:W0:Y:S01]  /*09e0*/  F2F.F64.F32 R42, R6 ;  /* 0x00000006002a7310 */ /* 0x000e220000201800 */
[----:B------:R-:W-:Y:S01]  /*09f0*/  LOP3.LUT R22, R13, 0x7ff00000, RZ, 0xc0, !PT ;  /* 0x7ff000000d167812 */ /* 0x000fe200078ec0ff */
[C---:B------:R-:W-:Y:S01]  /*0a00*/  DADD R12, R40.reuse, 12 ;  /* 0x40280000280c7429 */ /* 0x040fe20000000000 */
[----:B------:R-:W-:Y:S01]  /*0a10*/  LOP3.LUT R19, R3, 0x7ff00000, RZ, 0xc0, !PT ;  /* 0x7ff0000003137812 */ /* 0x000fe200078ec0ff */
[----:B------:R-:W-:Y:S01]  /*0a20*/  DADD R2, R40, 11 ;  /* 0x4026000028027429 */ /* 0x000fe20000000000 */
[----:B------:R-:W-:Y:S01]  /*0a30*/  LOP3.LUT R24, R9, 0x7ff00000, RZ, 0xc0, !PT ;  /* 0x7ff0000009187812 */ /* 0x000fe200078ec0ff */
[----:B------:R-:W-:Y:S01]  /*0a40*/  DADD R8, R38, 11 ;  /* 0x4026000026087429 */ /* 0x000fe20000000000 */
[----:B------:R-:W-:Y:S01]  /*0a50*/  FMUL R7, R0, UR4 ;  /* 0x0000000400077c20 */ /* 0x000fe20008400000 */
[----:B------:R-:W1:Y:S01]  /*0a60*/  F2F.F64.F32 R46, R4 ;  /* 0x00000004002e7310 */ /* 0x000e620000201800 */
[----:B------:R-:W-:Y:S01]  /*0a70*/  LOP3.LUT R16, R11, 0x7ff00000, RZ, 0xc0, !PT ;  /* 0x7ff000000b107812 */ /* 0x000fe200078ec0ff */
[----:B------:R-:W-:Y:S01]  /*0a80*/  IMAD.MOV.U32 R11, RZ, RZ, 0x7ff00000 ;  /* 0x7ff00000ff0b7424 */ /* 0x000fe200078e00ff */
[----:B------:R-:W-:-:S02]  /*0a90*/  LOP3.LUT R21, R15, 0x7ff00000, RZ, 0xc0, !PT ;  /* 0x7ff000000f157812 */ /* 0x000fc400078ec0ff */
[----:B------:R-:W-:Y:S02]  /*0aa0*/  LOP3.LUT R20, R17, 0x7ff00000, RZ, 0xc0, !PT ;  /* 0x7ff0000011147812 */ /* 0x000fe400078ec0ff */
[----:B------:R-:W-:Y:S01]  /*0ab0*/  LOP3.LUT R15, R3, 0x7ff00000, RZ, 0xc0, !PT ;  /* 0x7ff00000030f7812 */ /* 0x000fe200078ec0ff */
[----:B------:R-:W2:Y:S01]  /*0ac0*/  F2F.F64.F32 R48, R48 ;  /* 0x0000003000307310 */ /* 0x000ea20000201800 */
[----:B------:R-:W-:Y:S02]  /*0ad0*/  LOP3.LUT R14, R13, 0x7ff00000, RZ, 0xc0, !PT ;  /* 0x7ff000000d0e7812 */ /* 0x000fe400078ec0ff */
[----:B------:R-:W-:Y:S02]  /*0ae0*/  SEL R12, R11, 0xfff00000, P1 ;  /* 0xfff000000b0c7807 */ /* 0x000fe40000800000 */
[----:B------:R-:W-:Y:S02]  /*0af0*/  LOP3.LUT R17, R9, 0x7ff00000, RZ, 0xc0, !PT ;  /* 0x7ff0000009117812 */ /* 0x000fe400078ec0ff */
[----:B------:R-:W-:Y:S01]  /*0b00*/  P2R R3, PR, RZ, 0x2 ;  /* 0x00000002ff037803 */ /* 0x000fe20000000000 */
[----:B------:R3:W4:Y:S01]  /*0b10*/  F2F.F64.F32 R44, R0 ;  /* 0x00000000002c7310 */ /* 0x0007220000201800 */
[----:B------:R-:W-:Y:S01]  /*0b20*/  SEL R11, R11, 0xfff00000, P0 ;  /* 0xfff000000b0b7807 */ /* 0x000fe20000000000 */
[----:B---3--:R-:W-:-:S04]  /*0b30*/  FFMA R0, R4, UR5, R7 ;  /* 0x0000000504007c23 */ /* 0x008fc80008000007 */
[----:B012---:R-:W-:-:S07]  /*0b40*/  FADD R13, R5, R0 ;  /* 0x00000000050d7221 */ /* 0x007fce0000000000 */
.L_x_69:
[----:B0-----:R-:W0:Y:S01]  /*0b50*/  S2R R64, SR_CTAID.Y ;  /* 0x0000000000407919 */ /* 0x001e220000002600 */
[----:B------:R-:W1:Y:S01]  /*0b60*/  LDC R65, c[0x0][0x380] ;  /* 0x0000e000ff417b82 */ /* 0x000e620000000800 */
[----:B------:R-:W0:Y:S01]  /*0b70*/  LDCU UR4, c[0x0][0x364] ;  /* 0x00006c80ff0477ac */ /* 0x000e220008000800 */
[----:B------:R-:W0:Y:S06]  /*0b80*/  S2R R67, SR_TID.Y ;  /* 0x0000000000437919 */ /* 0x000e2c0000002200 */
[----:B------:R-:W2:Y:S01]  /*0b90*/  LDC.64 R4, c[0x0][0x3a0] ;  /* 0x0000e800ff047b82 */ /* 0x000ea20000000a00 */
[----:B0-----:R-:W-:-:S04]  /*0ba0*/  IMAD R7, R64, UR4, R67 ;  /* 0x0000000440077c24 */ /* 0x001fc8000f8e0243 */
[----:B-1----:R-:W-:-:S04]  /*0bb0*/  IMAD R7, R7, R65, R76 ;  /* 0x0000004107077224 */ /* 0x002fc800078e024c */
[----:B------:R-:W-:-:S04]  /*0bc0*/  IMAD R7, R65, -0x6, R7 ;  /* 0xfffffffa41077824 */ /* 0x000fc800078e0207 */
[----:B------:R-:W-:-:S04]  /*0bd0*/  VIADD R7, R7, 0x6 ;  /* 0x0000000607077836 */ /* 0x000fc80000000000 */
[----:B--2---:R-:W-:-:S05]  /*0be0*/  IMAD.WIDE R4, R7, 0x4, R4 ;  /* 0x0000000407047825 */ /* 0x004fca00078e0204 */
[----:B------:R0:W5:Y:S01]  /*0bf0*/  LDG.E.CONSTANT R10, desc[UR6][R4.64] ;  /* 0x00000006040a7981 */ /* 0x000162000c1e9900 */
[----:B------:R-:W-:-:S05]  /*0c00*/  IMAD.WIDE R6, R65, 0x4, R4 ;  /* 0x0000000441067825 */ /* 0x000fca00078e0204 */
[----:B------:R-:W5:Y:S01]  /*0c10*/  LDG.E.CONSTANT R9, desc[UR6][R6.64] ;  /* 0x0000000606097981 */ /* 0x000f62000c1e9900 */
[----:B------:R-:W-:-:S05]  /*0c20*/  IMAD.WIDE R52, R65, 0x4, R6 ;  /* 0x0000000441347825 */ /* 0x000fca00078e0206 */
[----:B------:R1:W5:Y:S01]  /*0c30*/  LDG.E.CONSTANT R89, desc[UR6][R52.64] ;  /* 0x0000000634597981 */ /* 0x000362000c1e9900 */
[----:B------:R-:W-:-:S05]  /*0c40*/  IMAD.WIDE R54, R65, 0x4, R52 ;  /* 0x0000000441367825 */ /* 0x000fca00078e0234 */
[----:B------:R-:W5:Y:S01]  /*0c50*/  LDG.E.CONSTANT R95, desc[UR6][R54.64] ;  /* 0x00000006365f7981 */ /* 0x000f62000c1e9900 */
[----:B------:R-:W-:-:S05]  /*0c60*/  IMAD.WIDE R56, R65, 0x4, R54 ;  /* 0x0000000441387825 */ /* 0x000fca00078e0236 */
[----:B------:R-:W5:Y:S01]  /*0c70*/  LDG.E.CONSTANT R75, desc[UR6][R56.64] ;  /* 0x00000006384b7981 */ /* 0x000f62000c1e9900 */
[----:B------:R-:W-:-:S04]  /*0c80*/  IMAD.WIDE R98, R65, 0x4, R56 ;  /* 0x0000000441627825 */ /* 0x000fc800078e0238 */
[C---:B------:R-:W-:Y:S02]  /*0c90*/  IMAD.WIDE R50, R65.reuse, 0x4, R98 ;  /* 0x0000000441327825 */ /* 0x040fe400078e0262 */
[----:B------:R-:W5:Y:S02]  /*0ca0*/  LDG.E.CONSTANT R98, desc[UR6][R98.64] ;  /* 0x0000000662627981 */ /* 0x000f64000c1e9900 */
[C---:B------:R-:W-:Y:S02]  /*0cb0*/  IMAD.WIDE R58, R65.reuse, 0x4, R50 ;  /* 0x00000004413a7825 */ /* 0x040fe400078e0232 */
[----:B------:R-:W2:Y:S04]  /*0cc0*/  LDG.E.CONSTANT R6, desc[UR6][R50.64] ;  /* 0x0000000632067981 */ /* 0x000ea8000c1e9900 */
[----:B------:R-:W5:Y:S01]  /*0cd0*/  LDG.E.CONSTANT R73, desc[UR6][R58.64] ;  /* 0x000000063a497981 */ /* 0x000f62000c1e9900 */
[----:B------:R-:W-:-:S04]  /*0ce0*/  IMAD.WIDE R102, R65, 0x4, R58 ;  /* 0x0000000441667825 */ /* 0x000fc800078e023a */
[C---:B------:R-:W-:Y:S02]  /*0cf0*/  IMAD.WIDE R96, R65.reuse, 0x4, R102 ;  /* 0x0000000441607825 */ /* 0x040fe400078e0266 */
[----:B------:R-:W5:Y:S02]  /*0d00*/  LDG.E.CONSTANT R102, desc[UR6][R102.64] ;  /* 0x0000000666667981 */ /* 0x000f64000c1e9900 */
[C---:B------:R-:W-:Y:S02]  /*0d10*/  IMAD.WIDE R90, R65.reuse, 0x4, R96 ;  /* 0x00000004415a7825 */ /* 0x040fe400078e0260 */
[----:B------:R-:W5:Y:S02]  /*0d20*/  LDG.E.CONSTANT R96, desc[UR6][R96.64] ;  /* 0x0000000660607981 */ /* 0x000f64000c1e9900 */
[C---:B------:R-:W-:Y:S02]  /*0d30*/  IMAD.WIDE R60, R65.reuse, 0x4, R90 ;  /* 0x00000004413c7825 */ /* 0x040fe400078e025a */
[----:B------:R-:W5:Y:S02]  /*0d40*/  LDG.E.CONSTANT R90, desc[UR6][R90.64] ;  /* 0x000000065a5a7981 */ /* 0x000f64000c1e9900 */
[----:B------:R-:W-:-:S02]  /*0d50*/  IMAD.WIDE R62, R65, 0x4, R60 ;  /* 0x00000004413e7825 */ /* 0x000fc400078e023c */
[----:B------:R-:W5:Y:S04]  /*0d60*/  LDG.E.CONSTANT R8, desc[UR6][R60.64] ;  /* 0x000000063c087981 */ /* 0x000f68000c1e9900 */
[----:B------:R3:W5:Y:S01]  /*0d70*/  LDG.E.CONSTANT R7, desc[UR6][R62.64] ;  /* 0x000000063e077981 */ /* 0x000762000c1e9900 */
[----:B0-----:R-:W0:Y:S01]  /*0d80*/  S2R R5, SR_TID.X ;  /* 0x0000000000057919 */ /* 0x001e220000002100 */
[----:B------:R-:W-:Y:S05]  /*0d90*/  WARPSYNC.ALL ;  /* 0x0000000000007948 */ /* 0x000fea0003800000 */
[----:B0-----:R-:W-:-:S13]  /*0da0*/  ISETP.GT.U32.AND P1, PT, R5, 0x5, PT ;  /* 0x000000050500780c */ /* 0x001fda0003f24070 */
[----:B------:R-:W4:Y:S01]  /*0db0*/  @!P1 LDG.E.CONSTANT R54, desc[UR6][R50.64+-0x18] ;  /* 0xffffe80632369981 */ /* 0x000f22000c1e9900 */
[----:B------:R-:W0:Y:S03]  /*0dc0*/  LDC R0, c[0x0][0x384] ;  /* 0x0000e100ff007b82 */ /* 0x000e260000000800 */
[----:B------:R3:W4:Y:S01]  /*0dd0*/  @!P1 LDG.E.CONSTANT R56, desc[UR6][R50.64+0x80] ;  /* 0x0000800632389981 */ /* 0x000722000c1e9900 */
[----:B------:R-:W-:Y:S01]  /*0de0*/  ISETP.NE.AND P5, PT, R15, 0x7ff00000, PT ;  /* 0x7ff000000f00780c */ /* 0x000fe20003fa5270 */
[----:B------:R-:W-:Y:S01]  /*0df0*/  UMOV UR4, 0x400 ;  /* 0x0000040000047882 */ /* 0x000fe20000000000 */
[----:B------:R-:W3:Y:S01]  /*0e00*/  LDCU UR9, c[0x0][0x364] ;  /* 0x00006c80ff0977ac */ /* 0x000ee20008000800 */
[----:B-1----:R-:W-:Y:S01]  /*0e10*/  DADD R52, -RZ, |R38| ;  /* 0x00000000ff347229 */ /* 0x002fe20000000526 */
[----:B------:R-:W1:Y:S01]  /*0e20*/  LDC R2, c[0x0][0x38c] ;  /* 0x0000e300ff027b82 */ /* 0x000e620000000800 */
[----:B------:R-:W-:Y:S01]  /*0e30*/  P2R R83, PR, RZ, 0x20 ;  /* 0x00000020ff537803 */ /* 0x000fe20000000000 */
[----:B------:R-:W-:Y:S01]  /*0e40*/  BSSY.RECONVERGENT B0, `(.L_x_5) ;  /* 0x000004b000007945 */ /* 0x000fe20003800200 */
[----:B------:R-:W-:Y:S01]  /*0e50*/  ISETP.NE.AND P5, PT, R18, 0x7ff00000, PT ;  /* 0x7ff000001200780c */ /* 0x000fe20003fa5270 */
[----:B--2---:R-:W-:Y:S01]  /*0e60*/  FMUL R71, R13, R6 ;  /* 0x000000060d477220 */ /* 0x004fe20000400000 */
[----:B------:R-:W-:Y:S01]  /*0e70*/  ISETP.NE.AND P6, PT, R36, 0x7ff00000, PT ;  /* 0x7ff000002400780c */ /* 0x000fe20003fc5270 */
[----:B---3--:R-:W-:Y:S01]  /*0e80*/  IMAD.MOV.U32 R63, RZ, RZ, 0x3ff00000 ;  /* 0x3ff00000ff3f7424 */ /* 0x008fe200078e00ff */
[----:B------:R-:W-:Y:S01]  /*0e90*/  P2R R80, PR, RZ, 0x20 ;  /* 0x00000020ff507803 */ /* 0x000fe20000000000 */
[----:B------:R-:W2:Y:S01]  /*0ea0*/  S2UR UR5, SR_CgaCtaId ;  /* 0x00000000000579c3 */ /* 0x000ea20000008800 */
[----:B------:R-:W-:Y:S01]  /*0eb0*/  ISETP.NE.AND P5, PT, R21, 0x7ff00000, PT ;  /* 0x7ff000001500780c */ /* 0x000fe20003fa5270 */
[----:B------:R-:W-:Y:S01]  /*0ec0*/  IMAD.MOV.U32 R51, RZ, RZ, R53 ;  /* 0x000000ffff337224 */ /* 0x000fe200078e0035 */
[----:B------:R-:W-:-:S02]  /*0ed0*/  P2R R103, PR, RZ, 0x40 ;  /* 0x00000040ff677803 */ /* 0x000fc40000000000 */
[----:B------:R-:W-:-:S03]  /*0ee0*/  P2R R87, PR, RZ, 0x20 ;  /* 0x00000020ff577803 */ /* 0x000fc60000000000 */
[----:B------:R-:W-:Y:S01]  /*0ef0*/  BAR.SYNC.DEFER_BLOCKING 0x0 ;  /* 0x0000000000007b1d */ /* 0x000fe20000010000 */
[----:B------:R-:W-:Y:S01]  /*0f00*/  ISETP.NE.AND P5, PT, R24, 0x7ff00000, PT ;  /* 0x7ff000001800780c */ /* 0x000fe20003fa5270 */
[----:B------:R-:W-:Y:S01]  /*0f10*/  IMAD R55, R64, UR9, R67 ;  /* 0x0000000940377c24 */ /* 0x000fe2000f8e0243 */
[C---:B0-----:R-:W-:Y:S02]  /*0f20*/  FSETP.NEU.AND P3, PT, R0.reuse, 1, PT ;  /* 0x3f8000000000780b */ /* 0x041fe40003f6d000 */
[----:B------:R-:W-:Y:S01]  /*0f30*/  FSETP.NEU.AND P2, PT, R0, RZ, PT ;  /* 0x000000ff0000720b */ /* 0x000fe20003f4d000 */
[----:B------:R-:W-:Y:S01]  /*0f40*/  IMAD R4, R55, R65, R76 ;  /* 0x0000004137047224 */ /* 0x000fe200078e024c */
[----:B------:R-:W-:Y:S02]  /*0f50*/  P2R R50, PR, RZ, 0x8 ;  /* 0x00000008ff327803 */ /* 0x000fe40000000000 */
[----:B------:R-:W-:Y:S01]  /*0f60*/  P2R R50, PR, RZ, 0x4 ;  /* 0x00000004ff327803 */ /* 0x000fe20000000000 */
[----:B------:R-:W-:Y:S01]  /*0f70*/  VIADD R4, R4, 0x6 ;  /* 0x0000000604047836 */ /* 0x000fe20000000000 */
[----:B-1----:R-:W-:-:S02]  /*0f80*/  FSETP.NEU.AND P3, PT, R2, 1, PT ;  /* 0x3f8000000200780b */ /* 0x002fc40003f6d000 */
[----:B------:R-:W-:Y:S02]  /*0f90*/  FSETP.NEU.AND P4, PT, R2, RZ, PT ;  /* 0x000000ff0200720b */ /* 0x000fe40003f8d000 */
[----:B------:R-:W-:Y:S02]  /*0fa0*/  P2R R50, PR, RZ, 0x8 ;  /* 0x00000008ff327803 */ /* 0x000fe40000000000 */
[----:B------:R-:W-:Y:S01]  /*0fb0*/  P2R R50, PR, RZ, 0x10 ;  /* 0x00000010ff327803 */ /* 0x000fe20000000000 */
[----:B--2---:R-:W-:Y:S01]  /*0fc0*/  ULEA UR4, UR5, UR4, 0x18 ;  /* 0x0000000405047291 */ /* 0x004fe2000f8ec0ff */
[----:B------:R-:W-:Y:S02]  /*0fd0*/  ISETP.NE.AND P3, PT, R14, 0x7ff00000, PT ;  /* 0x7ff000000e00780c */ /* 0x000fe40003f65270 */
[----:B------:R-:W-:Y:S02]  /*0fe0*/  ISETP.NE.AND P4, PT, R16, 0x7ff00000, PT ;  /* 0x7ff000001000780c */ /* 0x000fe40003f85270 */
[----:B------:R-:W-:-:S02]  /*0ff0*/  P2R R84, PR, RZ, 0x8 ;  /* 0x00000008ff547803 */ /* 0x000fc40000000000 */
[----:B------:R-:W-:Y:S02]  /*1000*/  P2R R82, PR, RZ, 0x10 ;  /* 0x00000010ff527803 */ /* 0x000fe40000000000 */
[----:B------:R-:W-:Y:S02]  /*1010*/  ISETP.NE.AND P3, PT, R17, 0x7ff00000, PT ;  /* 0x7ff000001100780c */ /* 0x000fe40003f65270 */
[----:B------:R-:W-:Y:S02]  /*1020*/  ISETP.NE.AND P4, PT, R19, 0x7ff00000, PT ;  /* 0x7ff000001300780c */ /* 0x000fe40003f85270 */
[----:B------:R-:W-:Y:S02]  /*1030*/  P2R R81, PR, RZ, 0x8 ;  /* 0x00000008ff517803 */ /* 0x000fe40000000000 */
[----:B------:R-:W-:Y:S02]  /*1040*/  P2R R79, PR, RZ, 0x10 ;  /* 0x00000010ff4f7803 */ /* 0x000fe40000000000 */
[----:B------:R-:W-:-:S02]  /*1050*/  ISETP.NE.AND P3, PT, R20, 0x7ff00000, PT ;  /* 0x7ff000001400780c */ /* 0x000fc40003f65270 */
[----:B------:R-:W-:Y:S02]  /*1060*/  ISETP.NE.AND P4, PT, R22, 0x7ff00000, PT ;  /* 0x7ff000001600780c */ /* 0x000fe40003f85270 */
[----:B------:R-:W-:Y:S01]  /*1070*/  LEA R5, R5, UR4, 0x2 ;  /* 0x0000000405057c11 */ /* 0x000fe2000f8e10ff */
[----:B------:R-:W-:Y:S01]  /*1080*/  UMOV UR4, URZ ;  /* 0x000000ff00047c82 */ /* 0x000fe20008000000 */
[----:B------:R-:W-:Y:S02]  /*1090*/  P2R R77, PR, RZ, 0x8 ;  /* 0x00000008ff4d7803 */ /* 0x000fe40000000000 */
[----:B------:R-:W-:Y:S01]  /*10a0*/  P2R R86, PR, RZ, 0x10 ;  /* 0x00000010ff567803 */ /* 0x000fe20000000000 */
[----:B------:R0:W-:Y:S01]  /*10b0*/  STS [R5+0x18], R6 ;  /* 0x0000180605007388 */ /* 0x0001e20000000800 */
[----:B------:R-:W-:Y:S02]  /*10c0*/  ISETP.NE.AND P3, PT, R23, 0x7ff00000, PT ;  /* 0x7ff000001700780c */ /* 0x000fe40003f65270 */
[----:B------:R-:W-:-:S02]  /*10d0*/  ISETP.NE.AND P4, PT, R25, 0x7ff00000, PT ;  /* 0x7ff000001900780c */ /* 0x000fc40003f85270 */
[----:B------:R-:W-:Y:S02]  /*10e0*/  P2R R91, PR, RZ, 0x20 ;  /* 0x00000020ff5b7803 */ /* 0x000fe40000000000 */
[----:B------:R-:W-:Y:S02]  /*10f0*/  P2R R88, PR, RZ, 0x8 ;  /* 0x00000008ff587803 */ /* 0x000fe40000000000 */
[----:B------:R-:W-:Y:S02]  /*1100*/  ISETP.NE.AND P5, PT, R27, 0x7ff00000, PT ;  /* 0x7ff000001b00780c */ /* 0x000fe40003fa5270 */
[----:B------:R-:W-:Y:S02]  /*1110*/  P2R R93, PR, RZ, 0x10 ;  /* 0x00000010ff5d7803 */ /* 0x000fe40000000000 */
        /* <DEDUP_REMOVED lines=15> */
[----:B------:R-:W-:Y:S02]  /*1210*/  ISETP.NE.AND P5, PT, R35, 0x7ff00000, PT ;  /* 0x7ff000002300780c */ /* 0x000fe40003fa5270 */
[----:B------:R-:W-:Y:S01]  /*1220*/  P2R R101, PR, RZ, 0x8 ;  /* 0x00000008ff657803 */ /* 0x000fe20000000000 */
[----:B------:R-:W-:Y:S01]  /*1230*/  DSETP.NEU.AND P3, PT, |R40|, +INF , PT ;  /* 0x7ff000002800742a */ /* 0x000fe20003f6d200 */
[----:B------:R-:W-:Y:S01]  /*1240*/  P2R R72, PR, RZ, 0x10 ;  /* 0x00000010ff487803 */ /* 0x000fe20000000000 */
[----:B------:R-:W-:Y:S01]  /*1250*/  DSETP.NEU.AND P4, PT, |R38|, +INF , PT ;  /* 0x7ff000002600742a */ /* 0x000fe20003f8d200 */
[----:B------:R-:W-:Y:S02]  /*1260*/  P2R R104, PR, RZ, 0x20 ;  /* 0x00000020ff687803 */ /* 0x000fe40000000000 */
[----:B------:R-:W-:-:S02]  /*1270*/  FSETP.NAN.AND P2, PT, R2, R2, PT ;  /* 0x000000020200720b */ /* 0x000fc40003f48000 */
[----:B------:R-:W-:Y:S02]  /*1280*/  ISETP.NE.AND P5, PT, R37, 0x7ff00000, PT ;  /* 0x7ff000002500780c */ /* 0x000fe40003fa5270 */
[----:B------:R-:W-:Y:S01]  /*1290*/  MOV R78, 0x12f0 ;  /* 0x000012f0004e7802 */ /* 0x000fe20000000f00 */
[----:B----4-:R0:W-:Y:S04]  /*12a0*/  @!P1 STS [R5], R54 ;  /* 0x0000003605009388 */ /* 0x0101e80000000800 */
[----:B------:R0:W-:Y:S01]  /*12b0*/  @!P1 STS [R5+0x98], R56 ;  /* 0x0000983805009388 */ /* 0x0001e20000000800 */
[----:B------:R-:W-:Y:S01]  /*12c0*/  BAR.SYNC.DEFER_BLOCKING 0x0 ;  /* 0x0000000000007b1d */ /* 0x000fe20000010000 */
[----:B------:R-:W-:-:S13]  /*12d0*/  FSETP.NAN.AND P1, PT, R0, R0, PT ;  /* 0x000000000000720b */ /* 0x000fda0003f28000 */
[----:B0----5:R-:W-:Y:S05]  /*12e0*/  CALL.REL.NOINC `($_Z23FVS_2D_Solver_OptimizedififfPfS_S_$__internal_accurate_pow) ;  /* 0x0000005400047944 */ /* 0x021fea0003c00000 */
[----:B------:R-:W-:Y:S05]  /*12f0*/  BSYNC.RECONVERGENT B0 ;  /* 0x0000000000007941 */ /* 0x000fea0003800200 */
.L_x_5:
[----:B------:R-:W0:Y:S01]  /*1300*/  LDCU UR5, c[0x0][0x38c] ;  /* 0x00007180ff0577ac */ /* 0x000e220008000800 */
[----:B------:R-:W-:Y:S01]  /*1310*/  DADD R52, -RZ, -R50 ;  /* 0x00000000ff347229 */ /* 0x000fe20000000932 */
[----:B------:R-:W-:Y:S01]  /*1320*/  P2R R54, PR, RZ, 0x1 ;  /* 0x00000001ff367803 */ /* 0x000fe20000000000 */
[----:B------:R-:W-:Y:S01]  /*1330*/  FADD R106, -R98, R73 ;  /* 0x00000049626a7221 */ /* 0x000fe20000000100 */
[----:B------:R-:W-:Y:S01]  /*1340*/  ISETP.NE.AND P0, PT, R3, RZ, PT ;  /* 0x000000ff0300720c */ /* 0x000fe20003f05270 */
[----:B------:R-:W-:Y:S01]  /*1350*/  BSSY.RECONVERGENT B0, `(.L_x_6) ;  /* 0x0000019000007945 */ /* 0x000fe20003800200 */
[----:B------:R-:W-:Y:S01]  /*1360*/  FSETP.NEU.AND P6, PT, R2, RZ, PT ;  /* 0x000000ff0200720b */ /* 0x000fe20003fcd000 */
[----:B------:R-:W-:Y:S01]  /*1370*/  IMAD.MOV.U32 R63, RZ, RZ, 0x40000000 ;  /* 0x40000000ff3f7424 */ /* 0x000fe200078e00ff */
[----:B------:R-:W-:Y:S01]  /*1380*/  MOV R78, 0x14e0 ;  /* 0x000014e0004e7802 */ /* 0x000fe20000000f00 */
[----:B------:R-:W-:Y:S02]  /*1390*/  F2F.F64.F32 R106, R106 ;  /* 0x0000006a006a7310 */ /* 0x000fe40000201800 */
[----:B------:R-:W-:-:S02]  /*13a0*/  FSEL R51, R53, R51, !P0 ;  /* 0x0000003335337208 */ /* 0x000fc40004000000 */
[----:B------:R-:W-:Y:S02]  /*13b0*/  FSEL R52, R52, R50, !P0 ;  /* 0x0000003234347208 */ /* 0x000fe40004000000 */
[----:B------:R-:W-:Y:S02]  /*13c0*/  FSEL R57, R39, R51, !P6 ;  /* 0x0000003327397208 */ /* 0x000fe40007000000 */
[----:B------:R-:W-:Y:S01]  /*13d0*/  FSEL R52, R52, RZ, P6 ;  /* 0x000000ff34347208 */ /* 0x000fe20003000000 */
[----:B0-----:R-:W0:Y:S01]  /*13e0*/  F2F.F64.F32 R38, UR5 ;  /* 0x0000000500267d10 */ /* 0x001e220008201800 */
[----:B------:R-:W-:Y:S02]  /*13f0*/  FSEL R55, R57, R12, P4 ;  /* 0x0000000c39377208 */ /* 0x000fe40002000000 */
[----:B------:R-:W-:Y:S02]  /*1400*/  FSEL R53, R52, RZ, P4 ;  /* 0x000000ff34357208 */ /* 0x000fe40002000000 */
[----:B------:R-:W-:-:S02]  /*1410*/  FSETP.NEU.AND P6, PT, R2, 1, PT ;  /* 0x3f8000000200780b */ /* 0x000fc40003fcd000 */
[----:B------:R-:W-:Y:S01]  /*1420*/  ISETP.NE.AND P0, PT, R54, RZ, PT ;  /* 0x000000ff3600720c */ /* 0x000fe20003f05270 */
[----:B0-----:R-:W-:-:S10]  /*1430*/  DADD R50, R38, 1 ;  /* 0x3ff0000026327429 */ /* 0x001fd40000000000 */
[----:B------:R-:W-:Y:S02]  /*1440*/  @!P5 FSEL R57, R51, R55, P2 ;  /* 0x000000373339d208 */ /* 0x000fe40001000000 */
[----:B------:R-:W-:Y:S01]  /*1450*/  @!P5 FSEL R52, R50, R53, P2 ;  /* 0x000000353234d208 */ /* 0x000fe20001000000 */
[----:B------:R-:W-:Y:S02]  /*1460*/  DADD R50, -RZ, |R38| ;  /* 0x00000000ff327229 */ /* 0x000fe40000000526 */
[----:B------:R-:W-:-:S06]  /*1470*/  IMAD.MOV.U32 R53, RZ, RZ, R57 ;  /* 0x000000ffff357224 */ /* 0x000fcc00078e0039 */
[----:B------:R-:W-:-:S10]  /*1480*/  DADD R52, R52, R52 ;  /* 0x0000000034347229 */ /* 0x000fd40000000034 */
[----:B------:R-:W-:Y:S01]  /*1490*/  FSEL R108, R52, RZ, P6 ;  /* 0x000000ff346c7208 */ /* 0x000fe20003000000 */
[----:B------:R-:W-:Y:S01]  /*14a0*/  IMAD.MOV.U32 R52, RZ, RZ, R50 ;  /* 0x000000ffff347224 */ /* 0x000fe200078e0032 */
[----:B------:R-:W-:-:S06]  /*14b0*/  FSEL R109, R53, 2, P6 ;  /* 0x40000000356d7808 */ /* 0x000fcc0003000000 */
[----:B------:R-:W-:-:S11]  /*14c0*/  DMUL R108, R42, R108 ;  /* 0x0000006c2a6c7228 */ /* 0x000fd60000000000 */
[----:B------:R-:W-:Y:S05]  /*14d0*/  CALL.REL.NOINC `($_Z23FVS_2D_Solver_OptimizedififfPfS_S_$__internal_accurate_pow) ;  /* 0x0000005000887944 */ /* 0x000fea0003c00000 */
[----:B------:R-:W-:Y:S05]  /*14e0*/  BSYNC.RECONVERGENT B0 ;  /* 0x0000000000007941 */ /* 0x000fea0003800200 */
.L_x_6:
[----:B------:R-:W-:Y:S01]  /*14f0*/  ISETP.NE.AND P5, PT, R103, RZ, PT ;  /* 0x000000ff6700720c */ /* 0x000fe20003fa5270 */
[----:B------:R-:W-:Y:S01]  /*1500*/  DADD R52, R38, 2 ;  /* 0x4000000026347429 */ /* 0x000fe20000000000 */
[----:B------:R-:W-:Y:S01]  /*1510*/  FSETP.NEU.AND P6, PT, R2, RZ, PT ;  /* 0x000000ff0200720b */ /* 0x000fe20003fcd000 */
[----:B------:R-:W-:Y:S01]  /*1520*/  FADD R73, R98, R73 ;  /* 0x0000004962497221 */ /* 0x000fe20000000000 */
[----:B------:R-:W-:Y:S01]  /*1530*/  BSSY.RECONVERGENT B0, `(.L_x_7) ;  /* 0x0000016000007945 */ /* 0x000fe20003800200 */
[----:B------:R-:W-:Y:S01]  /*1540*/  IMAD.MOV.U32 R63, RZ, RZ, 0x3ff00000 ;  /* 0x3ff00000ff3f7424 */ /* 0x000fe200078e00ff */
[----:B------:R-:W-:Y:S02]  /*1550*/  FSEL R57, R51, RZ, P6 ;  /* 0x000000ff33397208 */ /* 0x000fe40003000000 */
[----:B------:R-:W-:Y:S02]  /*1560*/  FSEL R50, R50, RZ, P6 ;  /* 0x000000ff32327208 */ /* 0x000fe40003000000 */
[----:B------:R-:W-:-:S02]  /*1570*/  FSEL R55, R57, +QNAN , P4 ;  /* 0x7ff0000039377808 */ /* 0x000fc40002000000 */
[----:B------:R-:W-:Y:S02]  /*1580*/  FSEL R51, R50, RZ, P4 ;  /* 0x000000ff32337208 */ /* 0x000fe40002000000 */
[----:B------:R-:W-:Y:S02]  /*1590*/  @!P5 FSEL R57, R53, R55, P2 ;  /* 0x000000373539d208 */ /* 0x000fe40001000000 */
[----:B------:R-:W-:Y:S02]  /*15a0*/  @!P5 FSEL R50, R52, R51, P2 ;  /* 0x000000333432d208 */ /* 0x000fe40001000000 */
[----:B------:R-:W-:Y:S01]  /*15b0*/  FSETP.NEU.AND P5, PT, R2, 1, PT ;  /* 0x3f8000000200780b */ /* 0x000fe20003fad000 */
[----:B------:R-:W-:Y:S01]  /*15c0*/  IMAD.MOV.U32 R51, RZ, RZ, R57 ;  /* 0x000000ffff337224 */ /* 0x000fe200078e0039 */
[----:B------:R-:W0:Y:S01]  /*15d0*/  F2F.F64.F32 R52, R73 ;  /* 0x0000004900347310 */ /* 0x000e220000201800 */
[----:B------:R-:W-:-:S04]  /*15e0*/  MOV R78, 0x1690 ;  /* 0x00001690004e7802 */ /* 0x000fc80000000f00 */
[----:B------:R-:W-:-:S08]  /*15f0*/  DADD R50, R50, R50 ;  /* 0x0000000032327229 */ /* 0x000fd00000000032 */
[----:B------:R-:W-:-:S10]  /*1600*/  DMUL R50, R50, 0.5 ;  /* 0x3fe0000032327828 */ /* 0x000fd40000000000 */
[----:B------:R-:W-:Y:S02]  /*1610*/  FSEL R54, R50, RZ, P5 ;  /* 0x000000ff32367208 */ /* 0x000fe40002800000 */
[----:B------:R-:W-:Y:S01]  /*1620*/  FSEL R55, R51, 1.875, P5 ;  /* 0x3ff0000033377808 */ /* 0x000fe20002800000 */
[----:B------:R-:W-:-:S05]  /*1630*/  DADD R50, -RZ, |R40| ;  /* 0x00000000ff327229 */ /* 0x000fca0000000528 */
[----:B------:R-:W-:-:S08]  /*1640*/  DMUL R54, R44, R54 ;  /* 0x000000362c367228 */ /* 0x000fd00000000000 */
[----:B0-----:R-:W-:-:S08]  /*1650*/  DMUL R52, R54, R52 ;  /* 0x0000003436347228 */ /* 0x001fd00000000000 */
[----:B------:R-:W-:Y:S01]  /*1660*/  DFMA R106, R108, R106, R52 ;  /* 0x0000006a6c6a722b */ /* 0x000fe20000000034 */
[----:B------:R-:W-:-:S10]  /*1670*/  IMAD.MOV.U32 R52, RZ, RZ, R50 ;  /* 0x000000ffff347224 */ /* 0x000fd400078e0032 */
[----:B------:R-:W-:Y:S05]  /*1680*/  CALL.REL.NOINC `($_Z23FVS_2D_Solver_OptimizedififfPfS_S_$__internal_accurate_pow) ;  /* 0x00000050001c7944 */ /* 0x000fea0003c00000 */
[----:B------:R-:W-:Y:S05]  /*1690*/  BSYNC.RECONVERGENT B0 ;  /* 0x0000000000007941 */ /* 0x000fea0003800200 */
.L_x_7:
[----:B------:R-:W0:Y:S01]  /*16a0*/  LDCU UR5, c[0x0][0x384] ;  /* 0x00007080ff0577ac */ /* 0x000e220008000800 */
[----:B------:R-:W-:Y:S01]  /*16b0*/  DADD R52, -RZ, -R50 ;  /* 0x00000000ff347229 */ /* 0x000fe20000000932 */
[----:B------:R-:W-:Y:S01]  /*16c0*/  FSETP.NEU.AND P6, PT, R0, RZ, PT ;  /* 0x000000ff0000720b */ /* 0x000fe20003fcd000 */
[----:B------:R-:W-:Y:S01]  /*16d0*/  LDS R73, [R5+0x14] ;  /* 0x0000140005497984 */ /* 0x000fe20000000800 */
[----:B------:R-:W-:Y:S01]  /*16e0*/  ISETP.NE.AND P5, PT, R104, RZ, PT ;  /* 0x000000ff6800720c */ /* 0x000fe20003fa5270 */
[----:B------:R-:W-:Y:S01]  /*16f0*/  BSSY.RECONVERGENT B0, `(.L_x_8) ;  /* 0x0000019000007945 */ /* 0x000fe20003800200 */
[----:B------:R-:W-:Y:S01]  /*1700*/  IMAD.MOV.U32 R63, RZ, RZ, 0x40000000 ;  /* 0x40000000ff3f7424 */ /* 0x000fe200078e00ff */
[----:B------:R-:W1:Y:S01]  /*1710*/  LDS R98, [R5+0x1c] ;  /* 0x00001c0005627984 */ /* 0x000e620000000800 */
[----:B------:R-:W-:-:S03]  /*1720*/  MOV R78, 0x1880 ;  /* 0x00001880004e7802 */ /* 0x000fc60000000f00 */
[----:B------:R-:W-:Y:S02]  /*1730*/  FSEL R51, R53, R51, !P0 ;  /* 0x0000003335337208 */ /* 0x000fe40004000000 */
[----:B------:R-:W-:Y:S02]  /*1740*/  FSEL R52, R52, R50, !P0 ;  /* 0x0000003234347208 */ /* 0x000fe40004000000 */
[----:B------:R-:W-:Y:S02]  /*1750*/  FSEL R54, R41, R51, !P6 ;  /* 0x0000003329367208 */ /* 0x000fe40007000000 */
[----:B------:R-:W-:Y:S01]  /*1760*/  FSEL R52, R52, RZ, P6 ;  /* 0x000000ff34347208 */ /* 0x000fe20003000000 */
[----:B0-----:R-:W0:Y:S01]  /*1770*/  F2F.F64.F32 R40, UR5 ;  /* 0x0000000500287d10 */ /* 0x001e220008201800 */
[----:B------:R-:W-:Y:S02]  /*1780*/  FSEL R55, R54, R11, P3 ;  /* 0x0000000b36377208 */ /* 0x000fe40001800000 */
[----:B------:R-:W-:Y:S01]  /*1790*/  FSEL R53, R52, RZ, P3 ;  /* 0x000000ff34357208 */ /* 0x000fe20001800000 */
[----:B0-----:R-:W-:-:S10]  /*17a0*/  DADD R50, R40, 1 ;  /* 0x3ff0000028327429 */ /* 0x001fd40000000000 */
[----:B------:R-:W-:Y:S02]  /*17b0*/  @!P5 FSEL R54, R51, R55, P1 ;  /* 0x000000373336d208 */ /* 0x000fe40000800000 */
[----:B------:R-:W-:Y:S01]  /*17c0*/  @!P5 FSEL R52, R50, R53, P1 ;  /* 0x000000353234d208 */ /* 0x000fe20000800000 */
[----:B------:R-:W-:Y:S01]  /*17d0*/  DADD R50, -RZ, |R40| ;  /* 0x00000000ff327229 */ /* 0x000fe20000000528 */
[----:B-1----:R-:W-:Y:S01]  /*17e0*/  FADD R108, R73, -R98 ;  /* 0x80000062496c7221 */ /* 0x002fe20000000000 */
[----:B------:R-:W-:Y:S01]  /*17f0*/  IMAD.MOV.U32 R53, RZ, RZ, R54 ;  /* 0x000000ffff357224 */ /* 0x000fe200078e0036 */
[----:B------:R-:W-:-:S04]  /*1800*/  FSETP.NEU.AND P5, PT, R0, 1, PT ;  /* 0x3f8000000000780b */ /* 0x000fc80003fad000 */
[----:B------:R-:W0:Y:S01]  /*1810*/  F2F.F64.F32 R108, R108 ;  /* 0x0000006c006c7310 */ /* 0x000e220000201800 */
[----:B------:R-:W-:-:S10]  /*1820*/  DADD R52, R52, R52 ;  /* 0x0000000034347229 */ /* 0x000fd40000000034 */
[----:B------:R-:W-:Y:S01]  /*1830*/  FSEL R104, R52, RZ, P5 ;  /* 0x000000ff34687208 */ /* 0x000fe20002800000 */
[----:B------:R-:W-:Y:S01]  /*1840*/  IMAD.MOV.U32 R52, RZ, RZ, R50 ;  /* 0x000000ffff347224 */ /* 0x000fe200078e0032 */
[----:B------:R-:W-:-:S06]  /*1850*/  FSEL R105, R53, 2, P5 ;  /* 0x4000000035697808 */ /* 0x000fcc0002800000 */
[----:B0-----:R-:W-:-:S11]  /*1860*/  DMUL R104, R48, R104 ;  /* 0x0000006830687228 */ /* 0x001fd60000000000 */
[----:B------:R-:W-:Y:S05]  /*1870*/  CALL.REL.NOINC `($_Z23FVS_2D_Solver_OptimizedififfPfS_S_$__internal_accurate_pow) ;  /* 0x0000004c00a07944 */ /* 0x000fea0003c00000 */
[----:B------:R-:W-:Y:S05]  /*1880*/  BSYNC.RECONVERGENT B0 ;  /* 0x0000000000007941 */ /* 0x000fea0003800200 */
.L_x_8:
        /* <DEDUP_REMOVED lines=19> */
[----:B------:R-:W-:-:S06]  /*19c0*/  FSEL R51, R51, 1.875, P5 ;  /* 0x3ff0000033337808 */ /* 0x000fcc0002800000 */
[----:B------:R-:W-:-:S08]  /*19d0*/  DMUL R50, R46, R50 ;  /* 0x000000322e327228 */ /* 0x000fd00000000000 */
[----:B0-----:R-:W-:Y:S01]  /*19e0*/  DMUL R50, R50, R52 ;  /* 0x0000003432327228 */ /* 0x001fe20000000000 */
[----:B------:R-:W0:Y:S07]  /*19f0*/  F2F.F64.F32 R52, R71 ;  /* 0x0000004700347310 */ /* 0x000e2e0000201800 */
[----:B------:R-:W-:-:S08]  /*1a00*/  DFMA R50, R104, R108, R50 ;  /* 0x0000006c6832722b */ /* 0x000fd00000000032 */
[----:B------:R-:W-:-:S08]  /*1a10*/  DADD R50, R106, R50 ;  /* 0x000000006a327229 */ /* 0x000fd00000000032 */
[----:B0-----:R-:W-:Y:S02]  /*1a20*/  DADD R54, R50, R52 ;  /* 0x0000000032367229 */ /* 0x001fe40000000034 */
[----:B------:R-:W-:-:S04]  /*1a30*/  DADD R50, -RZ, |R38| ;  /* 0x00000000ff327229 */ /* 0x000fc80000000526 */
[----:B------:R0:W1:Y:S06]  /*1a40*/  F2F.F32.F64 R98, R54 ;  /* 0x0000003600627310 */ /* 0x00006c0000301000 */
[----:B------:R-:W-:-:S07]  /*1a50*/  IMAD.MOV.U32 R52, RZ, RZ, R50 ;  /* 0x000000ffff347224 */ /* 0x000fce00078e0032 */
[----:B01----:R-:W-:Y:S05]  /*1a60*/  CALL.REL.NOINC `($_Z23FVS_2D_Solver_OptimizedififfPfS_S_$__internal_accurate_pow) ;  /* 0x0000004c00247944 */ /* 0x003fea0003c00000 */
[----:B------:R-:W-:Y:S05]  /*1a70*/  BSYNC.RECONVERGENT B0 ;  /* 0x0000000000007941 */ /* 0x000fea0003800200 */
.L_x_9:
[----:B------:R-:W-:Y:S01]  /*1a80*/  DADD R52, -RZ, -R50 ;  /* 0x00000000ff347229 */ /* 0x000fe20000000932 */
[----:B------:R-:W-:Y:S01]  /*1a90*/  P2R R54, PR, RZ, 0x1 ;  /* 0x00000001ff367803 */ /* 0x000fe20000000000 */
[----:B------:R-:W-:Y:S01]  /*1aa0*/  BSSY.RECONVERGENT B1, `(.L_x_10) ;  /* 0x0000027000017945 */ /* 0x000fe20003800200 */
[----:B------:R-:W-:Y:S02]  /*1ab0*/  ISETP.NE.AND P0, PT, R3, RZ, PT ;  /* 0x000000ff0300720c */ /* 0x000fe40003f05270 */
[----:B------:R-:W-:Y:S02]  /*1ac0*/  ISETP.NE.AND P5, PT, R70, RZ, PT ;  /* 0x000000ff4600720c */ /* 0x000fe40003fa5270 */
[----:B------:R-:W-:-:S03]  /*1ad0*/  FSETP.NEU.AND P6, PT, R2, RZ, PT ;  /* 0x000000ff0200720b */ /* 0x000fc60003fcd000 */
[----:B------:R-:W-:Y:S02]  /*1ae0*/  FSEL R53, R53, R51, !P0 ;  /* 0x0000003335357208 */ /* 0x000fe40004000000 */
[----:B------:R-:W-:Y:S01]  /*1af0*/  FSEL R52, R52, R50, !P0 ;  /* 0x0000003234347208 */ /* 0x000fe20004000000 */
[----:B------:R-:W-:Y:S01]  /*1b00*/  DADD R50, R38, 3 ;  /* 0x4008000026327429 */ /* 0x000fe20000000000 */
[----:B------:R-:W-:Y:S02]  /*1b10*/  FSEL R59, R39, R53, !P6 ;  /* 0x00000035273b7208 */ /* 0x000fe40007000000 */
[----:B------:R-:W-:Y:S02]  /*1b20*/  FSEL R58, R52, RZ, P6 ;  /* 0x000000ff343a7208 */ /* 0x000fe40003000000 */
[----:B------:R-:W-:Y:S02]  /*1b30*/  FSEL R55, R59, R12, P4 ;  /* 0x0000000c3b377208 */ /* 0x000fe40002000000 */
[----:B------:R-:W-:-:S02]  /*1b40*/  FSEL R53, R58, RZ, P4 ;  /* 0x000000ff3a357208 */ /* 0x000fc40002000000 */
[----:B------:R-:W-:Y:S01]  /*1b50*/  ISETP.NE.AND P0, PT, R54, RZ, PT ;  /* 0x000000ff3600720c */ /* 0x000fe20003f05270 */
[----:B------:R-:W-:Y:S01]  /*1b60*/  IMAD.MOV.U32 R54, RZ, RZ, 0x1 ;  /* 0x00000001ff367424 */ /* 0x000fe200078e00ff */
[----:B------:R-:W-:Y:S01]  /*1b70*/  @!P5 FSEL R59, R51, R55, P2 ;  /* 0x00000037333bd208 */ /* 0x000fe20001000000 */
[----:B------:R-:W-:Y:S01]  /*1b80*/  IMAD.MOV.U32 R51, RZ, RZ, 0x40180000 ;  /* 0x40180000ff337424 */ /* 0x000fe200078e00ff */
[----:B------:R-:W0:Y:S01]  /*1b90*/  MUFU.RCP64H R55, 6 ;  /* 0x4018000000377908 */ /* 0x000e220000001800 */
[----:B------:R-:W-:Y:S01]  /*1ba0*/  @!P5 FSEL R58, R50, R53, P2 ;  /* 0x00000035323ad208 */ /* 0x000fe20001000000 */
[----:B------:R-:W-:-:S06]  /*1bb0*/  IMAD.MOV.U32 R50, RZ, RZ, 0x0 ;  /* 0x00000000ff327424 */ /* 0x000fcc00078e00ff */
[----:B0-----:R-:W-:-:S08]  /*1bc0*/  DFMA R52, R54, -R50, 1 ;  /* 0x3ff000003634742b */ /* 0x001fd00000000832 */
[----:B------:R-:W-:-:S08]  /*1bd0*/  DFMA R52, R52, R52, R52 ;  /* 0x000000343434722b */ /* 0x000fd00000000034 */
[----:B------:R-:W-:-:S08]  /*1be0*/  DFMA R52, R54, R52, R54 ;  /* 0x000000343634722b */ /* 0x000fd00000000036 */
[----:B------:R-:W-:Y:S01]  /*1bf0*/  DFMA R56, R52, -R50, 1 ;  /* 0x3ff000003438742b */ /* 0x000fe20000000832 */
[----:B------:R-:W-:Y:S02]  /*1c00*/  IMAD.MOV.U32 R50, RZ, RZ, R58 ;  /* 0x000000ffff327224 */ /* 0x000fe400078e003a */
[----:B------:R-:W-:-:S05]  /*1c10*/  IMAD.MOV.U32 R51, RZ, RZ, R59 ;  /* 0x000000ffff337224 */ /* 0x000fca00078e003b */
[----:B------:R-:W-:Y:S02]  /*1c20*/  DFMA R56, R52, R56, R52 ;  /* 0x000000383438722b */ /* 0x000fe40000000034 */
[----:B------:R-:W-:-:S08]  /*1c30*/  DADD R50, R50, R50 ;  /* 0x0000000032327229 */ /* 0x000fd00000000032 */
[----:B------:R-:W-:Y:S02]  /*1c40*/  DMUL R54, R50, R56 ;  /* 0x0000003832367228 */ /* 0x000fe40000000000 */
[----:B------:R-:W-:-:S06]  /*1c50*/  FSETP.GEU.AND P5, PT, |R51|, 6.5827683646048100446e-37, PT ;  /* 0x036000003300780b */ /* 0x000fcc0003fae200 */
[----:B------:R-:W-:-:S08]  /*1c60*/  DFMA R52, R54, -6, R50 ;  /* 0xc01800003634782b */ /* 0x000fd00000000032 */
[----:B------:R-:W-:-:S10]  /*1c70*/  DFMA R52, R56, R52, R54 ;  /* 0x000000343834722b */ /* 0x000fd40000000036 */
[----:B------:R-:W-:-:S05]  /*1c80*/  FFMA R54, RZ, 2.375, R53 ;  /* 0x40180000ff367823 */ /* 0x000fca0000000035 */
[----:B------:R-:W-:-:S13]  /*1c90*/  FSETP.GT.AND P6, PT, |R54|, 1.469367938527859385e-39, PT ;  /* 0x001000003600780b */ /* 0x000fda0003fc4200 */
[----:B------:R-:W-:Y:S05]  /*1ca0*/  @P6 BRA P5, `(.L_x_11) ;  /* 0x0000000000186947 */ /* 0x000fea0002800000 */
[----:B------:R-:W-:Y:S01]  /*1cb0*/  IMAD.MOV.U32 R52, RZ, RZ, R50 ;  /* 0x000000ffff347224 */ /* 0x000fe200078e0032 */
[----:B------:R-:W-:Y:S01]  /*1cc0*/  MOV R50, 0x1d00 ;  /* 0x00001d0000327802 */ /* 0x000fe20000000f00 */
[----:B------:R-:W-:Y:S02]  /*1cd0*/  IMAD.MOV.U32 R54, RZ, RZ, RZ ;  /* 0x000000ffff367224 */ /* 0x000fe400078e00ff */
[----:B------:R-:W-:-:S07]  /*1ce0*/  IMAD.MOV.U32 R53, RZ, RZ, 0x40180000 ;  /* 0x40180000ff357424 */ /* 0x000fce00078e00ff */
[----:B------:R-:W-:Y:S05]  /*1cf0*/  CALL.REL.NOINC `($__internal_0_$__cuda_sm20_div_rn_f64_full) ;  /* 0x0000004000e87944 */ /* 0x000fea0003c00000 */
[----:B------:R-:W-:-:S07]  /*1d00*/  IMAD.MOV.U32 R53, RZ, RZ, R51 ;  /* 0x000000ffff357224 */ /* 0x000fce00078e0033 */
.L_x_11:
[----:B------:R-:W-:Y:S05]  /*1d10*/  BSYNC.RECONVERGENT B1 ;  /* 0x0000000000017941 */ /* 0x000fea0003800200 */
.L_x_10:
[----:B------:R-:W-:Y:S01]  /*1d20*/  FADD R70, -R75, R102 ;  /* 0x000000664b467221 */ /* 0x000fe20000000100 */
[----:B------:R-:W-:Y:S01]  /*1d30*/  FSETP.NEU.AND P5, PT, R2, 1, PT ;  /* 0x3f8000000200780b */ /* 0x000fe20003fad000 */
[----:B------:R-:W-:Y:S01]  /*1d40*/  DADD R50, -RZ, |R38| ;  /* 0x00000000ff327229 */ /* 0x000fe20000000526 */
[----:B------:R-:W-:Y:S01]  /*1d50*/  BSSY.RECONVERGENT B0, `(.L_x_12) ;  /* 0x0000009000007945 */ /* 0x000fe20003800200 */
[----:B------:R-:W-:Y:S01]  /*1d60*/  IMAD.MOV.U32 R63, RZ, RZ, 0x40100000 ;  /* 0x40100000ff3f7424 */ /* 0x000fe200078e00ff */
[----:B------:R-:W-:Y:S01]  /*1d70*/  FSEL R72, R52, 1.46601546874880000000e+13, P5 ;  /* 0x5555555534487808 */ /* 0x000fe20002800000 */
[----:B------:R-:W0:Y:S01]  /*1d80*/  F2F.F64.F32 R70, R70 ;  /* 0x0000004600467310 */ /* 0x000e220000201800 */
[----:B------:R-:W-:Y:S02]  /*1d90*/  FSEL R73, R53, 1.6666666269302368164, P5 ;  /* 0x3fd5555535497808 */ /* 0x000fe40002800000 */
[----:B------:R-:W-:-:S03]  /*1da0*/  MOV R78, 0x1de0 ;  /* 0x00001de0004e7802 */ /* 0x000fc60000000f00 */
[----:B------:R-:W-:Y:S01]  /*1db0*/  IMAD.MOV.U32 R52, RZ, RZ, R50 ;  /* 0x000000ffff347224 */ /* 0x000fe200078e0032 */
[----:B------:R-:W-:-:S11]  /*1dc0*/  DMUL R72, R42, R72 ;  /* 0x000000482a487228 */ /* 0x000fd60000000000 */
[----:B0-----:R-:W-:Y:S05]  /*1dd0*/  CALL.REL.NOINC `($_Z23FVS_2D_Solver_OptimizedififfPfS_S_$__internal_accurate_pow) ;  /* 0x0000004800487944 */ /* 0x001fea0003c00000 */
[----:B------:R-:W-:Y:S05]  /*1de0*/  BSYNC.RECONVERGENT B0 ;  /* 0x0000000000007941 */ /* 0x000fea0003800200 */
.L_x_12:
[----:B------:R-:W-:Y:S01]  /*1df0*/  FSETP.NEU.AND P6, PT, R2, RZ, PT ;  /* 0x000000ff0200720b */ /* 0x000fe20003fcd000 */
[----:B------:R-:W-:Y:S01]  /*1e00*/  DADD R52, R38, 4 ;  /* 0x4010000026347429 */ /* 0x000fe20000000000 */
[----:B------:R-:W-:Y:S01]  /*1e10*/  ISETP.NE.AND P5, PT, R101, RZ, PT ;  /* 0x000000ff6500720c */ /* 0x000fe20003fa5270 */
[----:B------:R-:W-:Y:S01]  /*1e20*/  IMAD.MOV.U32 R56, RZ, RZ, 0x0 ;  /* 0x00000000ff387424 */ /* 0x000fe200078e00ff */
[----:B------:R-:W-:Y:S01]  /*1e30*/  FSEL R54, R50, RZ, P6 ;  /* 0x000000ff32367208 */ /* 0x000fe20003000000 */
[----:B------:R-:W-:Y:S01]  /*1e40*/  IMAD.MOV.U32 R50, RZ, RZ, 0x1 ;  /* 0x00000001ff327424 */ /* 0x000fe200078e00ff */
[----:B------:R-:W-:Y:S01]  /*1e50*/  FSEL R55, R51, RZ, P6 ;  /* 0x000000ff33377208 */ /* 0x000fe20003000000 */
[----:B------:R-:W-:Y:S01]  /*1e60*/  BSSY.RECONVERGENT B1, `(.L_x_13) ;  /* 0x000001c000017945 */ /* 0x000fe20003800200 */
[----:B------:R-:W-:Y:S02]  /*1e70*/  FSEL R51, R54, RZ, P4 ;  /* 0x000000ff36337208 */ /* 0x000fe40002000000 */
[----:B------:R-:W-:-:S05]  /*1e80*/  FSEL R57, R55, +QNAN , P4 ;  /* 0x7ff0000037397808 */ /* 0x000fca0002000000 */
[----:B------:R-:W-:Y:S02]  /*1e90*/  @!P5 FSEL R54, R52, R51, P2 ;  /* 0x000000333436d208 */ /* 0x000fe40001000000 */
[----:B------:R-:W0:Y:S01]  /*1ea0*/  MUFU.RCP64H R51, 24 ;  /* 0x4038000000337908 */ /* 0x000e220000001800 */
[----:B------:R-:W-:Y:S01]  /*1eb0*/  @!P5 FSEL R55, R53, R57, P2 ;  /* 0x000000393537d208 */ /* 0x000fe20001000000 */
[----:B------:R-:W-:-:S06]  /*1ec0*/  IMAD.MOV.U32 R57, RZ, RZ, 0x40380000 ;  /* 0x40380000ff397424 */ /* 0x000fcc00078e00ff */
[----:B0-----:R-:W-:-:S08]  /*1ed0*/  DFMA R52, R50, -R56, 1 ;  /* 0x3ff000003234742b */ /* 0x001fd00000000838 */
[----:B------:R-:W-:-:S08]  /*1ee0*/  DFMA R52, R52, R52, R52 ;  /* 0x000000343434722b */ /* 0x000fd00000000034 */
[----:B------:R-:W-:Y:S01]  /*1ef0*/  DFMA R52, R50, R52, R50 ;  /* 0x000000343234722b */ /* 0x000fe20000000032 */
[----:B------:R-:W-:Y:S02]  /*1f00*/  IMAD.MOV.U32 R50, RZ, RZ, R54 ;  /* 0x000000ffff327224 */ /* 0x000fe400078e0036 */
[----:B------:R-:W-:-:S05]  /*1f10*/  IMAD.MOV.U32 R51, RZ, RZ, R55 ;  /* 0x000000ffff337224 */ /* 0x000fca00078e0037 */
[----:B------:R-:W-:Y:S02]  /*1f20*/  DFMA R56, R52, -R56, 1 ;  /* 0x3ff000003438742b */ /* 0x000fe40000000838 */
[----:B------:R-:W-:-:S06]  /*1f30*/  DADD R50, R50, R50 ;  /* 0x0000000032327229 */ /* 0x000fcc0000000032 */
[----:B------:R-:W-:-:S04]  /*1f40*/  DFMA R56, R52, R56, R52 ;  /* 0x000000383438722b */ /* 0x000fc80000000034 */
[----:B------:R-:W-:-:S04]  /*1f50*/  FSETP.GEU.AND P5, PT, |R51|, 6.5827683646048100446e-37, PT ;  /* 0x036000003300780b */ /* 0x000fc80003fae200 */
[----:B------:R-:W-:-:S08]  /*1f60*/  DMUL R54, R50, R56 ;  /* 0x0000003832367228 */ /* 0x000fd00000000000 */
[----:B------:R-:W-:-:S08]  /*1f70*/  DFMA R52, R54, -24, R50 ;  /* 0xc03800003634782b */ /* 0x000fd00000000032 */
[----:B------:R-:W-:-:S10]  /*1f80*/  DFMA R52, R56, R52, R54 ;  /* 0x000000343834722b */ /* 0x000fd40000000036 */
[----:B------:R-:W-:-:S05]  /*1f90*/  FFMA R54, RZ, 2.875, R53 ;  /* 0x40380000ff367823 */ /* 0x000fca0000000035 */
        /* <DEDUP_REMOVED lines=8> */
.L_x_14:
[----:B------:R-:W-:Y:S05]  /*2020*/  BSYNC.RECONVERGENT B1 ;  /* 0x0000000000017941 */ /* 0x000fea0003800200 */
.L_x_13:
[----:B------:R-:W-:Y:S01]  /*2030*/  FADD R54, R75, R102 ;  /* 0x000000664b367221 */ /* 0x000fe20000000000 */
[----:B------:R-:W-:Y:S01]  /*2040*/  FSETP.NEU.AND P5, PT, R2, 1, PT ;  /* 0x3f8000000200780b */ /* 0x000fe20003fad000 */
[----:B------:R-:W-:Y:S01]  /*2050*/  DADD R50, -RZ, |R40| ;  /* 0x00000000ff327229 */ /* 0x000fe20000000528 */
[----:B------:R-:W-:Y:S01]  /*2060*/  BSSY.RECONVERGENT B0, `(.L_x_15) ;  /* 0x000000b000007945 */ /* 0x000fe20003800200 */
[----:B------:R-:W-:Y:S01]  /*2070*/  IMAD.MOV.U32 R63, RZ, RZ, 0x40080000 ;  /* 0x40080000ff3f7424 */ /* 0x000fe200078e00ff */
[----:B------:R-:W-:Y:S01]  /*2080*/  FSEL R52, R52, 1.46601546874880000000e+13, P5 ;  /* 0x5555555534347808 */ /* 0x000fe20002800000 */
[----:B------:R-:W0:Y:S01]  /*2090*/  F2F.F64.F32 R54, R54 ;  /* 0x0000003600367310 */ /* 0x000e220000201800 */
[----:B------:R-:W-:Y:S02]  /*20a0*/  FSEL R53, R53, 1.4166666269302368164, P5 ;  /* 0x3fb5555535357808 */ /* 0x000fe40002800000 */
[----:B------:R-:W-:-:S04]  /*20b0*/  MOV R78, 0x2110 ;  /* 0x00002110004e7802 */ /* 0x000fc80000000f00 */
[----:B------:R-:W-:-:S08]  /*20c0*/  DMUL R52, R44, R52 ;  /* 0x000000342c347228 */ /* 0x000fd00000000000 */
[----:B0-----:R-:W-:-:S08]  /*20d0*/  DMUL R52, R52, R54 ;  /* 0x0000003634347228 */ /* 0x001fd00000000000 */
[----:B------:R-:W-:Y:S01]  /*20e0*/  DFMA R70, R72, R70, R52 ;  /* 0x000000464846722b */ /* 0x000fe20000000034 */
[----:B------:R-:W-:-:S10]  /*20f0*/  IMAD.MOV.U32 R52, RZ, RZ, R50 ;  /* 0x000000ffff347224 */ /* 0x000fd400078e0032 */
[----:B------:R-:W-:Y:S05]  /*2100*/  CALL.REL.NOINC `($_Z23FVS_2D_Solver_OptimizedififfPfS_S_$__internal_accurate_pow) ;  /* 0x00000044007c7944 */ /* 0x000fea0003c00000 */
[----:B------:R-:W-:Y:S05]  /*2110*/  BSYNC.RECONVERGENT B0 ;  /* 0x0000000000007941 */ /* 0x000fea0003800200 */
.L_x_15:
[----:B------:R-:W-:Y:S01]  /*2120*/  DADD R52, -RZ, -R50 ;  /* 0x00000000ff347229 */ /* 0x000fe20000000932 */
[----:B------:R-:W-:Y:S01]  /*2130*/  ISETP.NE.AND P5, PT, R74, RZ, PT ;  /* 0x000000ff4a00720c */ /* 0x000fe20003fa5270 */
[----:B------:R-:W-:Y:S01]  /*2140*/  IMAD.MOV.U32 R54, RZ, RZ, 0x1 ;  /* 0x00000001ff367424 */ /* 0x000fe200078e00ff */
[----:B------:R-:W-:Y:S01]  /*2150*/  FSETP.NEU.AND P6, PT, R0, RZ, PT ;  /* 0x000000ff0000720b */ /* 0x000fe20003fcd000 */
[----:B------:R-:W-:Y:S06]  /*2160*/  BSSY.RECONVERGENT B1, `(.L_x_16) ;  /* 0x0000022000017945 */ /* 0x000fec0003800200 */
[----:B------:R-:W-:-:S02]  /*2170*/  FSEL R53, R53, R51, !P0 ;  /* 0x0000003335357208 */ /* 0x000fc40004000000 */
[----:B------:R-:W-:Y:S01]  /*2180*/  FSEL R52, R52, R50, !P0 ;  /* 0x0000003234347208 */ /* 0x000fe20004000000 */
[----:B------:R-:W-:Y:S01]  /*2190*/  DADD R50, R40, 3 ;  /* 0x4008000028327429 */ /* 0x000fe20000000000 */
[----:B------:R-:W-:Y:S02]  /*21a0*/  FSEL R57, R41, R53, !P6 ;  /* 0x0000003529397208 */ /* 0x000fe40007000000 */
[----:B------:R-:W-:Y:S01]  /*21b0*/  FSEL R56, R52, RZ, P6 ;  /* 0x000000ff34387208 */ /* 0x000fe20003000000 */
[----:B------:R-:W-:Y:S01]  /*21c0*/  IMAD.MOV.U32 R52, RZ, RZ, 0x0 ;  /* 0x00000000ff347424 */ /* 0x000fe200078e00ff */
[----:B------:R-:W-:Y:S02]  /*21d0*/  FSEL R55, R57, R11, P3 ;  /* 0x0000000b39377208 */ /* 0x000fe40001800000 */
[----:B------:R-:W-:-:S03]  /*21e0*/  FSEL R53, R56, RZ, P3 ;  /* 0x000000ff38357208 */ /* 0x000fc60001800000 */
[----:B------:R-:W-:Y:S02]  /*21f0*/  @!P5 FSEL R57, R51, R55, P1 ;  /* 0x000000373339d208 */ /* 0x000fe40000800000 */
[----:B------:R-:W0:Y:S01]  /*2200*/  MUFU.RCP64H R55, 6 ;  /* 0x4018000000377908 */ /* 0x000e220000001800 */
[----:B------:R-:W-:Y:S01]  /*2210*/  @!P5 FSEL R56, R50, R53, P1 ;  /* 0x000000353238d208 */ /* 0x000fe20000800000 */
[----:B------:R-:W-:-:S06]  /*2220*/  IMAD.MOV.U32 R53, RZ, RZ, 0x40180000 ;  /* 0x40180000ff357424 */ /* 0x000fcc00078e00ff */
[----:B0-----:R-:W-:-:S08]  /*2230*/  DFMA R50, R54, -R52, 1 ;  /* 0x3ff000003632742b */ /* 0x001fd00000000834 */
[----:B------:R-:W-:-:S08]  /*2240*/  DFMA R50, R50, R50, R50 ;  /* 0x000000323232722b */ /* 0x000fd00000000032 */
[----:B------:R-:W-:-:S08]  /*2250*/  DFMA R50, R54, R50, R54 ;  /* 0x000000323632722b */ /* 0x000fd00000000036 */
[----:B------:R-:W-:-:S08]  /*2260*/  DFMA R52, R50, -R52, 1 ;  /* 0x3ff000003234742b */ /* 0x000fd00000000834 */
[----:B------:R-:W-:Y:S01]  /*2270*/  DFMA R52, R50, R52, R50 ;  /* 0x000000343234722b */ /* 0x000fe20000000032 */
[----:B------:R-:W-:Y:S02]  /*2280*/  IMAD.MOV.U32 R50, RZ, RZ, R56 ;  /* 0x000000ffff327224 */ /* 0x000fe400078e0038 */
[----:B------:R-:W-:-:S06]  /*2290*/  IMAD.MOV.U32 R51, RZ, RZ, R57 ;  /* 0x000000ffff337224 */ /* 0x000fcc00078e0039 */
        /* <DEDUP_REMOVED lines=14> */
.L_x_17:
[----:B------:R-:W-:Y:S05]  /*2380*/  BSYNC.RECONVERGENT B1 ;  /* 0x0000000000017941 */ /* 0x000fea0003800200 */
.L_x_16:
[----:B------:R-:W-:Y:S01]  /*2390*/  LDS R101, [R5+0x10] ;  /* 0x0000100005657984 */ /* 0x000fe20000000800 */
[----:B------:R-:W-:Y:S01]  /*23a0*/  FSETP.NEU.AND P5, PT, R0, 1, PT ;  /* 0x3f8000000000780b */ /* 0x000fe20003fad000 */
[----:B------:R-:W-:Y:S01]  /*23b0*/  DADD R50, -RZ, |R40| ;  /* 0x00000000ff327229 */ /* 0x000fe20000000528 */
[----:B------:R-:W-:Y:S01]  /*23c0*/  BSSY.RECONVERGENT B0, `(.L_x_18) ;  /* 0x000000b000007945 */ /* 0x000fe20003800200 */
[----:B------:R-:W0:Y:S01]  /*23d0*/  LDS R102, [R5+0x20] ;  /* 0x0000200005667984 */ /* 0x000e220000000800 */
[----:B------:R-:W-:Y:S01]  /*23e0*/  FSEL R74, R52, 1.46601546874880000000e+13, P5 ;  /* 0x55555555344a7808 */ /* 0x000fe20002800000 */
[----:B------:R-:W-:Y:S01]  /*23f0*/  IMAD.MOV.U32 R63, RZ, RZ, 0x40100000 ;  /* 0x40100000ff3f7424 */ /* 0x000fe200078e00ff */
[----:B------:R-:W-:Y:S02]  /*2400*/  FSEL R75, R53, 1.6666666269302368164, P5 ;  /* 0x3fd55555354b7808 */ /* 0x000fe40002800000 */
[----:B------:R-:W-:-:S03]  /*2410*/  MOV R78, 0x2470 ;  /* 0x00002470004e7802 */ /* 0x000fc60000000f00 */
[----:B------:R-:W-:Y:S01]  /*2420*/  IMAD.MOV.U32 R52, RZ, RZ, R50 ;  /* 0x000000ffff347224 */ /* 0x000fe200078e0032 */
[----:B------:R-:W-:Y:S01]  /*2430*/  DMUL R74, R48, R74 ;  /* 0x0000004a304a7228 */ /* 0x000fe20000000000 */
[----:B0-----:R-:W-:-:S06]  /*2440*/  FADD R72, R101, -R102 ;  /* 0x8000006665487221 */ /* 0x001fcc0000000000 */
[----:B------:R-:W0:Y:S04]  /*2450*/  F2F.F64.F32 R72, R72 ;  /* 0x0000004800487310 */ /* 0x000e280000201800 */
[----:B0-----:R-:W-:Y:S05]  /*2460*/  CALL.REL.NOINC `($_Z23FVS_2D_Solver_OptimizedififfPfS_S_$__internal_accurate_pow) ;  /* 0x0000004000a47944 */ /* 0x001fea0003c00000 */
[----:B------:R-:W-:Y:S05]  /*2470*/  BSYNC.RECONVERGENT B0 ;  /* 0x0000000000007941 */ /* 0x000fea0003800200 */
.L_x_18:
[----:B------:R-:W-:Y:S01]  /*2480*/  FSETP.NEU.AND P6, PT, R0, RZ, PT ;  /* 0x000000ff0000720b */ /* 0x000fe20003fcd000 */
[----:B------:R-:W-:Y:S01]  /*2490*/  DADD R52, R40, 4 ;  /* 0x4010000028347429 */ /* 0x000fe20000000000 */
[----:B------:R-:W-:Y:S01]  /*24a0*/  ISETP.NE.AND P5, PT, R99, RZ, PT ;  /* 0x000000ff6300720c */ /* 0x000fe20003fa5270 */
[----:B------:R-:W-:Y:S01]  /*24b0*/  BSSY.RECONVERGENT B1, `(.L_x_19) ;  /* 0x0000020000017945 */ /* 0x000fe20003800200 */
[----:B------:R-:W-:Y:S01]  /*24c0*/  FSEL R56, R50, RZ, P6 ;  /* 0x000000ff32387208 */ /* 0x000fe20003000000 */
[----:B------:R-:W-:Y:S01]  /*24d0*/  IMAD.MOV.U32 R50, RZ, RZ, 0x1 ;  /* 0x00000001ff327424 */ /* 0x000fe200078e00ff */
[----:B------:R-:W-:Y:S02]  /*24e0*/  FSEL R57, R51, RZ, P6 ;  /* 0x000000ff33397208 */ /* 0x000fe40003000000 */
[----:B------:R-:W-:Y:S02]  /*24f0*/  FSEL R51, R56, RZ, P3 ;  /* 0x000000ff38337208 */ /* 0x000fe40001800000 */
[----:B------:R-:W-:-:S05]  /*2500*/  FSEL R55, R57, +QNAN , P3 ;  /* 0x7ff0000039377808 */ /* 0x000fca0001800000 */
[----:B------:R-:W-:Y:S01]  /*2510*/  @!P5 FSEL R56, R52, R51, P1 ;  /* 0x000000333438d208 */ /* 0x000fe20000800000 */
[----:B------:R-:W-:Y:S01]  /*2520*/  IMAD.MOV.U32 R52, RZ, RZ, 0x0 ;  /* 0x00000000ff347424 */ /* 0x000fe200078e00ff */
        /* <DEDUP_REMOVED lines=24> */
.L_x_20:
[----:B------:R-:W-:Y:S05]  /*26b0*/  BSYNC.RECONVERGENT B1 ;  /* 0x0000000000017941 */ /* 0x000fea0003800200 */
.L_x_19:
[----:B------:R-:W-:Y:S01]  /*26c0*/  FADD R101, R101, R102 ;  /* 0x0000006665657221 */ /* 0x000fe20000000000 */
[----:B------:R-:W-:Y:S01]  /*26d0*/  FSETP.NEU.AND P5, PT, R0, 1, PT ;  /* 0x3f8000000000780b */ /* 0x000fe20003fad000 */
[----:B------:R-:W-:Y:S01]  /*26e0*/  F2F.F64.F32 R98, R98 ;  /* 0x0000006200627310 */ /* 0x000fe20000201800 */
[----:B------:R-:W-:Y:S01]  /*26f0*/  BSSY.RECONVERGENT B0, `(.L_x_21) ;  /* 0x000000f000007945 */ /* 0x000fe20003800200 */
[----:B------:R-:W-:Y:S01]  /*2700*/  IMAD.MOV.U32 R63, RZ, RZ, 0x40140000 ;  /* 0x40140000ff3f7424 */ /* 0x000fe200078e00ff */
[----:B------:R-:W-:Y:S02]  /*2710*/  FSEL R52, R52, 1.46601546874880000000e+13, P5 ;  /* 0x5555555534347808 */ /* 0x000fe40002800000 */
[----:B------:R-:W-:Y:S02]  /*2720*/  FSEL R53, R53, 1.4166666269302368164, P5 ;  /* 0x3fb5555535357808 */ /* 0x000fe40002800000 */
[----:B------:R-:W-:Y:S01]  /*2730*/  MOV R78, 0x27e0 ;  /* 0x000027e0004e7802 */ /* 0x000fe20000000f00 */
[----:B------:R-:W0:Y:S03]  /*2740*/  F2F.F64.F32 R50, R101 ;  /* 0x0000006500327310 */ /* 0x000e260000201800 */
[----:B------:R-:W-:-:S08]  /*2750*/  DMUL R52, R46, R52 ;  /* 0x000000342e347228 */ /* 0x000fd00000000000 */
[----:B0-----:R-:W-:-:S08]  /*2760*/  DMUL R50, R52, R50 ;  /* 0x0000003234327228 */ /* 0x001fd00000000000 */
[----:B------:R-:W-:-:S08]  /*2770*/  DFMA R50, R74, R72, R50 ;  /* 0x000000484a32722b */ /* 0x000fd00000000032 */
[----:B------:R-:W-:-:S08]  /*2780*/  DADD R50, R70, R50 ;  /* 0x0000000046327229 */ /* 0x000fd00000000032 */
[----:B------:R-:W-:Y:S02]  /*2790*/  DADD R54, R50, R98 ;  /* 0x0000000032367229 */ /* 0x000fe40000000062 */
[----:B------:R-:W-:-:S04]  /*27a0*/  DADD R50, -RZ, |R38| ;  /* 0x00000000ff327229 */ /* 0x000fc80000000526 */
[----:B------:R0:W1:Y:S06]  /*27b0*/  F2F.F32.F64 R99, R54 ;  /* 0x0000003600637310 */ /* 0x00006c0000301000 */
[----:B------:R-:W-:-:S07]  /*27c0*/  IMAD.MOV.U32 R52, RZ, RZ, R50 ;  /* 0x000000ffff347224 */ /* 0x000fce00078e0032 */
[----:B01----:R-:W-:Y:S05]  /*27d0*/  CALL.REL.NOINC `($_Z23FVS_2D_Solver_OptimizedififfPfS_S_$__internal_accurate_pow) ;  /* 0x0000003c00c87944 */ /* 0x003fea0003c00000 */
[----:B------:R-:W-:Y:S05]  /*27e0*/  BSYNC.RECONVERGENT B0 ;  /* 0x0000000000007941 */ /* 0x000fea0003800200 */
.L_x_21:
        /* <DEDUP_REMOVED lines=32> */
[----:B------:R-:W-:-:S05]  /*29f0*/  FFMA R54, RZ, 3.46875, R53 ;  /* 0x405e0000ff367823 */ /* 0x000fca0000000035 */
        /* <DEDUP_REMOVED lines=8> */
.L_x_23:
[----:B------:R-:W-:Y:S05]  /*2a80*/  BSYNC.RECONVERGENT B1 ;  /* 0x0000000000017941 */ /* 0x000fea0003800200 */
.L_x_22:
[----:B------:R-:W-:Y:S01]  /*2a90*/  FADD R70, -R95, R96 ;  /* 0x000000605f467221 */ /* 0x000fe20000000100 */
[----:B------:R-:W-:Y:S01]  /*2aa0*/  FSETP.NEU.AND P5, PT, R2, 1, PT ;  /* 0x3f8000000200780b */ /* 0x000fe20003fad000 */
[----:B------:R-:W-:Y:S01]  /*2ab0*/  DADD R50, -RZ, |R38| ;  /* 0x00000000ff327229 */ /* 0x000fe20000000526 */
[----:B------:R-:W-:Y:S01]  /*2ac0*/  BSSY.RECONVERGENT B0, `(.L_x_24) ;  /* 0x0000009000007945 */ /* 0x000fe20003800200 */
[----:B------:R-:W-:Y:S01]  /*2ad0*/  IMAD.MOV.U32 R63, RZ, RZ, 0x40180000 ;  /* 0x40180000ff3f7424 */ /* 0x000fe200078e00ff */
[----:B------:R-:W-:Y:S01]  /*2ae0*/  FSEL R72, R52, 1.1443742118159063574e-28, P5 ;  /* 0x1111111134487808 */ /* 0x000fe20002800000 */
[----:B------:R-:W0:Y:S01]  /*2af0*/  F2F.F64.F32 R70, R70 ;  /* 0x0000004600467310 */ /* 0x000e220000201800 */
[----:B------:R-:W-:Y:S02]  /*2b00*/  FSEL R73, R53, 1.1333333253860473633, P5 ;  /* 0x3f91111135497808 */ /* 0x000fe40002800000 */
[----:B------:R-:W-:-:S03]  /*2b10*/  MOV R78, 0x2b50 ;  /* 0x00002b50004e7802 */ /* 0x000fc60000000f00 */
[----:B------:R-:W-:Y:S01]  /*2b20*/  IMAD.MOV.U32 R52, RZ, RZ, R50 ;  /* 0x000000ffff347224 */ /* 0x000fe200078e0032 */
[----:B------:R-:W-:-:S11]  /*2b30*/  DMUL R72, R42, R72 ;  /* 0x000000482a487228 */ /* 0x000fd60000000000 */
[----:B0-----:R-:W-:Y:S05]  /*2b40*/  CALL.REL.NOINC `($_Z23FVS_2D_Solver_OptimizedififfPfS_S_$__internal_accurate_pow) ;  /* 0x0000003800ec7944 */ /* 0x001fea0003c00000 */
[----:B------:R-:W-:Y:S05]  /*2b50*/  BSYNC.RECONVERGENT B0 ;  /* 0x0000000000007941 */ /* 0x000fea0003800200 */
.L_x_24:
        /* <DEDUP_REMOVED lines=26> */
[----:B------:R-:W-:-:S05]  /*2d00*/  FFMA R54, RZ, 4.203125, R53 ;  /* 0x40868000ff367823 */ /* 0x000fca0000000035 */
        /* <DEDUP_REMOVED lines=8> */
.L_x_26:
[----:B------:R-:W-:Y:S05]  /*2d90*/  BSYNC.RECONVERGENT B1 ;  /* 0x0000000000017941 */ /* 0x000fea0003800200 */
.L_x_25:
[----:B------:R-:W-:Y:S01]  /*2da0*/  FADD R54, R95, R96 ;  /* 0x000000605f367221 */ /* 0x000fe20000000000 */
[----:B------:R-:W-:Y:S01]  /*2db0*/  FSETP.NEU.AND P5, PT, R2, 1, PT ;  /* 0x3f8000000200780b */ /* 0x000fe20003fad000 */
[----:B------:R-:W-:Y:S01]  /*2dc0*/  DADD R50, -RZ, |R40| ;  /* 0x00000000ff327229 */ /* 0x000fe20000000528 */
[----:B------:R-:W-:Y:S01]  /*2dd0*/  BSSY.RECONVERGENT B0, `(.L_x_27) ;  /* 0x000000b000007945 */ /* 0x000fe20003800200 */
[----:B------:R-:W-:Y:S01]  /*2de0*/  IMAD.MOV.U32 R63, RZ, RZ, 0x40140000 ;  /* 0x40140000ff3f7424 */ /* 0x000fe200078e00ff */
[----:B------:R-:W-:Y:S01]  /*2df0*/  FSEL R52, R52, 3.1249045965716459206e-25, P5 ;  /* 0x16c16c1734347808 */ /* 0x000fe20002800000 */
[----:B------:R-:W0:Y:S01]  /*2e00*/  F2F.F64.F32 R54, R54 ;  /* 0x0000003600367310 */ /* 0x000e220000201800 */
[----:B------:R-:W-:Y:S02]  /*2e10*/  FSEL R53, R53, 0.90138888359069824219, P5 ;  /* 0x3f66c16c35357808 */ /* 0x000fe40002800000 */
[----:B------:R-:W-:-:S04]  /*2e20*/  MOV R78, 0x2e80 ;  /* 0x00002e80004e7802 */ /* 0x000fc80000000f00 */
[----:B------:R-:W-:-:S08]  /*2e30*/  DMUL R52, R44, R52 ;  /* 0x000000342c347228 */ /* 0x000fd00000000000 */
[----:B0-----:R-:W-:-:S08]  /*2e40*/  DMUL R52, R52, R54 ;  /* 0x0000003634347228 */ /* 0x001fd00000000000 */
[----:B------:R-:W-:Y:S01]  /*2e50*/  DFMA R70, R72, R70, R52 ;  /* 0x000000464846722b */ /* 0x000fe20000000034 */
[----:B------:R-:W-:-:S10]  /*2e60*/  IMAD.MOV.U32 R52, RZ, RZ, R50 ;  /* 0x000000ffff347224 */ /* 0x000fd400078e0032 */
[----:B------:R-:W-:Y:S05]  /*2e70*/  CALL.REL.NOINC `($_Z23FVS_2D_Solver_OptimizedififfPfS_S_$__internal_accurate_pow) ;  /* 0x0000003800207944 */ /* 0x000fea0003c00000 */
[----:B------:R-:W-:Y:S05]  /*2e80*/  BSYNC.RECONVERGENT B0 ;  /* 0x0000000000007941 */ /* 0x000fea0003800200 */
.L_x_27:
        /* <DEDUP_REMOVED lines=38> */
.L_x_29:
[----:B------:R-:W-:Y:S05]  /*30f0*/  BSYNC.RECONVERGENT B1 ;  /* 0x0000000000017941 */ /* 0x000fea0003800200 */
.L_x_28:
[----:B------:R-:W-:Y:S01]  /*3100*/  LDS R95, [R5+0xc] ;  /* 0x00000c00055f7984 */ /* 0x000fe20000000800 */
[----:B------:R-:W-:Y:S01]  /*3110*/  FSETP.NEU.AND P5, PT, R0, 1, PT ;  /* 0x3f8000000000780b */ /* 0x000fe20003fad000 */
[----:B------:R-:W-:Y:S01]  /*3120*/  DADD R50, -RZ, |R40| ;  /* 0x00000000ff327229 */ /* 0x000fe20000000528 */
[----:B------:R-:W-:Y:S01]  /*3130*/  BSSY.RECONVERGENT B0, `(.L_x_30) ;  /* 0x000000b000007945 */ /* 0x000fe20003800200 */
[----:B------:R-:W0:Y:S01]  /*3140*/  LDS R94, [R5+0x24] ;  /* 0x00002400055e7984 */ /* 0x000e220000000800 */
[----:B------:R-:W-:Y:S01]  /*3150*/  FSEL R74, R52, 1.1443742118159063574e-28, P5 ;  /* 0x11111111344a7808 */ /* 0x000fe20002800000 */
[----:B------:R-:W-:Y:S01]  /*3160*/  IMAD.MOV.U32 R63, RZ, RZ, 0x40180000 ;  /* 0x40180000ff3f7424 */ /* 0x000fe200078e00ff */
[----:B------:R-:W-:Y:S02]  /*3170*/  FSEL R75, R53, 1.1333333253860473633, P5 ;  /* 0x3f911111354b7808 */ /* 0x000fe40002800000 */
[----:B------:R-:W-:-:S03]  /*3180*/  MOV R78, 0x31e0 ;  /* 0x000031e0004e7802 */ /* 0x000fc60000000f00 */
[----:B------:R-:W-:Y:S01]  /*3190*/  IMAD.MOV.U32 R52, RZ, RZ, R50 ;  /* 0x000000ffff347224 */ /* 0x000fe200078e0032 */
[----:B------:R-:W-:Y:S01]  /*31a0*/  DMUL R74, R48, R74 ;  /* 0x0000004a304a7228 */ /* 0x000fe20000000000 */
[----:B0-----:R-:W-:-:S06]  /*31b0*/  FADD R72, R95, -R94 ;  /* 0x8000005e5f487221 */ /* 0x001fcc0000000000 */
[----:B------:R-:W0:Y:S04]  /*31c0*/  F2F.F64.F32 R72, R72 ;  /* 0x0000004800487310 */ /* 0x000e280000201800 */
[----:B0-----:R-:W-:Y:S05]  /*31d0*/  CALL.REL.NOINC `($_Z23FVS_2D_Solver_OptimizedififfPfS_S_$__internal_accurate_pow) ;  /* 0x0000003400487944 */ /* 0x001fea0003c00000 */
[----:B------:R-:W-:Y:S05]  /*31e0*/  BSYNC.RECONVERGENT B0 ;  /* 0x0000000000007941 */ /* 0x000fea0003800200 */
.L_x_30:
        /* <DEDUP_REMOVED lines=35> */
.L_x_32:
[----:B------:R-:W-:Y:S05]  /*3420*/  BSYNC.RECONVERGENT B1 ;  /* 0x0000000000017941 */ /* 0x000fea0003800200 */
.L_x_31:
[----:B------:R-:W-:Y:S01]  /*3430*/  FADD R94, R95, R94 ;  /* 0x0000005e5f5e7221 */ /* 0x000fe20000000000 */
[----:B------:R-:W-:Y:S01]  /*3440*/  FSETP.NEU.AND P5, PT, R0, 1, PT ;  /* 0x3f8000000000780b */ /* 0x000fe20003fad000 */
[----:B------:R-:W-:Y:S01]  /*3450*/  BSSY.RECONVERGENT B0, `(.L_x_33) ;  /* 0x0000010000007945 */ /* 0x000fe20003800200 */
[----:B------:R-:W-:Y:S01]  /*3460*/  IMAD.MOV.U32 R63, RZ, RZ, 0x401c0000 ;  /* 0x401c0000ff3f7424 */ /* 0x000fe200078e00ff */
[----:B------:R-:W0:Y:S01]  /*3470*/  F2F.F64.F32 R50, R94 ;  /* 0x0000005e00327310 */ /* 0x000e220000201800 */
[----:B------:R-:W-:Y:S02]  /*3480*/  FSEL R52, R52, 3.1249045965716459206e-25, P5 ;  /* 0x16c16c1734347808 */ /* 0x000fe40002800000 */
[----:B------:R-:W-:Y:S02]  /*3490*/  FSEL R53, R53, 0.90138888359069824219, P5 ;  /* 0x3f66c16c35357808 */ /* 0x000fe40002800000 */
[----:B------:R-:W-:-:S04]  /*34a0*/  MOV R78, 0x3550 ;  /* 0x00003550004e7802 */ /* 0x000fc80000000f00 */
[----:B------:R-:W-:-:S08]  /*34b0*/  DMUL R52, R46, R52 ;  /* 0x000000342e347228 */ /* 0x000fd00000000000 */
[----:B0-----:R-:W-:Y:S02]  /*34c0*/  DMUL R50, R52, R50 ;  /* 0x0000003234327228 */ /* 0x001fe40000000000 */
[----:B------:R-:W0:Y:S06]  /*34d0*/  F2F.F64.F32 R52, R99 ;  /* 0x0000006300347310 */ /* 0x000e2c0000201800 */
        /* <DEDUP_REMOVED lines=8> */
.L_x_33:
        /* <DEDUP_REMOVED lines=9> */
[----:B------:R-:W-:Y:S01]  /*35f0*/  FSEL R56, R52, RZ, P6 ;  /* 0x000000ff34387208 */ /* 0x000fe20003000000 */
[----:B------:R-:W-:Y:S01]  /*3600*/  IMAD.MOV.U32 R52, RZ, RZ, 0x1 ;  /* 0x00000001ff347424 */ /* 0x000fe200078e00ff */
[----:B------:R-:W-:Y:S02]  /*3610*/  FSEL R57, R39, R53, !P6 ;  /* 0x0000003527397208 */ /* 0x000fe40007000000 */
[----:B------:R-:W-:Y:S02]  /*3620*/  FSEL R53, R56, RZ, P4 ;  /* 0x000000ff38357208 */ /* 0x000fe40002000000 */
[----:B------:R-:W-:-:S02]  /*3630*/  FSEL R55, R57, R12, P4 ;  /* 0x0000000c39377208 */ /* 0x000fc40002000000 */
[----:B------:R-:W-:Y:S02]  /*3640*/  ISETP.NE.AND P0, PT, R54, RZ, PT ;  /* 0x000000ff3600720c */ /* 0x000fe40003f05270 */
        /* <DEDUP_REMOVED lines=17> */
[----:B------:R-:W-:-:S05]  /*3760*/  FFMA R54, RZ, 5.615234375, R53 ;  /* 0x40b3b000ff367823 */ /* 0x000fca0000000035 */
        /* <DEDUP_REMOVED lines=8> */
.L_x_35:
[----:B------:R-:W-:Y:S05]  /*37f0*/  BSYNC.RECONVERGENT B1 ;  /* 0x0000000000017941 */ /* 0x000fea0003800200 */
.L_x_34:
[----:B------:R-:W-:Y:S01]  /*3800*/  FADD R70, -R89, R90 ;  /* 0x0000005a59467221 */ /* 0x000fe20000000100 */
[----:B------:R-:W-:Y:S01]  /*3810*/  FSETP.NEU.AND P5, PT, R2, 1, PT ;  /* 0x3f8000000200780b */ /* 0x000fe20003fad000 */
[----:B------:R-:W-:Y:S01]  /*3820*/  DADD R50, -RZ, |R38| ;  /* 0x00000000ff327229 */ /* 0x000fe20000000526 */
[----:B------:R-:W-:Y:S01]  /*3830*/  BSSY.RECONVERGENT B0, `(.L_x_36) ;  /* 0x0000009000007945 */ /* 0x000fe20003800200 */
[----:B------:R-:W-:Y:S01]  /*3840*/  IMAD.MOV.U32 R63, RZ, RZ, 0x40200000 ;  /* 0x40200000ff3f7424 */ /* 0x000fe200078e00ff */
[----:B------:R-:W-:Y:S01]  /*3850*/  FSEL R72, R52, 2.6805903767080696074e-23, P5 ;  /* 0x1a01a01a34487808 */ /* 0x000fe20002800000 */
[----:B------:R-:W0:Y:S01]  /*3860*/  F2F.F64.F32 R70, R70 ;  /* 0x0000004600467310 */ /* 0x000e220000201800 */
[----:B------:R-:W-:Y:S02]  /*3870*/  FSEL R73, R53, 0.7265872955322265625, P5 ;  /* 0x3f3a01a035497808 */ /* 0x000fe40002800000 */
[----:B------:R-:W-:-:S03]  /*3880*/  MOV R78, 0x38c0 ;  /* 0x000038c0004e7802 */ /* 0x000fc60000000f00 */
[----:B------:R-:W-:Y:S01]  /*3890*/  IMAD.MOV.U32 R52, RZ, RZ, R50 ;  /* 0x000000ffff347224 */ /* 0x000fe200078e0032 */
[----:B------:R-:W-:-:S11]  /*38a0*/  DMUL R72, R42, R72 ;  /* 0x000000482a487228 */ /* 0x000fd60000000000 */
[----:B0-----:R-:W-:Y:S05]  /*38b0*/  CALL.REL.NOINC `($_Z23FVS_2D_Solver_OptimizedififfPfS_S_$__internal_accurate_pow) ;  /* 0x0000002c00907944 */ /* 0x001fea0003c00000 */
[----:B------:R-:W-:Y:S05]  /*38c0*/  BSYNC.RECONVERGENT B0 ;  /* 0x0000000000007941 */ /* 0x000fea0003800200 */
.L_x_36:
[----:B------:R-:W-:Y:S01]  /*38d0*/  FSETP.NEU.AND P6, PT, R2, RZ, PT ;  /* 0x000000ff0200720b */ /* 0x000fe20003fcd000 */
[----:B------:R-:W-:Y:S01]  /*38e0*/  DADD R52, R38, 8 ;  /* 0x4020000026347429 */ /* 0x000fe20000000000 */
[----:B------:R-:W-:Y:S01]  /*38f0*/  ISETP.NE.AND P5, PT, R91, RZ, PT ;  /* 0x000000ff5b00720c */ /* 0x000fe20003fa5270 */
[----:B------:R-:W-:Y:S01]  /*3900*/  IMAD.MOV.U32 R56, RZ, RZ, 0x1 ;  /* 0x00000001ff387424 */ /* 0x000fe200078e00ff */
[----:B------:R-:W-:Y:S01]  /*3910*/  FSEL R55, R51, RZ, P6 ;  /* 0x000000ff33377208 */ /* 0x000fe20003000000 */
[----:B------:R-:W-:Y:S01]  /*3920*/  BSSY.RECONVERGENT B1, `(.L_x_37) ;  /* 0x000001e000017945 */ /* 0x000fe20003800200 */
[----:B------:R-:W-:Y:S01]  /*3930*/  FSEL R54, R50, RZ, P6 ;  /* 0x000000ff32367208 */ /* 0x000fe20003000000 */
[----:B------:R-:W-:Y:S01]  /*3940*/  IMAD.MOV.U32 R50, RZ, RZ, 0x0 ;  /* 0x00000000ff327424 */ /* 0x000fe200078e00ff */
[----:B------:R-:W-:Y:S02]  /*3950*/  FSEL R57, R55, +QNAN , P4 ;  /* 0x7ff0000037397808 */ /* 0x000fe40002000000 */
[----:B------:R-:W-:-:S05]  /*3960*/  FSEL R51, R54, RZ, P4 ;  /* 0x000000ff36337208 */ /* 0x000fca0002000000 */
[----:B------:R-:W-:Y:S02]  /*3970*/  @!P5 FSEL R55, R53, R57, P2 ;  /* 0x000000393537d208 */ /* 0x000fe40001000000 */
        /* <DEDUP_REMOVED lines=15> */
[----:B------:R-:W-:-:S05]  /*3a70*/  FFMA R54, RZ, 7.115234375, R53 ;  /* 0x40e3b000ff367823 */ /* 0x000fca0000000035 */
        /* <DEDUP_REMOVED lines=8> */
.L_x_38:
[----:B------:R-:W-:Y:S05]  /*3b00*/  BSYNC.RECONVERGENT B1 ;  /* 0x0000000000017941 */ /* 0x000fea0003800200 */
.L_x_37:
[----:B------:R-:W-:Y:S01]  /*3b10*/  FADD R54, R89, R90 ;  /* 0x0000005a59367221 */ /* 0x000fe20000000000 */
[----:B------:R-:W-:Y:S01]  /*3b20*/  FSETP.NEU.AND P5, PT, R2, 1, PT ;  /* 0x3f8000000200780b */ /* 0x000fe20003fad000 */
[----:B------:R-:W-:Y:S01]  /*3b30*/  DADD R50, -RZ, |R40| ;  /* 0x00000000ff327229 */ /* 0x000fe20000000528 */
[----:B------:R-:W-:Y:S01]  /*3b40*/  BSSY.RECONVERGENT B0, `(.L_x_39) ;  /* 0x000000b000007945 */ /* 0x000fe20003800200 */
[----:B------:R-:W-:Y:S01]  /*3b50*/  IMAD.MOV.U32 R63, RZ, RZ, 0x401c0000 ;  /* 0x401c0000ff3f7424 */ /* 0x000fe200078e00ff */
[----:B------:R-:W-:Y:S01]  /*3b60*/  FSEL R52, R52, 2.6805903767080696074e-23, P5 ;  /* 0x1a01a01a34347808 */ /* 0x000fe20002800000 */
[----:B------:R-:W0:Y:S01]  /*3b70*/  F2F.F64.F32 R54, R54 ;  /* 0x0000003600367310 */ /* 0x000e220000201800 */
[----:B------:R-:W-:Y:S02]  /*3b80*/  FSEL R53, R53, 0.5390872955322265625, P5 ;  /* 0x3f0a01a035357808 */ /* 0x000fe40002800000 */
[----:B------:R-:W-:-:S04]  /*3b90*/  MOV R78, 0x3bf0 ;  /* 0x00003bf0004e7802 */ /* 0x000fc80000000f00 */
[----:B------:R-:W-:-:S08]  /*3ba0*/  DMUL R52, R44, R52 ;  /* 0x000000342c347228 */ /* 0x000fd00000000000 */
[----:B0-----:R-:W-:-:S08]  /*3bb0*/  DMUL R52, R52, R54 ;  /* 0x0000003634347228 */ /* 0x001fd00000000000 */
[----:B------:R-:W-:Y:S01]  /*3bc0*/  DFMA R70, R72, R70, R52 ;  /* 0x000000464846722b */ /* 0x000fe20000000034 */
[----:B------:R-:W-:-:S10]  /*3bd0*/  IMAD.MOV.U32 R52, RZ, RZ, R50 ;  /* 0x000000ffff347224 */ /* 0x000fd400078e0032 */
[----:B------:R-:W-:Y:S05]  /*3be0*/  CALL.REL.NOINC `($_Z23FVS_2D_Solver_OptimizedififfPfS_S_$__internal_accurate_pow) ;  /* 0x0000002800c47944 */ /* 0x000fea0003c00000 */
[----:B------:R-:W-:Y:S05]  /*3bf0*/  BSYNC.RECONVERGENT B0 ;  /* 0x0000000000007941 */ /* 0x000fea0003800200 */
.L_x_39:
[----:B------:R-:W-:Y:S01]  /*3c00*/  DADD R52, -RZ, -R50 ;  /* 0x00000000ff347229 */ /* 0x000fe20000000932 */
[----:B------:R-:W-:Y:S01]  /*3c10*/  ISETP.NE.AND P5, PT, R88, RZ, PT ;  /* 0x000000ff5800720c */ /* 0x000fe20003fa5270 */
[----:B------:R-:W-:Y:S01]  /*3c20*/  BSSY.RECONVERGENT B1, `(.L_x_40) ;  /* 0x0000025000017945 */ /* 0x000fe20003800200 */
[----:B------:R-:W-:-:S07]  /*3c30*/  FSETP.NEU.AND P6, PT, R0, RZ, PT ;  /* 0x000000ff0000720b */ /* 0x000fce0003fcd000 */
[----:B------:R-:W-:Y:S02]  /*3c40*/  FSEL R53, R53, R51, !P0 ;  /* 0x0000003335357208 */ /* 0x000fe40004000000 */
        /* <DEDUP_REMOVED lines=10> */
[----:B------:R-:W-:Y:S02]  /*3cf0*/  IMAD.MOV.U32 R53, RZ, RZ, 0x40b3b000 ;  /* 0x40b3b000ff357424 */ /* 0x000fe400078e00ff */
[----:B------:R-:W-:-:S06]  /*3d00*/  IMAD.MOV.U32 R50, RZ, RZ, 0x1 ;  /* 0x00000001ff327424 */ /* 0x000fcc00078e00ff */
[----:B0-----:R-:W-:-:S08]  /*3d10*/  DFMA R54, R50, -R52, 1 ;  /* 0x3ff000003236742b */ /* 0x001fd00000000834 */
[----:B------:R-:W-:-:S08]  /*3d20*/  DFMA R54, R54, R54, R54 ;  /* 0x000000363636722b */ /* 0x000fd00000000036 */
[----:B------:R-:W-:Y:S01]  /*3d30*/  DFMA R54, R50, R54, R50 ;  /* 0x000000363236722b */ /* 0x000fe20000000032 */
[----:B------:R-:W-:Y:S02]  /*3d40*/  IMAD.MOV.U32 R50, RZ, RZ, R58 ;  /* 0x000000ffff327224 */ /* 0x000fe400078e003a */
[----:B------:R-:W-:-:S05]  /*3d50*/  IMAD.MOV.U32 R51, RZ, RZ, R59 ;  /* 0x000000ffff337224 */ /* 0x000fca00078e003b */
[----:B------:R-:W-:-:S08]  /*3d60*/  DFMA R52, R54, -R52, 1 ;  /* 0x3ff000003634742b */ /* 0x000fd00000000834 */
[----:B------:R-:W-:Y:S02]  /*3d70*/  DFMA R56, R54, R52, R54 ;  /* 0x000000343638722b */ /* 0x000fe40000000036 */
        /* <DEDUP_REMOVED lines=10> */
[----:B------:R-:W-:Y:S02]  /*3e20*/  IMAD.MOV.U32 R51, RZ, RZ, R55 ;  /* 0x000000ffff337224 */ /* 0x000fe400078e0037 */
[----:B------:R-:W-:Y:S02]  /*3e30*/  IMAD.MOV.U32 R54, RZ, RZ, RZ ;  /* 0x000000ffff367224 */ /* 0x000fe400078e00ff */
[----:B------:R-:W-:-:S07]  /*3e40*/  IMAD.MOV.U32 R53, RZ, RZ, 0x40b3b000 ;  /* 0x40b3b000ff357424 */ /* 0x000fce00078e00ff */
[----:B------:R-:W-:Y:S05]  /*3e50*/  CALL.REL.NOINC `($__internal_0_$__cuda_sm20_div_rn_f64_full) ;  /* 0x0000002000907944 */ /* 0x000fea0003c00000 */
[----:B------:R-:W-:-:S07]  /*3e60*/  IMAD.MOV.U32 R53, RZ, RZ, R51 ;  /* 0x000000ffff357224 */ /* 0x000fce00078e0033 */
.L_x_41:
[----:B------:R-:W-:Y:S05]  /*3e70*/  BSYNC.RECONVERGENT B1 ;  /* 0x0000000000017941 */ /* 0x000fea0003800200 */
.L_x_40:
[----:B------:R-:W-:Y:S01]  /*3e80*/  LDS R88, [R5+0x8] ;  /* 0x0000080005587984 */ /* 0x000fe20000000800 */
[----:B------:R-:W-:Y:S01]  /*3e90*/  FSETP.NEU.AND P5, PT, R0, 1, PT ;  /* 0x3f8000000000780b */ /* 0x000fe20003fad000 */
[----:B------:R-:W-:Y:S01]  /*3ea0*/  DADD R50, -RZ, |R40| ;  /* 0x00000000ff327229 */ /* 0x000fe20000000528 */
[----:B------:R-:W-:Y:S01]  /*3eb0*/  BSSY.RECONVERGENT B0, `(.L_x_42) ;  /* 0x000000b000007945 */ /* 0x000fe20003800200 */
[----:B------:R-:W0:Y:S01]  /*3ec0*/  LDS R89, [R5+0x28] ;  /* 0x0000280005597984 */ /* 0x000e220000000800 */
[----:B------:R-:W-:Y:S01]  /*3ed0*/  FSEL R74, R52, 2.6805903767080696074e-23, P5 ;  /* 0x1a01a01a344a7808 */ /* 0x000fe20002800000 */
[----:B------:R-:W-:Y:S01]  /*3ee0*/  IMAD.MOV.U32 R63, RZ, RZ, 0x40200000 ;  /* 0x40200000ff3f7424 */ /* 0x000fe200078e00ff */
[----:B------:R-:W-:Y:S02]  /*3ef0*/  FSEL R75, R53, 0.7265872955322265625, P5 ;  /* 0x3f3a01a0354b7808 */ /* 0x000fe40002800000 */
[----:B------:R-:W-:-:S03]  /*3f00*/  MOV R78, 0x3f60 ;  /* 0x00003f60004e7802 */ /* 0x000fc60000000f00 */
[----:B------:R-:W-:Y:S01]  /*3f10*/  IMAD.MOV.U32 R52, RZ, RZ, R50 ;  /* 0x000000ffff347224 */ /* 0x000fe200078e0032 */
[----:B------:R-:W-:Y:S01]  /*3f20*/  DMUL R74, R48, R74 ;  /* 0x0000004a304a7228 */ /* 0x000fe20000000000 */
[----:B0-----:R-:W-:-:S06]  /*3f30*/  FADD R72, R88, -R89 ;  /* 0x8000005958487221 */ /* 0x001fcc0000000000 */
[----:B------:R-:W0:Y:S04]  /*3f40*/  F2F.F64.F32 R72, R72 ;  /* 0x0000004800487310 */ /* 0x000e280000201800 */
[----:B0-----:R-:W-:Y:S05]  /*3f50*/  CALL.REL.NOINC `($_Z23FVS_2D_Solver_OptimizedififfPfS_S_$__internal_accurate_pow) ;  /* 0x0000002400e87944 */ /* 0x001fea0003c00000 */
[----:B------:R-:W-:Y:S05]  /*3f60*/  BSYNC.RECONVERGENT B0 ;  /* 0x0000000000007941 */ /* 0x000fea0003800200 */
.L_x_42:
[----:B------:R-:W-:Y:S01]  /*3f70*/  ISETP.NE.AND P5, PT, R86, RZ, PT ;  /* 0x000000ff5600720c */ /* 0x000fe20003fa5270 */
[----:B------:R-:W-:Y:S01]  /*3f80*/  DADD R52, R40, 8 ;  /* 0x4020000028347429 */ /* 0x000fe20000000000 */
[----:B------:R-:W-:Y:S01]  /*3f90*/  FSETP.NEU.AND P6, PT, R0, RZ, PT ;  /* 0x000000ff0000720b */ /* 0x000fe20003fcd000 */
[----:B------:R-:W-:Y:S03]  /*3fa0*/  BSSY.RECONVERGENT B1, `(.L_x_43) ;  /* 0x0000020000017945 */ /* 0x000fe60003800200 */
[----:B------:R-:W-:Y:S02]  /*3fb0*/  FSEL R57, R51, RZ, P6 ;  /* 0x000000ff33397208 */ /* 0x000fe40003000000 */
[----:B------:R-:W-:Y:S01]  /*3fc0*/  FSEL R56, R50, RZ, P6 ;  /* 0x000000ff32387208 */ /* 0x000fe20003000000 */
[----:B------:R-:W-:Y:S01]  /*3fd0*/  IMAD.MOV.U32 R50, RZ, RZ, 0x0 ;  /* 0x00000000ff327424 */ /* 0x000fe200078e00ff */
[----:B------:R-:W-:-:S02]  /*3fe0*/  FSEL R55, R57, +QNAN , P3 ;  /* 0x7ff0000039377808 */ /* 0x000fc40001800000 */
[----:B------:R-:W-:Y:S02]  /*3ff0*/  FSEL R51, R56, RZ, P3 ;  /* 0x000000ff38337208 */ /* 0x000fe40001800000 */
[----:B------:R-:W-:Y:S02]  /*4000*/  @!P5 FSEL R57, R53, R55, P1 ;  /* 0x000000373539d208 */ /* 0x000fe40000800000 */
[----:B------:R-:W0:Y:S01]  /*4010*/  MUFU.RCP64H R53, 40320 ;  /* 0x40e3b00000357908 */ /* 0x000e220000001800 */
[----:B------:R-:W-:Y:S01]  /*4020*/  @!P5 FSEL R56, R52, R51, P1 ;  /* 0x000000333438d208 */ /* 0x000fe20000800000 */
[----:B------:R-:W-:Y:S02]  /*4030*/  IMAD.MOV.U32 R51, RZ, RZ, 0x40e3b000 ;  /* 0x40e3b000ff337424 */ /* 0x000fe400078e00ff */
        /* <DEDUP_REMOVED lines=22> */
.L_x_44:
[----:B------:R-:W-:Y:S05]  /*41a0*/  BSYNC.RECONVERGENT B1 ;  /* 0x0000000000017941 */ /* 0x000fea0003800200 */
.L_x_43:
[----:B------:R-:W-:Y:S01]  /*41b0*/  FADD R54, R88, R89 ;  /* 0x0000005958367221 */ /* 0x000fe20000000000 */
[----:B------:R-:W-:Y:S01]  /*41c0*/  FSETP.NEU.AND P5, PT, R0, 1, PT ;  /* 0x3f8000000000780b */ /* 0x000fe20003fad000 */
[----:B------:R-:W-:Y:S01]  /*41d0*/  F2F.F64.F32 R92, R92 ;  /* 0x0000005c005c7310 */ /* 0x000fe20000201800 */
[----:B------:R-:W-:Y:S01]  /*41e0*/  BSSY.RECONVERGENT B0, `(.L_x_45) ;  /* 0x000000f000007945 */ /* 0x000fe20003800200 */
[----:B------:R-:W-:Y:S01]  /*41f0*/  IMAD.MOV.U32 R63, RZ, RZ, 0x40220000 ;  /* 0x40220000ff3f7424 */ /* 0x000fe200078e00ff */
[----:B------:R-:W-:Y:S02]  /*4200*/  FSEL R50, R52, 2.6805903767080696074e-23, P5 ;  /* 0x1a01a01a34327808 */ /* 0x000fe40002800000 */
[----:B------:R-:W-:Y:S02]  /*4210*/  FSEL R51, R53, 0.5390872955322265625, P5 ;  /* 0x3f0a01a035337808 */ /* 0x000fe40002800000 */
[----:B------:R-:W-:Y:S01]  /*4220*/  MOV R78, 0x42d0 ;  /* 0x000042d0004e7802 */ /* 0x000fe20000000f00 */
[----:B------:R-:W0:Y:S03]  /*4230*/  F2F.F64.F32 R54, R54 ;  /* 0x0000003600367310 */ /* 0x000e260000201800 */
[----:B------:R-:W-:-:S08]  /*4240*/  DMUL R50, R46, R50 ;  /* 0x000000322e327228 */ /* 0x000fd00000000000 */
[----:B0-----:R-:W-:-:S08]  /*4250*/  DMUL R50, R50, R54 ;  /* 0x0000003632327228 */ /* 0x001fd00000000000 */
[----:B------:R-:W-:-:S08]  /*4260*/  DFMA R50, R74, R72, R50 ;  /* 0x000000484a32722b */ /* 0x000fd00000000032 */
[----:B------:R-:W-:-:S08]  /*4270*/  DADD R50, R70, R50 ;  /* 0x0000000046327229 */ /* 0x000fd00000000032 */
[----:B------:R-:W-:Y:S02]  /*4280*/  DADD R72, R50, R92 ;  /* 0x0000000032487229 */ /* 0x000fe4000000005c */
[----:B------:R-:W-:-:S08]  /*4290*/  DADD R50, -RZ, |R38| ;  /* 0x00000000ff327229 */ /* 0x000fd00000000526 */
[----:B------:R0:W1:Y:S02]  /*42a0*/  F2F.F32.F64 R72, R72 ;  /* 0x0000004800487310 */ /* 0x0000640000301000 */
[----:B------:R-:W-:-:S07]  /*42b0*/  IMAD.MOV.U32 R52, RZ, RZ, R50 ;  /* 0x000000ffff347224 */ /* 0x000fce00078e0032 */
[----:B01----:R-:W-:Y:S05]  /*42c0*/  CALL.REL.NOINC `($_Z23FVS_2D_Solver_OptimizedififfPfS_S_$__internal_accurate_pow) ;  /* 0x00000024000c7944 */ /* 0x003fea0003c00000 */
[----:B------:R-:W-:Y:S05]  /*42d0*/  BSYNC.RECONVERGENT B0 ;  /* 0x0000000000007941 */ /* 0x000fea0003800200 */
.L_x_45:
        /* <DEDUP_REMOVED lines=32> */
[----:B------:R-:W-:-:S05]  /*44e0*/  FFMA R50, RZ, 9.38427734375, R53 ;  /* 0x41162600ff327823 */ /* 0x000fca0000000035 */
        /* <DEDUP_REMOVED lines=9> */
.L_x_47:
[----:B------:R-:W-:Y:S05]  /*4580*/  BSYNC.RECONVERGENT B1 ;  /* 0x0000000000017941 */ /* 0x000fea0003800200 */
.L_x_46:
[----:B------:R-:W-:Y:S01]  /*4590*/  FADD R70, -R9, R8 ;  /* 0x0000000809467221 */ /* 0x000fe20000000100 */
[----:B------:R-:W-:Y:S01]  /*45a0*/  FSETP.NEU.AND P5, PT, R2, 1, PT ;  /* 0x3f8000000200780b */ /* 0x000fe20003fad000 */
[----:B------:R-:W-:Y:S01]  /*45b0*/  DADD R50, -RZ, |R38| ;  /* 0x00000000ff327229 */ /* 0x000fe20000000526 */
[----:B------:R-:W-:Y:S01]  /*45c0*/  BSSY.RECONVERGENT B0, `(.L_x_48) ;  /* 0x0000009000007945 */ /* 0x000fe20003800200 */
[----:B------:R-:W-:Y:S01]  /*45d0*/  IMAD.MOV.U32 R63, RZ, RZ, 0x40240000 ;  /* 0x40240000ff3f7424 */ /* 0x000fe200078e00ff */
[----:B------:R-:W-:Y:S01]  /*45e0*/  FSEL R74, R52, -1.8629033836980242629e-16, P5 ;  /* 0xa556c734344a7808 */ /* 0x000fe20002800000 */
[----:B------:R-:W0:Y:S01]  /*45f0*/  F2F.F64.F32 R70, R70 ;  /* 0x0000004600467310 */ /* 0x000e220000201800 */
[----:B------:R-:W-:Y:S02]  /*4600*/  FSEL R75, R53, 0.42014989256858825684, P5 ;  /* 0x3ed71de3354b7808 */ /* 0x000fe40002800000 */
[----:B------:R-:W-:-:S03]  /*4610*/  MOV R78, 0x4650 ;  /* 0x00004650004e7802 */ /* 0x000fc60000000f00 */
[----:B------:R-:W-:Y:S01]  /*4620*/  IMAD.MOV.U32 R52, RZ, RZ, R50 ;  /* 0x000000ffff347224 */ /* 0x000fe200078e0032 */
[----:B------:R-:W-:-:S11]  /*4630*/  DMUL R74, R42, R74 ;  /* 0x0000004a2a4a7228 */ /* 0x000fd60000000000 */
[----:B0-----:R-:W-:Y:S05]  /*4640*/  CALL.REL.NOINC `($_Z23FVS_2D_Solver_OptimizedififfPfS_S_$__internal_accurate_pow) ;  /* 0x00000020002c7944 */ /* 0x001fea0003c00000 */
[----:B------:R-:W-:Y:S05]  /*4650*/  BSYNC.RECONVERGENT B0 ;  /* 0x0000000000007941 */ /* 0x000fea0003800200 */
.L_x_48:
        /* <DEDUP_REMOVED lines=26> */
[----:B------:R-:W-:-:S05]  /*4800*/  FFMA R50, RZ, 12.7303466796875, R53 ;  /* 0x414baf80ff327823 */ /* 0x000fca0000000035 */
        /* <DEDUP_REMOVED lines=9> */
.L_x_50:
[----:B------:R-:W-:Y:S05]  /*48a0*/  BSYNC.RECONVERGENT B1 ;  /* 0x0000000000017941 */ /* 0x000fea0003800200 */
.L_x_49:
[----:B------:R-:W-:Y:S01]  /*48b0*/  FADD R50, R9, R8 ;  /* 0x0000000809327221 */ /* 0x000fe20000000000 */
[----:B------:R-:W-:Y:S01]  /*48c0*/  FSETP.NEU.AND P5, PT, R2, 1, PT ;  /* 0x3f8000000200780b */ /* 0x000fe20003fad000 */
[----:B------:R-:W-:Y:S01]  /*48d0*/  BSSY.RECONVERGENT B0, `(.L_x_51) ;  /* 0x000000c000007945 */ /* 0x000fe20003800200 */
[----:B------:R-:W-:Y:S01]  /*48e0*/  IMAD.MOV.U32 R63, RZ, RZ, 0x40220000 ;  /* 0x40220000ff3f7424 */ /* 0x000fe200078e00ff */
[----:B------:R-:W-:Y:S02]  /*48f0*/  MOV R78, 0x4990 ;  /* 0x00004990004e7802 */ /* 0x000fe40000000f00 */
[----:B------:R-:W0:Y:S01]  /*4900*/  F2F.F64.F32 R50, R50 ;  /* 0x0000003200327310 */ /* 0x000e220000201800 */
[----:B------:R-:W-:Y:S02]  /*4910*/  FSEL R8, R52, -1.481905565015040338e-05, P5 ;  /* 0xb7789f5c34087808 */ /* 0x000fe40002800000 */
[----:B------:R-:W-:Y:S01]  /*4920*/  FSEL R9, R53, 0.31736990809440612793, P5 ;  /* 0x3ea27e4f35097808 */ /* 0x000fe20002800000 */
[----:B------:R-:W-:-:S05]  /*4930*/  DADD R52, -RZ, |R40| ;  /* 0x00000000ff347229 */ /* 0x000fca0000000528 */
[----:B------:R-:W-:-:S08]  /*4940*/  DMUL R8, R44, R8 ;  /* 0x000000082c087228 */ /* 0x000fd00000000000 */
[----:B0-----:R-:W-:Y:S01]  /*4950*/  DMUL R8, R8, R50 ;  /* 0x0000003208087228 */ /* 0x001fe20000000000 */
[----:B------:R-:W-:-:S07]  /*4960*/  IMAD.MOV.U32 R51, RZ, RZ, R53 ;  /* 0x000000ffff337224 */ /* 0x000fce00078e0035 */
[----:B------:R-:W-:-:S11]  /*4970*/  DFMA R70, R74, R70, R8 ;  /* 0x000000464a46722b */ /* 0x000fd60000000008 */
[----:B------:R-:W-:Y:S05]  /*4980*/  CALL.REL.NOINC `($_Z23FVS_2D_Solver_OptimizedififfPfS_S_$__internal_accurate_pow) ;  /* 0x0000001c005c7944 */ /* 0x000fea0003c00000 */
[----:B------:R-:W-:Y:S05]  /*4990*/  BSYNC.RECONVERGENT B0 ;  /* 0x0000000000007941 */ /* 0x000fea0003800200 */
.L_x_51:
        /* <DEDUP_REMOVED lines=38> */
.L_x_53:
[----:B------:R-:W-:Y:S05]  /*4c00*/  BSYNC.RECONVERGENT B1 ;  /* 0x0000000000017941 */ /* 0x000fea0003800200 */
.L_x_52:
[----:B------:R-:W-:Y:S01]  /*4c10*/  LDS R9, [R5+0x4] ;  /* 0x0000040005097984 */ /* 0x000fe20000000800 */
[----:B------:R-:W-:Y:S01]  /*4c20*/  FSETP.NEU.AND P5, PT, R0, 1, PT ;  /* 0x3f8000000000780b */ /* 0x000fe20003fad000 */
[----:B------:R-:W-:Y:S01]  /*4c30*/  DADD R50, -RZ, |R40| ;  /* 0x00000000ff327229 */ /* 0x000fe20000000528 */
[----:B------:R-:W-:Y:S01]  /*4c40*/  BSSY.RECONVERGENT B0, `(.L_x_54) ;  /* 0x000000b000007945 */ /* 0x000fe20003800200 */
[----:B------:R-:W0:Y:S01]  /*4c50*/  LDS R8, [R5+0x2c] ;  /* 0x00002c0005087984 */ /* 0x000e220000000800 */
[----:B------:R-:W-:Y:S01]  /*4c60*/  FSEL R74, R52, -1.8629033836980242629e-16, P5 ;  /* 0xa556c734344a7808 */ /* 0x000fe20002800000 */
[----:B------:R-:W-:Y:S01]  /*4c70*/  IMAD.MOV.U32 R63, RZ, RZ, 0x40240000 ;  /* 0x40240000ff3f7424 */ /* 0x000fe200078e00ff */
[----:B------:R-:W-:Y:S02]  /*4c80*/  FSEL R75, R53, 0.42014989256858825684, P5 ;  /* 0x3ed71de3354b7808 */ /* 0x000fe40002800000 */
[----:B------:R-:W-:-:S03]  /*4c90*/  MOV R78, 0x4cf0 ;  /* 0x00004cf0004e7802 */ /* 0x000fc60000000f00 */
[----:B------:R-:W-:Y:S01]  /*4ca0*/  IMAD.MOV.U32 R52, RZ, RZ, R50 ;  /* 0x000000ffff347224 */ /* 0x000fe200078e0032 */
[----:B------:R-:W-:Y:S01]  /*4cb0*/  DMUL R74, R48, R74 ;  /* 0x0000004a304a7228 */ /* 0x000fe20000000000 */
[----:B0-----:R-:W-:-:S06]  /*4cc0*/  FADD R86, R9, -R8 ;  /* 0x8000000809567221 */ /* 0x001fcc0000000000 */
[----:B------:R-:W0:Y:S04]  /*4cd0*/  F2F.F64.F32 R86, R86 ;  /* 0x0000005600567310 */ /* 0x000e280000201800 */
[----:B0-----:R-:W-:Y:S05]  /*4ce0*/  CALL.REL.NOINC `($_Z23FVS_2D_Solver_OptimizedififfPfS_S_$__internal_accurate_pow) ;  /* 0x0000001800847944 */ /* 0x001fea0003c00000 */
[----:B------:R-:W-:Y:S05]  /*4cf0*/  BSYNC.RECONVERGENT B0 ;  /* 0x0000000000007941 */ /* 0x000fea0003800200 */
.L_x_54:
        /* <DEDUP_REMOVED lines=36> */
.L_x_56:
[----:B------:R-:W-:Y:S05]  /*4f40*/  BSYNC.RECONVERGENT B1 ;  /* 0x0000000000017941 */ /* 0x000fea0003800200 */
.L_x_55:
[----:B------:R-:W-:Y:S01]  /*4f50*/  FADD R54, R9, R8 ;  /* 0x0000000809367221 */ /* 0x000fe20000000000 */
[----:B------:R-:W-:Y:S01]  /*4f60*/  FSETP.NEU.AND P5, PT, R0, 1, PT ;  /* 0x3f8000000000780b */ /* 0x000fe20003fad000 */
[----:B------:R-:W-:Y:S01]  /*4f70*/  F2F.F64.F32 R72, R72 ;  /* 0x0000004800487310 */ /* 0x000fe20000201800 */
[----:B------:R-:W-:Y:S01]  /*4f80*/  BSSY.RECONVERGENT B0, `(.L_x_57) ;  /* 0x000000f000007945 */ /* 0x000fe20003800200 */
[----:B------:R-:W-:Y:S01]  /*4f90*/  IMAD.MOV.U32 R63, RZ, RZ, 0x40260000 ;  /* 0x40260000ff3f7424 */ /* 0x000fe200078e00ff */
[----:B------:R-:W-:Y:S02]  /*4fa0*/  FSEL R8, R52, -1.481905565015040338e-05, P5 ;  /* 0xb7789f5c34087808 */ /* 0x000fe40002800000 */
[----:B------:R-:W-:Y:S02]  /*4fb0*/  FSEL R9, R53, 0.31736990809440612793, P5 ;  /* 0x3ea27e4f35097808 */ /* 0x000fe40002800000 */
[----:B------:R-:W-:Y:S01]  /*4fc0*/  MOV R78, 0x5070 ;  /* 0x00005070004e7802 */ /* 0x000fe20000000f00 */
[----:B------:R-:W0:Y:S03]  /*4fd0*/  F2F.F64.F32 R50, R54 ;  /* 0x0000003600327310 */ /* 0x000e260000201800 */
[----:B------:R-:W-:-:S08]  /*4fe0*/  DMUL R8, R46, R8 ;  /* 0x000000082e087228 */ /* 0x000fd00000000000 */
[----:B0-----:R-:W-:Y:S02]  /*4ff0*/  DMUL R8, R8, R50 ;  /* 0x0000003208087228 */ /* 0x001fe40000000000 */
[----:B------:R-:W-:-:S06]  /*5000*/  DADD R50, -RZ, |R38| ;  /* 0x00000000ff327229 */ /* 0x000fcc0000000526 */
[----:B------:R-:W-:-:S04]  /*5010*/  DFMA R8, R74, R86, R8 ;  /* 0x000000564a08722b */ /* 0x000fc80000000008 */
[----:B------:R-:W-:-:S04]  /*5020*/  IMAD.MOV.U32 R52, RZ, RZ, R50 ;  /* 0x000000ffff347224 */ /* 0x000fc800078e0032 */
[----:B------:R-:W-:-:S08]  /*5030*/  DADD R8, R70, R8 ;  /* 0x0000000046087229 */ /* 0x000fd00000000008 */
[----:B------:R-:W-:-:S10]  /*5040*/  DADD R8, R8, R72 ;  /* 0x0000000008087229 */ /* 0x000fd40000000048 */
[----:B------:R0:W1:Y:S02]  /*5050*/  F2F.F32.F64 R8, R8 ;  /* 0x0000000800087310 */ /* 0x0000640000301000 */
[----:B01----:R-:W-:Y:S05]  /*5060*/  CALL.REL.NOINC `($_Z23FVS_2D_Solver_OptimizedififfPfS_S_$__internal_accurate_pow) ;  /* 0x0000001400a47944 */ /* 0x003fea0003c00000 */
[----:B------:R-:W-:Y:S05]  /*5070*/  BSYNC.RECONVERGENT B0 ;  /* 0x0000000000007941 */ /* 0x000fea0003800200 */
.L_x_57:
        /* <DEDUP_REMOVED lines=32> */
[----:B------:R-:W-:-:S05]  /*5280*/  FFMA R9, RZ, 16.3792266845703125, R53 ;  /* 0x418308a8ff097823 */ /* 0x000fca0000000035 */
        /* <DEDUP_REMOVED lines=9> */
.L_x_59:
[----:B------:R-:W-:Y:S05]  /*5320*/  BSYNC.RECONVERGENT B1 ;  /* 0x0000000000017941 */ /* 0x000fea0003800200 */
.L_x_58:
[----:B------:R-:W-:Y:S01]  /*5330*/  FADD R70, -R10, R7 ;  /* 0x000000070a467221 */ /* 0x000fe20000000100 */
[----:B------:R-:W-:Y:S01]  /*5340*/  FSETP.NEU.AND P5, PT, R2, 1, PT ;  /* 0x3f8000000200780b */ /* 0x000fe20003fad000 */
[----:B------:R-:W-:Y:S01]  /*5350*/  DADD R50, -RZ, |R38| ;  /* 0x00000000ff327229 */ /* 0x000fe20000000526 */
[----:B------:R-:W-:Y:S01]  /*5360*/  BSSY.RECONVERGENT B0, `(.L_x_60) ;  /* 0x0000009000007945 */ /* 0x000fe20003800200 */
[----:B------:R-:W-:Y:S01]  /*5370*/  IMAD.MOV.U32 R63, RZ, RZ, 0x40280000 ;  /* 0x40280000ff3f7424 */ /* 0x000fe200078e00ff */
[----:B------:R-:W-:Y:S01]  /*5380*/  FSEL R72, R52, 2.31650119206303194887e+24, P5 ;  /* 0x67f544e434487808 */ /* 0x000fe20002800000 */
[----:B------:R-:W0:Y:S01]  /*5390*/  F2F.F64.F32 R70, R70 ;  /* 0x0000004600467310 */ /* 0x000e220000201800 */
[----:B------:R-:W-:Y:S02]  /*53a0*/  FSEL R73, R53, 0.22939403355121612549, P5 ;  /* 0x3e6ae64535497808 */ /* 0x000fe40002800000 */
[----:B------:R-:W-:-:S03]  /*53b0*/  MOV R78, 0x53f0 ;  /* 0x000053f0004e7802 */ /* 0x000fc60000000f00 */
[----:B------:R-:W-:Y:S01]  /*53c0*/  IMAD.MOV.U32 R52, RZ, RZ, R50 ;  /* 0x000000ffff347224 */ /* 0x000fe200078e0032 */
[----:B------:R-:W-:-:S11]  /*53d0*/  DMUL R72, R42, R72 ;  /* 0x000000482a487228 */ /* 0x000fd60000000000 */
[----:B0-----:R-:W-:Y:S05]  /*53e0*/  CALL.REL.NOINC `($_Z23FVS_2D_Solver_OptimizedififfPfS_S_$__internal_accurate_pow) ;  /* 0x0000001000c47944 */ /* 0x001fea0003c00000 */
[----:B------:R-:W-:Y:S05]  /*53f0*/  BSYNC.RECONVERGENT B0 ;  /* 0x0000000000007941 */ /* 0x000fea0003800200 */
.L_x_60:
[----:B------:R-:W-:Y:S01]  /*5400*/  FSETP.NEU.AND P6, PT, R2, RZ, PT ;  /* 0x000000ff0200720b */ /* 0x000fe20003fcd000 */
[----:B------:R-:W-:Y:S01]  /*5410*/  IMAD.MOV.U32 R54, RZ, RZ, 0x0 ;  /* 0x00000000ff367424 */ /* 0x000fe200078e00ff */
[----:B------:R-:W-:Y:S01]  /*5420*/  ISETP.NE.AND P5, PT, R82, RZ, PT ;  /* 0x000000ff5200720c */ /* 0x000fe20003fa5270 */
[----:B------:R-:W-:Y:S01]  /*5430*/  BSSY.RECONVERGENT B1, `(.L_x_61) ;  /* 0x0000021000017945 */ /* 0x000fe20003800200 */
[----:B------:R-:W-:Y:S02]  /*5440*/  FSEL R9, R50, RZ, P6 ;  /* 0x000000ff32097208 */ /* 0x000fe40003000000 */
[----:B------:R-:W-:Y:S01]  /*5450*/  FSEL R56, R51, RZ, P6 ;  /* 0x000000ff33387208 */ /* 0x000fe20003000000 */
[----:B------:R-:W-:Y:S01]  /*5460*/  DADD R50, R38, 12 ;  /* 0x4028000026327429 */ /* 0x000fe20000000000 */
[----:B------:R-:W-:Y:S02]  /*5470*/  FSEL R53, R9, RZ, P4 ;  /* 0x000000ff09357208 */ /* 0x000fe40002000000 */
[----:B------:R-:W-:-:S07]  /*5480*/  FSEL R55, R56, +QNAN , P4 ;  /* 0x7ff0000038377808 */ /* 0x000fce0002000000 */
        /* <DEDUP_REMOVED lines=17> */
[----:B------:R-:W-:-:S05]  /*55a0*/  FFMA R9, RZ, 23.56884002685546875, R53 ;  /* 0x41bc8cfcff097823 */ /* 0x000fca0000000035 */
        /* <DEDUP_REMOVED lines=9> */
.L_x_62:
[----:B------:R-:W-:Y:S05]  /*5640*/  BSYNC.RECONVERGENT B1 ;  /* 0x0000000000017941 */ /* 0x000fea0003800200 */
.L_x_61:
[----:B------:R-:W-:Y:S01]  /*5650*/  FSETP.NEU.AND P2, PT, R2, 1, PT ;  /* 0x3f8000000200780b */ /* 0x000fe20003f4d000 */
[----:B------:R-:W-:Y:S01]  /*5660*/  DADD R54, -RZ, |R40| ;  /* 0x00000000ff367229 */ /* 0x000fe20000000528 */
[----:B------:R-:W-:Y:S01]  /*5670*/  BSSY.RECONVERGENT B0, `(.L_x_63) ;  /* 0x000000d000007945 */ /* 0x000fe20003800200 */
[----:B------:R-:W-:Y:S01]  /*5680*/  IMAD.MOV.U32 R63, RZ, RZ, 0x40260000 ;  /* 0x40260000ff3f7424 */ /* 0x000fe200078e00ff */
[----:B------:R-:W-:Y:S01]  /*5690*/  FSEL R51, R53, 0.17376267910003662109, P2 ;  /* 0x3e31eed835337808 */ /* 0x000fe20001000000 */
[----:B------:R-:W-:Y:S01]  /*56a0*/  FADD R53, R10, R7 ;  /* 0x000000070a357221 */ /* 0x000fe20000000000 */
[----:B------:R-:W-:Y:S02]  /*56b0*/  FSEL R50, R52, -1.54028256424871466263e+29, P2 ;  /* 0xeff8d89834327808 */ /* 0x000fe40001000000 */
[----:B------:R-:W-:-:S03]  /*56c0*/  MOV R78, 0x5740 ;  /* 0x00005740004e7802 */ /* 0x000fc60000000f00 */
[----:B------:R-:W0:Y:S01]  /*56d0*/  F2F.F64.F32 R52, R53 ;  /* 0x0000003500347310 */ /* 0x000e220000201800 */
[----:B------:R-:W-:-:S08]  /*56e0*/  DMUL R50, R44, R50 ;  /* 0x000000322c327228 */ /* 0x000fd00000000000 */
[----:B0-----:R-:W-:Y:S01]  /*56f0*/  DMUL R50, R50, R52 ;  /* 0x0000003432327228 */ /* 0x001fe20000000000 */
[----:B------:R-:W-:-:S07]  /*5700*/  IMAD.MOV.U32 R52, RZ, RZ, R54 ;  /* 0x000000ffff347224 */ /* 0x000fce00078e0036 */
[----:B------:R-:W-:Y:S01]  /*5710*/  DFMA R70, R72, R70, R50 ;  /* 0x000000464846722b */ /* 0x000fe20000000032 */
[----:B------:R-:W-:-:S10]  /*5720*/  IMAD.MOV.U32 R51, RZ, RZ, R55 ;  /* 0x000000ffff337224 */ /* 0x000fd400078e0037 */
[----:B------:R-:W-:Y:S05]  /*5730*/  CALL.REL.NOINC `($_Z23FVS_2D_Solver_OptimizedififfPfS_S_$__internal_accurate_pow) ;  /* 0x0000000c00f07944 */ /* 0x000fea0003c00000 */
[----:B------:R-:W-:Y:S05]  /*5740*/  BSYNC.RECONVERGENT B0 ;  /* 0x0000000000007941 */ /* 0x000fea0003800200 */
.L_x_63:
[----:B------:R-:W-:Y:S01]  /*5750*/  DADD R52, -RZ, -R50 ;  /* 0x00000000ff347229 */ /* 0x000fe20000000932 */
[----:B------:R-:W-:Y:S01]  /*5760*/  ISETP.NE.AND P2, PT, R83, RZ, PT ;  /* 0x000000ff5300720c */ /* 0x000fe20003f45270 */
[----:B------:R-:W-:Y:S01]  /*5770*/  BSSY.RECONVERGENT B1, `(.L_x_64) ;  /* 0x0000025000017945 */ /* 0x000fe20003800200 */
[----:B------:R-:W-:-:S07]  /*5780*/  FSETP.NEU.AND P4, PT, R0, RZ, PT ;  /* 0x000000ff0000720b */ /* 0x000fce0003f8d000 */
[----:B------:R-:W-:Y:S02]  /*5790*/  FSEL R53, R53, R51, !P0 ;  /* 0x0000003335357208 */ /* 0x000fe40004000000 */
[----:B------:R-:W-:Y:S01]  /*57a0*/  FSEL R2, R52, R50, !P0 ;  /* 0x0000003234027208 */ /* 0x000fe20004000000 */
[----:B------:R-:W-:Y:S01]  /*57b0*/  DADD R50, R40, 11 ;  /* 0x4026000028327429 */ /* 0x000fe20000000000 */
[----:B------:R-:W-:Y:S01]  /*57c0*/  FSEL R7, R41, R53, !P4 ;  /* 0x0000003529077208 */ /* 0x000fe20006000000 */
[----:B------:R-:W-:Y:S01]  /*57d0*/  IMAD.MOV.U32 R52, RZ, RZ, 0x0 ;  /* 0x00000000ff347424 */ /* 0x000fe200078e00ff */
[----:B------:R-:W-:Y:S02]  /*57e0*/  FSEL R2, R2, RZ, P4 ;  /* 0x000000ff02027208 */ /* 0x000fe40002000000 */
[----:B------:R-:W-:Y:S02]  /*57f0*/  FSEL R53, R7, R11, P3 ;  /* 0x0000000b07357208 */ /* 0x000fe40001800000 */
[----:B------:R-:W-:-:S03]  /*5800*/  FSEL R9, R2, RZ, P3 ;  /* 0x000000ff02097208 */ /* 0x000fc60001800000 */
        /* <DEDUP_REMOVED lines=27> */
.L_x_65:
[----:B------:R-:W-:Y:S05]  /*59c0*/  BSYNC.RECONVERGENT B1 ;  /* 0x0000000000017941 */ /* 0x000fea0003800200 */
.L_x_64:
[----:B------:R-:W-:Y:S01]  /*59d0*/  LDS R2, [R5] ;  /* 0x0000000005027984 */ /* 0x000fe20000000800 */
[----:B------:R-:W-:Y:S01]  /*59e0*/  FSETP.NEU.AND P2, PT, R0, 1, PT ;  /* 0x3f8000000000780b */ /* 0x000fe20003f4d000 */
[----:B------:R-:W-:Y:S01]  /*59f0*/  DADD R50, -RZ, |R40| ;  /* 0x00000000ff327229 */ /* 0x000fe20000000528 */
[----:B------:R-:W-:Y:S01]  /*5a00*/  BSSY.RECONVERGENT B0, `(.L_x_66) ;  /* 0x000000b000007945 */ /* 0x000fe20003800200 */
[----:B------:R-:W0:Y:S01]  /*5a10*/  LDS R7, [R5+0x30] ;  /* 0x0000300005077984 */ /* 0x000e220000000800 */
[----:B------:R-:W-:Y:S01]  /*5a20*/  FSEL R72, R52, 2.31650119206303194887e+24, P2 ;  /* 0x67f544e434487808 */ /* 0x000fe20001000000 */
[----:B------:R-:W-:Y:S01]  /*5a30*/  IMAD.MOV.U32 R63, RZ, RZ, 0x40280000 ;  /* 0x40280000ff3f7424 */ /* 0x000fe200078e00ff */
[----:B------:R-:W-:Y:S02]  /*5a40*/  FSEL R73, R53, 0.22939403355121612549, P2 ;  /* 0x3e6ae64535497808 */ /* 0x000fe40001000000 */
[----:B------:R-:W-:-:S03]  /*5a50*/  MOV R78, 0x5ab0 ;  /* 0x00005ab0004e7802 */ /* 0x000fc60000000f00 */
[----:B------:R-:W-:Y:S01]  /*5a60*/  IMAD.MOV.U32 R52, RZ, RZ, R50 ;  /* 0x000000ffff347224 */ /* 0x000fe200078e0032 */
[----:B------:R-:W-:Y:S01]  /*5a70*/  DMUL R72, R48, R72 ;  /* 0x0000004830487228 */ /* 0x000fe20000000000 */
[----:B0-----:R-:W-:-:S06]  /*5a80*/  FADD R74, R2, -R7 ;  /* 0x80000007024a7221 */ /* 0x001fcc0000000000 */
[----:B------:R-:W0:Y:S04]  /*5a90*/  F2F.F64.F32 R74, R74 ;  /* 0x0000004a004a7310 */ /* 0x000e280000201800 */
[----:B0-----:R-:W-:Y:S05]  /*5aa0*/  CALL.REL.NOINC `($_Z23FVS_2D_Solver_OptimizedififfPfS_S_$__internal_accurate_pow) ;  /* 0x0000000c00147944 */ /* 0x001fea0003c00000 */
[----:B------:R-:W-:Y:S05]  /*5ab0*/  BSYNC.RECONVERGENT B0 ;  /* 0x0000000000007941 */ /* 0x000fea0003800200 */
.L_x_66:
[----:B------:R-:W0:Y:S01]  /*5ac0*/  MUFU.RCP64H R55, 479001600 ;  /* 0x41bc8cfc00377908 */ /* 0x000e220000001800 */
[----:B------:R-:W-:Y:S01]  /*5ad0*/  IMAD.MOV.U32 R56, RZ, RZ, 0x0 ;  /* 0x00000000ff387424 */ /* 0x000fe200078e00ff */
[----:B------:R-:W-:Y:S01]  /*5ae0*/  ISETP.NE.AND P2, PT, R84, RZ, PT ;  /* 0x000000ff5400720c */ /* 0x000fe20003f45270 */
[----:B------:R-:W-:Y:S01]  /*5af0*/  IMAD.MOV.U32 R57, RZ, RZ, 0x41bc8cfc ;  /* 0x41bc8cfcff397424 */ /* 0x000fe200078e00ff */
[----:B------:R-:W-:Y:S01]  /*5b00*/  FSETP.NEU.AND P4, PT, R0, RZ, PT ;  /* 0x000000ff0000720b */ /* 0x000fe20003f8d000 */
[----:B------:R-:W-:Y:S01]  /*5b10*/  IMAD.MOV.U32 R54, RZ, RZ, 0x1 ;  /* 0x00000001ff367424 */ /* 0x000fe200078e00ff */
[----:B------:R-:W-:Y:S02]  /*5b20*/  BSSY.RECONVERGENT B1, `(.L_x_67) ;  /* 0x000001c000017945 */ /* 0x000fe40003800200 */
[----:B------:R-:W-:Y:S02]  /*5b30*/  FSEL R50, R50, RZ, P4 ;  /* 0x000000ff32327208 */ /* 0x000fe40002000000 */
[----:B------:R-:W-:-:S02]  /*5b40*/  FSEL R51, R51, RZ, P4 ;  /* 0x000000ff33337208 */ /* 0x000fc40002000000 */
[----:B------:R-:W-:Y:S02]  /*5b50*/  FSEL R5, R50, RZ, P3 ;  /* 0x000000ff32057208 */ /* 0x000fe40001800000 */
[----:B------:R-:W-:Y:S01]  /*5b60*/  FSEL R9, R51, +QNAN , P3 ;  /* 0x7ff0000033097808 */ /* 0x000fe20001800000 */
[----:B0-----:R-:W-:-:S08]  /*5b70*/  DFMA R52, R54, -R56, 1 ;  /* 0x3ff000003634742b */ /* 0x001fd00000000838 */
[----:B------:R-:W-:Y:S02]  /*5b80*/  DFMA R58, R52, R52, R52 ;  /* 0x00000034343a722b */ /* 0x000fe40000000034 */
[----:B------:R-:W-:-:S06]  /*5b90*/  DADD R52, R40, 12 ;  /* 0x4028000028347429 */ /* 0x000fcc0000000000 */
[----:B------:R-:W-:-:S04]  /*5ba0*/  DFMA R58, R54, R58, R54 ;  /* 0x0000003a363a722b */ /* 0x000fc80000000036 */
[----:B------:R-:W-:Y:S02]  /*5bb0*/  @!P2 FSEL R50, R52, R5, P1 ;  /* 0x000000053432a208 */ /* 0x000fe40000800000 */
[----:B------:R-:W-:Y:S02]  /*5bc0*/  @!P2 FSEL R51, R53, R9, P1 ;  /* 0x000000093533a208 */ /* 0x000fe40000800000 */
[----:B------:R-:W-:-:S04]  /*5bd0*/  DFMA R56, R58, -R56, 1 ;  /* 0x3ff000003a38742b */ /* 0x000fc80000000838 */
[----:B------:R-:W-:-:S04]  /*5be0*/  DADD R54, R50, R50 ;  /* 0x0000000032367229 */ /* 0x000fc80000000032 */
[----:B------:R-:W-:-:S06]  /*5bf0*/  DFMA R56, R58, R56, R58 ;  /* 0x000000383a38722b */ /* 0x000fcc000000003a */
[----:B------:R-:W-:Y:S02]  /*5c00*/  FSETP.GEU.AND P2, PT, |R55|, 6.5827683646048100446e-37, PT ;  /* 0x036000003700780b */ /* 0x000fe40003f4e200 */
        /* <DEDUP_REMOVED lines=13> */
.L_x_68:
[----:B------:R-:W-:Y:S05]  /*5ce0*/  BSYNC.RECONVERGENT B1 ;  /* 0x0000000000017941 */ /* 0x000fea0003800200 */
.L_x_67:
[----:B------:R-:W0:Y:S01]  /*5cf0*/  LDC.64 R50, c[0x0][0x3a8] ;  /* 0x0000ea00ff327b82 */ /* 0x000e220000000a00 */
[----:B------:R-:W-:-:S07]  /*5d00*/  FSETP.NEU.AND P1, PT, R0, 1, PT ;  /* 0x3f8000000000780b */ /* 0x000fce0003f2d000 */
[----:B------:R-:W1:Y:S01]  /*5d10*/  LDC.64 R56, c[0x0][0x398] ;  /* 0x0000e600ff387b82 */ /* 0x000e620000000a00 */
[----:B0-----:R-:W-:-:S05]  /*5d20*/  IMAD.WIDE R50, R4, 0x4, R50 ;  /* 0x0000000404327825 */ /* 0x001fca00078e0232 */
[----:B------:R-:W2:Y:S01]  /*5d30*/  LDG.E R59, desc[UR6][R50.64] ;  /* 0x00000006323b7981 */ /* 0x000ea2000c1e1900 */
[----:B-1----:R-:W-:-:S06]  /*5d40*/  IMAD.WIDE R56, R4, 0x4, R56 ;  /* 0x0000000404387825 */ /* 0x002fcc00078e0238 */
[----:B------:R-:W3:Y:S01]  /*5d50*/  LDG.E.CONSTANT R56, desc[UR6][R56.64] ;  /* 0x0000000638387981 */ /* 0x000ee2000c1e9900 */
[----:B------:R-:W-:Y:S01]  /*5d60*/  FADD R54, R2, R7 ;  /* 0x0000000702367221 */ /* 0x000fe20000000000 */
[----:B------:R-:W-:Y:S02]  /*5d70*/  FSEL R4, R52, -1.54028256424871466263e+29, P1 ;  /* 0xeff8d89834047808 */ /* 0x000fe40000800000 */
[----:B------:R-:W-:-:S03]  /*5d80*/  FSEL R5, R53, 0.17376267910003662109, P1 ;  /* 0x3e31eed835057808 */ /* 0x000fc60000800000 */
[----:B------:R-:W0:Y:S03]  /*5d90*/  F2F.F64.F32 R54, R54 ;  /* 0x0000003600367310 */ /* 0x000e260000201800 */
[----:B------:R-:W-:-:S08]  /*5da0*/  DMUL R4, R46, R4 ;  /* 0x000000042e047228 */ /* 0x000fd00000000000 */
[----:B0-----:R-:W-:Y:S01]  /*5db0*/  DMUL R4, R4, R54 ;  /* 0x0000003604047228 */ /* 0x001fe20000000000 */
[----:B------:R-:W0:Y:S07]  /*5dc0*/  F2F.F64.F32 R8, R8 ;  /* 0x0000000800087310 */ /* 0x000e2e0000201800 */
[----:B------:R-:W-:-:S08]  /*5dd0*/  DFMA R4, R72, R74, R4 ;  /* 0x0000004a4804722b */ /* 0x000fd00000000004 */
[----:B------:R-:W-:-:S08]  /*5de0*/  DADD R4, R70, R4 ;  /* 0x0000000046047229 */ /* 0x000fd00000000004 */
[----:B0-----:R-:W-:Y:S01]  /*5df0*/  DADD R4, R4, R8 ;  /* 0x0000000004047229 */ /* 0x001fe20000000008 */
[----:B------:R-:W-:-:S09]  /*5e00*/  FADD R6, R6, R6 ;  /* 0x0000000606067221 */ /* 0x000fd20000000000 */
[----:B------:R-:W3:Y:S01]  /*5e10*/  F2F.F32.F64 R4, R4 ;  /* 0x0000000400047310 */ /* 0x000ee20000301000 */
[----:B------:R-:W0:Y:S01]  /*5e20*/  LDCU UR4, c[0x0][0x370] ;  /* 0x00006e00ff0477ac */ /* 0x000e220008000800 */
[----:B------:R-:W0:Y:S02]  /*5e30*/  LDC R7, c[0x0][0x360] ;  /* 0x0000d800ff077b82 */ /* 0x000e240000000800 */
[----:B0-----:R-:W-:Y:S02]  /*5e40*/  IMAD R76, R7, UR4, R76 ;  /* 0x00000004074c7c24 */ /* 0x001fe4000f8e024c */
[----:B--2---:R-:W-:-:S04]  /*5e50*/  FADD R59, R6, -R59 ;  /* 0x8000003b063b7221 */ /* 0x004fc80000000000 */
[----:B---3--:R-:W-:-:S05]  /*5e60*/  FFMA R59, R4, R56, R59 ;  /* 0x00000038043b7223 */ /* 0x008fca000000003b */
[----:B------:R0:W-:Y:S01]  /*5e70*/  STG.E desc[UR6][R50.64], R59 ;  /* 0x0000003b32007986 */ /* 0x0001e2000c101906 */
[----:B------:R-:W-:Y:S05]  /*5e80*/  BRA `(.L_x_69) ;  /* 0xffffffac00307947 */ /* 0x000fea000383ffff */
.L_x_0:
[----:B------:R-:W-:Y:S01]  /*5e90*/  CS2R R6, SR_CLOCKLO ;  /* 0x0000000000067805 */ /* 0x000fe20000015000 */
[----:B------:R-:W0:Y:S05]  /*5ea0*/  MUFU.RCP64H R3, 1000000 ;  /* 0x412e848000037908 */ /* 0x000e2a0000001800 */
[----:B------:R-:W-:Y:S01]  /*5eb0*/  IADD3 R8, P0, PT, -R4, R6, RZ ;  /* 0x0000000604087210 */ /* 0x000fe20007f1e1ff */
[----:B------:R-:W-:Y:S02]  /*5ec0*/  IMAD.MOV.U32 R10, RZ, RZ, 0x0 ;  /* 0x00000000ff0a7424 */ /* 0x000fe400078e00ff */
[----:B------:R-:W-:Y:S02]  /*5ed0*/  IMAD.MOV.U32 R11, RZ, RZ, 0x412e8480 ;  /* 0x412e8480ff0b7424 */ /* 0x000fe400078e00ff */
[----:B------:R-:W-:-:S02]  /*5ee0*/  IMAD.MOV.U32 R2, RZ, RZ, 0x1 ;  /* 0x00000001ff027424 */ /* 0x000fc400078e00ff */
[----:B------:R-:W-:-:S04]  /*5ef0*/  IMAD.X R9, R7, 0x1, ~R5, P0 ;  /* 0x0000000107097824 */ /* 0x000fc800000e0e05 */
[----:B------:R-:W1:Y:S01]  /*5f00*/  I2F.S64 R8, R8 ;  /* 0x0000000800087312 */ /* 0x000e620000301400 */
[----:B0-----:R-:W-:-:S08]  /*5f10*/  DFMA R4, R2, -R10, 1 ;  /* 0x3ff000000204742b */ /* 0x001fd0000000080a */
[----:B------:R-:W-:-:S08]  /*5f20*/  DFMA R4, R4, R4, R4 ;  /* 0x000000040404722b */ /* 0x000fd00000000004 */
[----:B------:R-:W-:Y:S01]  /*5f30*/  DFMA R4, R2, R4, R2 ;  /* 0x000000040204722b */ /* 0x000fe20000000002 */
[----:B-1----:R-:W0:Y:S07]  /*5f40*/  F2F.F64.F32 R2, R8 ;  /* 0x0000000800027310 */ /* 0x002e2e0000201800 */
[----:B------:R-:W-:-:S08]  /*5f50*/  DFMA R6, R4, -R10, 1 ;  /* 0x3ff000000406742b */ /* 0x000fd0000000080a */
[----:B------:R-:W-:Y:S02]  /*5f60*/  DFMA R6, R4, R6, R4 ;  /* 0x000000060406722b */ /* 0x000fe40000000004 */
[----:B0-----:R-:W-:-:S08]  /*5f70*/  DMUL R50, R2, 1000 ;  /* 0x408f400002327828 */ /* 0x001fd00000000000 */
[----:B------:R-:W-:Y:S02]  /*5f80*/  DMUL R52, R50, R6 ;  /* 0x0000000632347228 */ /* 0x000fe40000000000 */
[----:B------:R-:W-:-:S06]  /*5f90*/  FSETP.GEU.AND P1, PT, |R51|, 6.5827683646048100446e-37, PT ;  /* 0x036000003300780b */ /* 0x000fcc0003f2e200 */
[----:B------:R-:W-:-:S08]  /*5fa0*/  DFMA R2, R52, -1000000, R50 ;  /* 0xc12e84803402782b */ /* 0x000fd00000000032 */
[----:B------:R-:W-:-:S10]  /*5fb0*/  DFMA R52, R6, R2, R52 ;  /* 0x000000020634722b */ /* 0x000fd40000000034 */
[----:B------:R-:W-:-:S05]  /*5fc0*/  FFMA R0, RZ, 10.9073486328125, R53 ;  /* 0x412e8480ff007823 */ /* 0x000fca0000000035 */
        /* <DEDUP_REMOVED lines=8> */
.L_x_70:
[----:B------:R-:W0:Y:S01]  /*6050*/  LDC.64 R2, c[0x4][0xe8] ;  /* 0x01003a00ff027b82 */ /* 0x000e220000000a00 */
[----:B------:R-:W1:Y:S01]  /*6060*/  F2F.F32.F64 R53, R52 ;  /* 0x0000003400357310 */ /* 0x000e620000301000 */
[----:B0-----:R-:W-:-:S05]  /*6070*/  IMAD.WIDE R2, R13, 0x4, R2 ;  /* 0x000000040d027825 */ /* 0x001fca00078e0202 */
[----:B-1----:R-:W-:Y:S01]  /*6080*/  STG.E desc[UR6][R2.64], R53 ;  /* 0x0000003502007986 */ /* 0x002fe2000c101906 */
[----:B------:R-:W-:Y:S05]  /*6090*/  EXIT ;  /* 0x000000000000794d */ /* 0x000fea0003800000 */
        .weak           $__internal_0_$__cuda_sm20_div_rn_f64_full
        .type           $__internal_0_$__cuda_sm20_div_rn_f64_full,@function
        .size           $__internal_0_$__cuda_sm20_div_rn_f64_full,($_Z23FVS_2D_Solver_OptimizedififfPfS_S_$__internal_accurate_pow - $__internal_0_$__cuda_sm20_div_rn_f64_full)
$__internal_0_$__cuda_sm20_div_rn_f64_full:
[----:B------:R-:W-:Y:S01]  /*60a0*/  IMAD.MOV.U32 R63, RZ, RZ, R51 ;  /* 0x000000ffff3f7224 */ /* 0x000fe200078e0033 */
[----:B------:R-:W-:Y:S01]  /*60b0*/  LOP3.LUT R56, R53, 0x7ff00000, RZ, 0xc0, !PT ;  /* 0x7ff0000035387812 */ /* 0x000fe200078ec0ff */
[----:B------:R-:W-:Y:S01]  /*60c0*/  IMAD.MOV.U32 R62, RZ, RZ, R52 ;  /* 0x000000ffff3e7224 */ /* 0x000fe200078e0034 */
[----:B------:R-:W-:Y:S01]  /*60d0*/  BSSY.RECONVERGENT B0, `(.L_x_71) ;  /* 0x000005d000007945 */ /* 0x000fe20003800200 */
[----:B------:R-:W-:Y:S01]  /*60e0*/  IMAD.MOV.U32 R52, RZ, RZ, 0x1ca00000 ;  /* 0x1ca00000ff347424 */ /* 0x000fe200078e00ff */
[----:B------:R-:W-:Y:S01]  /*60f0*/  LOP3.LUT R51, R63, 0x7ff00000, RZ, 0xc0, !PT ;  /* 0x7ff000003f337812 */ /* 0x000fe200078ec0ff */
[----:B------:R-:W-:Y:S02]  /*6100*/  IMAD.MOV.U32 R61, RZ, RZ, R53 ;  /* 0x000000ffff3d7224 */ /* 0x000fe400078e0035 */
[----:B------:R-:W-:Y:S01]  /*6110*/  IMAD.MOV.U32 R60, RZ, RZ, R54 ;  /* 0x000000ffff3c7224 */ /* 0x000fe200078e0036 */
[----:B------:R-:W-:Y:S01]  /*6120*/  ISETP.GE.U32.AND P5, PT, R51, R56, PT ;  /* 0x000000383300720c */ /* 0x000fe20003fa6070 */
[----:B------:R-:W-:-:S02]  /*6130*/  IMAD.MOV.U32 R64, RZ, RZ, R62 ;  /* 0x000000ffff407224 */ /* 0x000fc400078e003e */
[----:B------:R-:W-:Y:S01]  /*6140*/  IMAD.MOV.U32 R66, RZ, RZ, 0x1 ;  /* 0x00000001ff427424 */ /* 0x000fe200078e00ff */
[----:B------:R-:W-:Y:S02]  /*6150*/  SEL R55, R52, 0x63400000, !P5 ;  /* 0x6340000034377807 */ /* 0x000fe40006800000 */
[----:B------:R-:W-:Y:S02]  /*6160*/  FSETP.GEU.AND P5, PT, |R63|, 1.469367938527859385e-39, PT ;  /* 0x001000003f00780b */ /* 0x000fe40003fae200 */
[----:B------:R-:W-:-:S11]  /*6170*/  LOP3.LUT R65, R55, 0x800fffff, R63, 0xf8, !PT ;  /* 0x800fffff37417812 */ /* 0x000fd600078ef83f */
[----:B------:R-:W-:-:S04]  /*6180*/  @!P5 LOP3.LUT R58, R61, 0x7ff00000, RZ, 0xc0, !PT ;  /* 0x7ff000003d3ad812 */ /* 0x000fc800078ec0ff */
[----:B------:R-:W-:Y:S02]  /*6190*/  @!P5 ISETP.GE.U32.AND P6, PT, R51, R58, PT ;  /* 0x0000003a3300d20c */ /* 0x000fe40003fc6070 */
[C---:B------:R-:W-:Y:S02]  /*61a0*/  LOP3.LUT R58, R53.reuse, 0x800fffff, RZ, 0xc0, !PT ;  /* 0x800fffff353a7812 */ /* 0x040fe400078ec0ff */
[----:B------:R-:W-:Y:S02]  /*61b0*/  @!P5 SEL R57, R52, 0x63400000, !P6 ;  /* 0x634000003439d807 */ /* 0x000fe40007000000 */
[----:B------:R-:W-:Y:S01]  /*61c0*/  FSETP.GEU.AND P6, PT, |R53|, 1.469367938527859385e-39, PT ;  /* 0x001000003500780b */ /* 0x000fe20003fce200 */
[----:B------:R-:W-:Y:S01]  /*61d0*/  IMAD.MOV.U32 R53, RZ, RZ, R51 ;  /* 0x000000ffff357224 */ /* 0x000fe200078e0033 */
[----:B------:R-:W-:Y:S01]  /*61e0*/  LOP3.LUT R59, R58, 0x3ff00000, RZ, 0xfc, !PT ;  /* 0x3ff000003a3b7812 */ /* 0x000fe200078efcff */
[----:B------:R-:W-:Y:S01]  /*61f0*/  IMAD.MOV.U32 R58, RZ, RZ, R54 ;  /* 0x000000ffff3a7224 */ /* 0x000fe200078e0036 */
[----:B------:R-:W-:Y:S01]  /*6200*/  @!P5 LOP3.LUT R57, R57, 0x80000000, R63, 0xf8, !PT ;  /* 0x800000003939d812 */ /* 0x000fe200078ef83f */
[----:B------:R-:W-:-:S03]  /*6210*/  @!P5 IMAD.MOV.U32 R54, RZ, RZ, RZ ;  /* 0x000000ffff36d224 */ /* 0x000fc600078e00ff */
[----:B------:R-:W-:-:S05]  /*6220*/  @!P5 LOP3.LUT R55, R57, 0x100000, RZ, 0xfc, !PT ;  /* 0x001000003937d812 */ /* 0x000fca00078efcff */
[----:B------:R-:W-:Y:S02]  /*6230*/  @!P6 DMUL R58, R60, 8.98846567431157953865e+307 ;  /* 0x7fe000003c3ae828 */ /* 0x000fe40000000000 */
[----:B------:R-:W-:-:S04]  /*6240*/  @!P5 DFMA R64, R64, 2, -R54 ;  /* 0x400000004040d82b */ /* 0x000fc80000000836 */
[----:B------:R-:W0:Y:S04]  /*6250*/  MUFU.RCP64H R67, R59 ;  /* 0x0000003b00437308 */ /* 0x000e280000001800 */
[----:B------:R-:W-:Y:S02]  /*6260*/  @!P6 LOP3.LUT R56, R59, 0x7ff00000, RZ, 0xc0, !PT ;  /* 0x7ff000003b38e812 */ /* 0x000fe400078ec0ff */
[----:B------:R-:W-:Y:S01]  /*6270*/  @!P5 LOP3.LUT R53, R65, 0x7ff00000, RZ, 0xc0, !PT ;  /* 0x7ff000004135d812 */ /* 0x000fe200078ec0ff */
[----:B0-----:R-:W-:-:S08]  /*6280*/  DFMA R54, R66, -R58, 1 ;  /* 0x3ff000004236742b */ /* 0x001fd0000000083a */
[----:B------:R-:W-:-:S08]  /*6290*/  DFMA R54, R54, R54, R54 ;  /* 0x000000363636722b */ /* 0x000fd00000000036 */
[----:B------:R-:W-:-:S08]  /*62a0*/  DFMA R54, R66, R54, R66 ;  /* 0x000000364236722b */ /* 0x000fd00000000042 */
[----:B------:R-:W-:-:S08]  /*62b0*/  DFMA R104, R54, -R58, 1 ;  /* 0x3ff000003668742b */ /* 0x000fd0000000083a */
[----:B------:R-:W-:Y:S01]  /*62c0*/  DFMA R104, R54, R104, R54 ;  /* 0x000000683668722b */ /* 0x000fe20000000036 */
[----:B------:R-:W-:Y:S02]  /*62d0*/  VIADD R54, R53, 0xffffffff ;  /* 0xffffffff35367836 */ /* 0x000fe40000000000 */
[----:B------:R-:W-:-:S03]  /*62e0*/  VIADD R55, R56, 0xffffffff ;  /* 0xffffffff38377836 */ /* 0x000fc60000000000 */
[----:B------:R-:W-:Y:S02]  /*62f0*/  ISETP.GT.U32.AND P5, PT, R54, 0x7feffffe, PT ;  /* 0x7feffffe3600780c */ /* 0x000fe40003fa4070 */
[----:B------:R-:W-:Y:S02]  /*6300*/  DMUL R68, R104, R64 ;  /* 0x0000004068447228 */ /* 0x000fe40000000000 */
[----:B------:R-:W-:-:S06]  /*6310*/  ISETP.GT.U32.OR P5, PT, R55, 0x7feffffe, P5 ;  /* 0x7feffffe3700780c */ /* 0x000fcc0002fa4470 */
[----:B------:R-:W-:-:S08]  /*6320*/  DFMA R66, R68, -R58, R64 ;  /* 0x8000003a4442722b */ /* 0x000fd00000000040 */
[----:B------:R-:W-:Y:S01]  /*6330*/  DFMA R66, R104, R66, R68 ;  /* 0x000000426842722b */ /* 0x000fe20000000044 */
[----:B------:R-:W-:Y:S10]  /*6340*/  @P5 BRA `(.L_x_72) ;  /* 0x0000000000745947 */ /* 0x000ff40003800000 */
[----:B------:R-:W-:Y:S01]  /*6350*/  LOP3.LUT R54, R61, 0x7ff00000, RZ, 0xc0, !PT ;  /* 0x7ff000003d367812 */ /* 0x000fe200078ec0ff */
[----:B------:R-:W-:-:S03]  /*6360*/  IMAD.MOV.U32 R56, RZ, RZ, RZ ;  /* 0x000000ffff387224 */ /* 0x000fc600078e00ff */
[CC--:B------:R-:W-:Y:S02]  /*6370*/  ISETP.GE.U32.AND P5, PT, R51.reuse, R54.reuse, PT ;  /* 0x000000363300720c */ /* 0x0c0fe40003fa6070 */
[----:B------:R-:W-:Y:S02]  /*6380*/  VIADDMNMX R51, R51, -R54, 0xb9600000, !PT ;  /* 0xb960000033337446 */ /* 0x000fe40007800936 */
[----:B------:R-:W-:Y:S02]  /*6390*/  SEL R52, R52, 0x63400000, !P5 ;  /* 0x6340000034347807 */ /* 0x000fe40006800000 */
[----:B------:R-:W-:-:S05]  /*63a0*/  VIMNMX R51, PT, PT, R51, 0x46a00000, PT ;  /* 0x46a0000033337848 */ /* 0x000fca0003fe0100 */
[----:B------:R-:W-:-:S04]  /*63b0*/  IMAD.IADD R52, R51, 0x1, -R52 ;  /* 0x0000000133347824 */ /* 0x000fc800078e0a34 */
[----:B------:R-:W-:-:S06]  /*63c0*/  VIADD R57, R52, 0x7fe00000 ;  /* 0x7fe0000034397836 */ /* 0x000fcc0000000000 */
[----:B------:R-:W-:-:S10]  /*63d0*/  DMUL R54, R66, R56 ;  /* 0x0000003842367228 */ /* 0x000fd40000000000 */
[----:B------:R-:W-:-:S13]  /*63e0*/  FSETP.GTU.AND P5, PT, |R55|, 1.469367938527859385e-39, PT ;  /* 0x001000003700780b */ /* 0x000fda0003fac200 */
[----:B------:R-:W-:Y:S05]  /*63f0*/  @P5 BRA `(.L_x_73) ;  /* 0x0000000000a85947 */ /* 0x000fea0003800000 */
[----:B------:R-:W-:Y:S01]  /*6400*/  DFMA R58, R66, -R58, R64 ;  /* 0x8000003a423a722b */ /* 0x000fe20000000040 */
[----:B------:R-:W-:-:S09]  /*6410*/  IMAD.MOV.U32 R56, RZ, RZ, RZ ;  /* 0x000000ffff387224 */ /* 0x000fd200078e00ff */
[C---:B------:R-:W-:Y:S02]  /*6420*/  FSETP.NEU.AND P5, PT, R59.reuse, RZ, PT ;  /* 0x000000ff3b00720b */ /* 0x040fe40003fad000 */
[----:B------:R-:W-:-:S04]  /*6430*/  LOP3.LUT R51, R59, 0x80000000, R61, 0x48, !PT ;  /* 0x800000003b337812 */ /* 0x000fc800078e483d */
[----:B------:R-:W-:-:S07]  /*6440*/  LOP3.LUT R57, R51, R57, RZ, 0xfc, !PT ;  /* 0x0000003933397212 */ /* 0x000fce00078efcff */
[----:B------:R-:W-:Y:S05]  /*6450*/  @!P5 BRA `(.L_x_73) ;  /* 0x000000000090d947 */ /* 0x000fea0003800000 */
[----:B------:R-:W-:Y:S01]  /*6460*/  IMAD.MOV R59, RZ, RZ, -R52 ;  /* 0x000000ffff3b7224 */ /* 0x000fe200078e0a34 */
[----:B------:R-:W-:Y:S01]  /*6470*/  DMUL.RP R56, R66, R56 ;  /* 0x0000003842387228 */ /* 0x000fe20000008000 */
[----:B------:R-:W-:Y:S01]  /*6480*/  IMAD.MOV.U32 R58, RZ, RZ, RZ ;  /* 0x000000ffff3a7224 */ /* 0x000fe200078e00ff */
[----:B------:R-:W-:-:S05]  /*6490*/  IADD3 R52, PT, PT, -R52, -0x43300000, RZ ;  /* 0xbcd0000034347810 */ /* 0x000fca0007ffe1ff */
[----:B------:R-:W-:-:S03]  /*64a0*/  DFMA R66, R54, -R58, R66 ;  /* 0x8000003a3642722b */ /* 0x000fc60000000042 */
[----:B------:R-:W-:-:S07]  /*64b0*/  LOP3.LUT R51, R57, R51, RZ, 0x3c, !PT ;  /* 0x0000003339337212 */ /* 0x000fce00078e3cff */
[----:B------:R-:W-:-:S04]  /*64c0*/  FSETP.NEU.AND P5, PT, |R67|, R52, PT ;  /* 0x000000344300720b */ /* 0x000fc80003fad200 */
[----:B------:R-:W-:Y:S02]  /*64d0*/  FSEL R52, R56, R54, !P5 ;  /* 0x0000003638347208 */ /* 0x000fe40006800000 */
[----:B------:R-:W-:-:S03]  /*64e0*/  FSEL R53, R51, R55, !P5 ;  /* 0x0000003733357208 */ /* 0x000fc60006800000 */
[----:B------:R-:W-:Y:S02]  /*64f0*/  IMAD.MOV.U32 R54, RZ, RZ, R52 ;  /* 0x000000ffff367224 */ /* 0x000fe400078e0034 */
[----:B------:R-:W-:Y:S01]  /*6500*/  IMAD.MOV.U32 R55, RZ, RZ, R53 ;  /* 0x000000ffff377224 */ /* 0x000fe200078e0035 */
[----:B------:R-:W-:Y:S06]  /*6510*/  BRA `(.L_x_73) ;  /* 0x0000000000607947 */ /* 0x000fec0003800000 */
.L_x_72:
[----:B------:R-:W-:-:S14]  /*6520*/  DSETP.NAN.AND P5, PT, R62, R62, PT ;  /* 0x0000003e3e00722a */ /* 0x000fdc0003fa8000 */
[----:B------:R-:W-:Y:S05]  /*6530*/  @P5 BRA `(.L_x_74) ;  /* 0x00000000004c5947 */ /* 0x000fea0003800000 */
[----:B------:R-:W-:-:S14]  /*6540*/  DSETP.NAN.AND P5, PT, R60, R60, PT ;  /* 0x0000003c3c00722a */ /* 0x000fdc0003fa8000 */
[----:B------:R-:W-:Y:S05]  /*6550*/  @P5 BRA `(.L_x_75) ;  /* 0x0000000000345947 */ /* 0x000fea0003800000 */
[----:B------:R-:W-:Y:S01]  /*6560*/  ISETP.NE.AND P5, PT, R53, R56, PT ;  /* 0x000000383500720c */ /* 0x000fe20003fa5270 */
[----:B------:R-:W-:Y:S02]  /*6570*/  IMAD.MOV.U32 R54, RZ, RZ, 0x0 ;  /* 0x00000000ff367424 */ /* 0x000fe400078e00ff */
[----:B------:R-:W-:-:S10]  /*6580*/  IMAD.MOV.U32 R55, RZ, RZ, -0x80000 ;  /* 0xfff80000ff377424 */ /* 0x000fd400078e00ff */
[----:B------:R-:W-:Y:S05]  /*6590*/  @!P5 BRA `(.L_x_73) ;  /* 0x000000000040d947 */ /* 0x000fea0003800000 */
[----:B------:R-:W-:Y:S02]  /*65a0*/  ISETP.NE.AND P5, PT, R53, 0x7ff00000, PT ;  /* 0x7ff000003500780c */ /* 0x000fe40003fa5270 */
[----:B------:R-:W-:Y:S02]  /*65b0*/  LOP3.LUT R51, R63, 0x80000000, R61, 0x48, !PT ;  /* 0x800000003f337812 */ /* 0x000fe400078e483d */
[----:B------:R-:W-:-:S13]  /*65c0*/  ISETP.EQ.OR P5, PT, R56, RZ, !P5 ;  /* 0x000000ff3800720c */ /* 0x000fda0006fa2670 */
[----:B------:R-:W-:Y:S01]  /*65d0*/  @P5 LOP3.LUT R52, R51, 0x7ff00000, RZ, 0xfc, !PT ;  /* 0x7ff0000033345812 */ /* 0x000fe200078efcff */
[----:B------:R-:W-:Y:S02]  /*65e0*/  @!P5 IMAD.MOV.U32 R54, RZ, RZ, RZ ;  /* 0x000000ffff36d224 */ /* 0x000fe400078e00ff */
[----:B------:R-:W-:Y:S02]  /*65f0*/  @!P5 IMAD.MOV.U32 R55, RZ, RZ, R51 ;  /* 0x000000ffff37d224 */ /* 0x000fe400078e0033 */
[----:B------:R-:W-:Y:S02]  /*6600*/  @P5 IMAD.MOV.U32 R54, RZ, RZ, RZ ;  /* 0x000000ffff365224 */ /* 0x000fe400078e00ff */
[----:B------:R-:W-:Y:S01]  /*6610*/  @P5 IMAD.MOV.U32 R55, RZ, RZ, R52 ;  /* 0x000000ffff375224 */ /* 0x000fe200078e0034 */
[----:B------:R-:W-:Y:S06]  /*6620*/  BRA `(.L_x_73) ;  /* 0x00000000001c7947 */ /* 0x000fec0003800000 */
.L_x_75:
[----:B------:R-:W-:Y:S01]  /*6630*/  LOP3.LUT R51, R61, 0x80000, RZ, 0xfc, !PT ;  /* 0x000800003d337812 */ /* 0x000fe200078efcff */
[----:B------:R-:W-:-:S04]  /*6640*/  IMAD.MOV.U32 R54, RZ, RZ, R60 ;  /* 0x000000ffff367224 */ /* 0x000fc800078e003c */
[----:B------:R-:W-:Y:S01]  /*6650*/  IMAD.MOV.U32 R55, RZ, RZ, R51 ;  /* 0x000000ffff377224 */ /* 0x000fe200078e0033 */
[----:B------:R-:W-:Y:S06]  /*6660*/  BRA `(.L_x_73) ;  /* 0x00000000000c7947 */ /* 0x000fec0003800000 */
.L_x_74:
[----:B------:R-:W-:Y:S01]  /*6670*/  LOP3.LUT R51, R63, 0x80000, RZ, 0xfc, !PT ;  /* 0x000800003f337812 */ /* 0x000fe200078efcff */
[----:B------:R-:W-:-:S04]  /*6680*/  IMAD.MOV.U32 R54, RZ, RZ, R62 ;  /* 0x000000ffff367224 */ /* 0x000fc800078e003e */
[----:B------:R-:W-:-:S07]  /*6690*/  IMAD.MOV.U32 R55, RZ, RZ, R51 ;  /* 0x000000ffff377224 */ /* 0x000fce00078e0033 */
.L_x_73:
[----:B------:R-:W-:Y:S05]  /*66a0*/  BSYNC.RECONVERGENT B0 ;  /* 0x0000000000007941 */ /* 0x000fea0003800200 */
.L_x_71:
[----:B------:R-:W-:Y:S02]  /*66b0*/  IMAD.MOV.U32 R52, RZ, RZ, R54 ;  /* 0x000000ffff347224 */ /* 0x000fe400078e0036 */
[----:B------:R-:W-:Y:S02]  /*66c0*/  IMAD.MOV.U32 R51, RZ, RZ, R55 ;  /* 0x000000ffff337224 */ /* 0x000fe400078e0037 */
[----:B------:R-:W-:Y:S02]  /*66d0*/  IMAD.MOV.U32 R54, RZ, RZ, R50 ;  /* 0x000000ffff367224 */ /* 0x000fe400078e0032 */
[----:B------:R-:W-:-:S04]  /*66e0*/  IMAD.MOV.U32 R55, RZ, RZ, 0x0 ;  /* 0x00000000ff377424 */ /* 0x000fc800078e00ff */
[----:B------:R-:W-:Y:S05]  /*66f0*/  RET.REL.NODEC R54 `(_Z23FVS_2D_Solver_OptimizedififfPfS_S_) ;  /* 0xffffff9836407950 */ /* 0x000fea0003c3ffff */
        .type           $_Z23FVS_2D_Solver_OptimizedififfPfS_S_$__internal_accurate_pow,@function
        .size           $_Z23FVS_2D_Solver_OptimizedififfPfS_S_$__internal_accurate_pow,(.L_x_1616 - $_Z23FVS_2D_Solver_OptimizedififfPfS_S_$__internal_accurate_pow)
$_Z23FVS_2D_Solver_OptimizedififfPfS_S_$__internal_accurate_pow:
[----:B------:R-:W-:Y:S01]  /*6700*/  ISETP.GT.U32.AND P6, PT, R51, 0xfffff, PT ;  /* 0x000fffff3300780c */ /* 0x000fe20003fc4070 */
[----:B------:R-:W-:Y:S01]  /*6710*/  IMAD.MOV.U32 R50, RZ, RZ, R52 ;  /* 0x000000ffff327224 */ /* 0x000fe200078e0034 */
[----:B------:R-:W-:Y:S01]  /*6720*/  UMOV UR10, 0x7d2cafe2 ;  /* 0x7d2cafe2000a7882 */ /* 0x000fe20000000000 */
[----:B------:R-:W-:Y:S01]  /*6730*/  IMAD.SHL.U32 R53, R63, 0x2, RZ ;  /* 0x000000023f357824 */ /* 0x000fe200078e00ff */
[----:B------:R-:W-:Y:S01]  /*6740*/  UMOV UR11, 0x3eb0f5ff ;  /* 0x3eb0f5ff000b7882 */ /* 0x000fe20000000000 */
[----:B------:R-:W-:Y:S01]  /*6750*/  UMOV UR12, 0x3b39803f ;  /* 0x3b39803f000c7882 */ /* 0x000fe20000000000 */
[----:B------:R-:W-:Y:S01]  /*6760*/  UMOV UR13, 0x3c7abc9e ;  /* 0x3c7abc9e000d7882 */ /* 0x000fe20000000000 */
[----:B------:R-:W-:-:S06]  /*6770*/  IMAD.U32 R62, RZ, RZ, UR4 ;  /* 0x00000004ff3e7e24 */ /* 0x000fcc000f8e00ff */
[----:B------:R-:W-:Y:S01]  /*6780*/  @!P6 DMUL R54, R50, 1.80143985094819840000e+16 ;  /* 0x435000003236e828 */ /* 0x000fe20000000000 */
[----:B------:R-:W-:-:S09]  /*6790*/  SHF.R.U32.HI R50, RZ, 0x14, R51 ;  /* 0x00000014ff327819 */ /* 0x000fd20000011633 */
[----:B------:R-:W-:Y:S01]  /*67a0*/  @!P6 IMAD.MOV.U32 R51, RZ, RZ, R55 ;  /* 0x000000ffff33e224 */ /* 0x000fe200078e0037 */
[----:B------:R-:W-:Y:S01]  /*67b0*/  @!P6 LEA.HI R50, R55, 0xffffffca, RZ, 0xc ;  /* 0xffffffca3732e811 */ /* 0x000fe200078f60ff */
[----:B------:R-:W-:Y:S01]  /*67c0*/  @!P6 IMAD.MOV.U32 R52, RZ, RZ, R54 ;  /* 0x000000ffff34e224 */ /* 0x000fe200078e0036 */
[----:B------:R-:W-:Y:S02]  /*67d0*/  LOP3.LUT R55, R63, 0xff0fffff, RZ, 0xc0, !PT ;  /* 0xff0fffff3f377812 */ /* 0x000fe400078ec0ff */
[----:B------:R-:W-:Y:S01]  /*67e0*/  LOP3.LUT R51, R51, 0x800fffff, RZ, 0xc0, !PT ;  /* 0x800fffff33337812 */ /* 0x000fe200078ec0ff */
[----:B------:R-:W-:Y:S01]  /*67f0*/  VIADD R85, R50, 0xfffffc01 ;  /* 0xfffffc0132557836 */ /* 0x000fe20000000000 */
[----:B------:R-:W-:Y:S02]  /*6800*/  ISETP.GT.U32.AND P6, PT, R53, -0x2000001, PT ;  /* 0xfdffffff3500780c */ /* 0x000fe40003fc4070 */
[----:B------:R-:W-:Y:S02]  /*6810*/  LOP3.LUT R53, R51, 0x3ff00000, RZ, 0xfc, !PT ;  /* 0x3ff0000033357812 */ /* 0x000fe400078efcff */
[----:B------:R-:W-:-:S02]  /*6820*/  SEL R63, R55, R63, P6 ;  /* 0x0000003f373f7207 */ /* 0x000fc40003000000 */
[----:B------:R-:W-:-:S13]  /*6830*/  ISETP.GE.U32.AND P6, PT, R53, 0x3ff6a09f, PT ;  /* 0x3ff6a09f3500780c */ /* 0x000fda0003fc6070 */
[----:B------:R-:W-:Y:S02]  /*6840*/  @P6 VIADD R51, R53, 0xfff00000 ;  /* 0xfff0000035336836 */ /* 0x000fe40000000000 */
[----:B------:R-:W-:Y:S02]  /*6850*/  @P6 VIADD R85, R50, 0xfffffc02 ;  /* 0xfffffc0232556836 */ /* 0x000fe40000000000 */
[----:B------:R-:W-:Y:S02]  /*6860*/  @P6 IMAD.MOV.U32 R53, RZ, RZ, R51 ;  /* 0x000000ffff356224 */ /* 0x000fe400078e0033 */
[----:B------:R-:W-:-:S04]  /*6870*/  IMAD.MOV.U32 R50, RZ, RZ, RZ ;  /* 0x000000ffff327224 */ /* 0x000fc800078e00ff */
[C---:B------:R-:W-:Y:S02]  /*6880*/  DADD R56, R52.reuse, 1 ;  /* 0x3ff0000034387429 */ /* 0x040fe40000000000 */
[----:B------:R-:W-:-:S04]  /*6890*/  DADD R54, R52, -1 ;  /* 0xbff0000034367429 */ /* 0x000fc80000000000 */
[----:B------:R-:W0:Y:S02]  /*68a0*/  MUFU.RCP64H R51, R57 ;  /* 0x0000003900337308 */ /* 0x000e240000001800 */
[----:B0-----:R-:W-:-:S08]  /*68b0*/  DFMA R64, -R56, R50, 1 ;  /* 0x3ff000003840742b */ /* 0x001fd00000000132 */
[----:B------:R-:W-:-:S08]  /*68c0*/  DFMA R64, R64, R64, R64 ;  /* 0x000000404040722b */ /* 0x000fd00000000040 */
[----:B------:R-:W-:Y:S01]  /*68d0*/  DFMA R64, R50, R64, R50 ;  /* 0x000000403240722b */ /* 0x000fe20000000032 */
[----:B------:R-:W-:Y:S02]  /*68e0*/  IMAD.MOV.U32 R50, RZ, RZ, 0x41ad3b5a ;  /* 0x41ad3b5aff327424 */ /* 0x000fe400078e00ff */
[----:B------:R-:W-:-:S05]  /*68f0*/  IMAD.MOV.U32 R51, RZ, RZ, 0x3ed0f5d2 ;  /* 0x3ed0f5d2ff337424 */ /* 0x000fca00078e00ff */
[----:B------:R-:W-:-:S08]  /*6900*/  DMUL R52, R54, R64 ;  /* 0x0000004036347228 */ /* 0x000fd00000000000 */
[----:B------:R-:W-:-:S08]  /*6910*/  DFMA R52, R54, R64, R52 ;  /* 0x000000403634722b */ /* 0x000fd00000000034 */
[CC--:B------:R-:W-:Y:S02]  /*6920*/  DMUL R58, R52.reuse, R52.reuse ;  /* 0x00000034343a7228 */ /* 0x0c0fe40000000000 */
[----:B------:R-:W-:-:S06]  /*6930*/  DMUL R66, R52, R52 ;  /* 0x0000003434427228 */ /* 0x000fcc0000000000 */
[----:B------:R-:W-:Y:S01]  /*6940*/  DFMA R50, R58, UR10, R50 ;  /* 0x0000000a3a327c2b */ /* 0x000fe20008000032 */
[----:B------:R-:W-:Y:S01]  /*6950*/  UMOV UR10, 0x75488a3f ;  /* 0x75488a3f000a7882 */ /* 0x000fe20000000000 */
[----:B------:R-:W-:-:S06]  /*6960*/  UMOV UR11, 0x3ef3b20a ;  /* 0x3ef3b20a000b7882 */ /* 0x000fcc0000000000 */
[----:B------:R-:W-:Y:S01]  /*6970*/  DFMA R56, R58, R50, UR10 ;  /* 0x0000000a3a387e2b */ /* 0x000fe20008000032 */
[----:B------:R-:W-:Y:S01]  /*6980*/  UMOV UR10, 0xe4faecd5 ;  /* 0xe4faecd5000a7882 */ /* 0x000fe20000000000 */
[----:B------:R-:W-:Y:S01]  /*6990*/  UMOV UR11, 0x3f1745cd ;  /* 0x3f1745cd000b7882 */ /* 0x000fe20000000000 */
[----:B------:R-:W-:-:S05]  /*69a0*/  DADD R50, R54, -R52 ;  /* 0x0000000036327229 */ /* 0x000fca0000000834 */
[----:B------:R-:W-:Y:S01]  /*69b0*/  DFMA R56, R58, R56, UR10 ;  /* 0x0000000a3a387e2b */ /* 0x000fe20008000038 */
[----:B------:R-:W-:Y:S01]  /*69c0*/  UMOV UR10, 0x258a578b ;  /* 0x258a578b000a7882 */ /* 0x000fe20000000000 */
[----:B------:R-:W-:Y:S01]  /*69d0*/  UMOV UR11, 0x3f3c71c7 ;  /* 0x3f3c71c7000b7882 */ /* 0x000fe20000000000 */
[----:B------:R-:W-:-:S05]  /*69e0*/  DADD R50, R50, R50 ;  /* 0x0000000032327229 */ /* 0x000fca0000000032 */
[----:B------:R-:W-:Y:S01]  /*69f0*/  DFMA R56, R58, R56, UR10 ;  /* 0x0000000a3a387e2b */ /* 0x000fe20008000038 */
[----:B------:R-:W-:Y:S01]  /*6a00*/  UMOV UR10, 0x9242b910 ;  /* 0x9242b910000a7882 */ /* 0x000fe20000000000 */
[----:B------:R-:W-:Y:S01]  /*6a10*/  UMOV UR11, 0x3f624924 ;  /* 0x3f624924000b7882 */ /* 0x000fe20000000000 */
[----:B------:R-:W-:-:S05]  /*6a20*/  DFMA R50, R54, -R52, R50 ;  /* 0x800000343632722b */ /* 0x000fca0000000032 */
[----:B------:R-:W-:Y:S01]  /*6a30*/  DFMA R56, R58, R56, UR10 ;  /* 0x0000000a3a387e2b */ /* 0x000fe20008000038 */
[----:B------:R-:W-:Y:S01]  /*6a40*/  UMOV UR10, 0x99999dfb ;  /* 0x99999dfb000a7882 */ /* 0x000fe20000000000 */
[----:B------:R-:W-:Y:S01]  /*6a50*/  UMOV UR11, 0x3f899999 ;  /* 0x3f899999000b7882 */ /* 0x000fe20000000000 */
[----:B------:R-:W-:-:S05]  /*6a60*/  DMUL R50, R64, R50 ;  /* 0x0000003240327228 */ /* 0x000fca0000000000 */
[----:B------:R-:W-:Y:S01]  /*6a70*/  DFMA R56, R58, R56, UR10 ;  /* 0x0000000a3a387e2b */ /* 0x000fe20008000038 */
[----:B------:R-:W-:Y:S01]  /*6a80*/  UMOV UR10, 0x55555555 ;  /* 0x55555555000a7882 */ /* 0x000fe20000000000 */
[----:B------:R-:W-:-:S03]  /*6a90*/  UMOV UR11, 0x3fb55555 ;  /* 0x3fb55555000b7882 */ /* 0x000fc60000000000 */
[----:B------:R-:W-:Y:S02]  /*6aa0*/  VIADD R65, R51, 0x100000 ;  /* 0x0010000033417836 */ /* 0x000fe40000000000 */
[----:B------:R-:W-:Y:S01]  /*6ab0*/  IMAD.MOV.U32 R64, RZ, RZ, R50 ;  /* 0x000000ffff407224 */ /* 0x000fe200078e0032 */
[----:B------:R-:W-:-:S08]  /*6ac0*/  DFMA R60, R58, R56, UR10 ;  /* 0x0000000a3a3c7e2b */ /* 0x000fd00008000038 */
[----:B------:R-:W-:Y:S01]  /*6ad0*/  DADD R54, -R60, UR10 ;  /* 0x0000000a3c367e29 */ /* 0x000fe20008000100 */
[----:B------:R-:W-:Y:S01]  /*6ae0*/  UMOV UR10, 0xb9e7b0 ;  /* 0x00b9e7b0000a7882 */ /* 0x000fe20000000000 */
[----:B------:R-:W-:-:S06]  /*6af0*/  UMOV UR11, 0x3c46a4cb ;  /* 0x3c46a4cb000b7882 */ /* 0x000fcc0000000000 */
[----:B------:R-:W-:Y:S02]  /*6b00*/  DFMA R54, R58, R56, R54 ;  /* 0x000000383a36722b */ /* 0x000fe40000000036 */
[C---:B------:R-:W-:Y:S02]  /*6b10*/  DFMA R58, R52.reuse, R52, -R66 ;  /* 0x00000034343a722b */ /* 0x040fe40000000842 */
[----:B------:R-:W-:-:S04]  /*6b20*/  DMUL R56, R52, R66 ;  /* 0x0000004234387228 */ /* 0x000fc80000000000 */
[----:B------:R-:W-:Y:S01]  /*6b30*/  DADD R54, R54, -UR10 ;  /* 0x8000000a36367e29 */ /* 0x000fe20008000000 */
[----:B------:R-:W-:Y:S01]  /*6b40*/  UMOV UR10, 0x80000000 ;  /* 0x80000000000a7882 */ /* 0x000fe20000000000 */
[C---:B------:R-:W-:Y:S01]  /*6b50*/  DFMA R64, R52.reuse, R64, R58 ;  /* 0x000000403440722b */ /* 0x040fe2000000003a */
[----:B------:R-:W-:Y:S01]  /*6b60*/  UMOV UR11, 0x43300000 ;  /* 0x43300000000b7882 */ /* 0x000fe20000000000 */
[----:B------:R-:W-:-:S04]  /*6b70*/  DFMA R68, R52, R66, -R56 ;  /* 0x000000423444722b */ /* 0x000fc80000000838 */
[----:B------:R-:W-:-:S04]  /*6b80*/  DADD R58, R60, R54 ;  /* 0x000000003c3a7229 */ /* 0x000fc80000000036 */
[----:B------:R-:W-:-:S04]  /*6b90*/  DFMA R68, R50, R66, R68 ;  /* 0x000000423244722b */ /* 0x000fc80000000044 */
[----:B------:R-:W-:Y:S02]  /*6ba0*/  DMUL R66, R58, R56 ;  /* 0x000000383a427228 */ /* 0x000fe40000000000 */
[----:B------:R-:W-:Y:S02]  /*6bb0*/  DADD R60, R60, -R58 ;  /* 0x000000003c3c7229 */ /* 0x000fe4000000083a */
[----:B------:R-:W-:-:S04]  /*6bc0*/  DFMA R64, R52, R64, R68 ;  /* 0x000000403440722b */ /* 0x000fc80000000044 */
[----:B------:R-:W-:Y:S02]  /*6bd0*/  DFMA R68, R58, R56, -R66 ;  /* 0x000000383a44722b */ /* 0x000fe40000000842 */
[----:B------:R-:W-:-:S06]  /*6be0*/  DADD R60, R54, R60 ;  /* 0x00000000363c7229 */ /* 0x000fcc000000003c */
[----:B------:R-:W-:-:S08]  /*6bf0*/  DFMA R64, R58, R64, R68 ;  /* 0x000000403a40722b */ /* 0x000fd00000000044 */
[----:B------:R-:W-:-:S08]  /*6c00*/  DFMA R60, R60, R56, R64 ;  /* 0x000000383c3c722b */ /* 0x000fd00000000040 */
[----:B------:R-:W-:-:S08]  /*6c10*/  DADD R56, R66, R60 ;  /* 0x0000000042387229 */ /* 0x000fd0000000003c */
[--C-:B------:R-:W-:Y:S02]  /*6c20*/  DADD R54, R52, R56.reuse ;  /* 0x0000000034367229 */ /* 0x100fe40000000038 */
[----:B------:R-:W-:-:S06]  /*6c30*/  DADD R66, R66, -R56 ;  /* 0x0000000042427229 */ /* 0x000fcc0000000838 */
[----:B------:R-:W-:Y:S02]  /*6c40*/  DADD R52, R52, -R54 ;  /* 0x0000000034347229 */ /* 0x000fe40000000836 */
[----:B------:R-:W-:-:S06]  /*6c50*/  DADD R66, R60, R66 ;  /* 0x000000003c427229 */ /* 0x000fcc0000000042 */
[----:B------:R-:W-:Y:S01]  /*6c60*/  DADD R52, R56, R52 ;  /* 0x0000000038347229 */ /* 0x000fe20000000034 */
[----:B------:R-:W-:Y:S01]  /*6c70*/  LOP3.LUT R56, R85, 0x80000000, RZ, 0x3c, !PT ;  /* 0x8000000055387812 */ /* 0x000fe200078e3cff */
[----:B------:R-:W-:-:S06]  /*6c80*/  IMAD.MOV.U32 R57, RZ, RZ, 0x43300000 ;  /* 0x43300000ff397424 */ /* 0x000fcc00078e00ff */
[----:B------:R-:W-:Y:S02]  /*6c90*/  DADD R52, R66, R52 ;  /* 0x0000000042347229 */ /* 0x000fe40000000034 */
[----:B------:R-:W-:Y:S01]  /*6ca0*/  DADD R56, R56, -UR10 ;  /* 0x8000000a38387e29 */ /* 0x000fe20008000000 */
[----:B------:R-:W-:Y:S01]  /*6cb0*/  UMOV UR10, 0xfefa39ef ;  /* 0xfefa39ef000a7882 */ /* 0x000fe20000000000 */
[----:B------:R-:W-:-:S04]  /*6cc0*/  UMOV UR11, 0x3fe62e42 ;  /* 0x3fe62e42000b7882 */ /* 0x000fc80000000000 */
[----:B------:R-:W-:-:S08]  /*6cd0*/  DADD R50, R50, R52 ;  /* 0x0000000032327229 */ /* 0x000fd00000000034 */
[----:B------:R-:W-:-:S08]  /*6ce0*/  DADD R58, R54, R50 ;  /* 0x00000000363a7229 */ /* 0x000fd00000000032 */
[--C-:B------:R-:W-:Y:S02]  /*6cf0*/  DFMA R52, R56, UR10, R58.reuse ;  /* 0x0000000a38347c2b */ /* 0x100fe4000800003a */
[----:B------:R-:W-:-:S06]  /*6d00*/  DADD R60, R54, -R58 ;  /* 0x00000000363c7229 */ /* 0x000fcc000000083a */
[----:B------:R-:W-:Y:S02]  /*6d10*/  DFMA R54, R56, -UR10, R52 ;  /* 0x8000000a38367c2b */ /* 0x000fe40008000034 */
[----:B------:R-:W-:-:S06]  /*6d20*/  DADD R60, R50, R60 ;  /* 0x00000000323c7229 */ /* 0x000fcc000000003c */
[----:B------:R-:W-:Y:S01]  /*6d30*/  DADD R54, -R58, R54 ;  /* 0x000000003a367229 */ /* 0x000fe20000000136 */
[----:B------:R-:W-:Y:S02]  /*6d40*/  IMAD.MOV.U32 R58, RZ, RZ, 0x652b82fe ;  /* 0x652b82feff3a7424 */ /* 0x000fe400078e00ff */
[----:B------:R-:W-:-:S05]  /*6d50*/  IMAD.MOV.U32 R59, RZ, RZ, 0x3ff71547 ;  /* 0x3ff71547ff3b7424 */ /* 0x000fca00078e00ff */
[----:B------:R-:W-:-:S08]  /*6d60*/  DADD R54, R60, -R54 ;  /* 0x000000003c367229 */ /* 0x000fd00000000836 */
[----:B------:R-:W-:-:S08]  /*6d70*/  DFMA R56, R56, UR12, R54 ;  /* 0x0000000c38387c2b */ /* 0x000fd00008000036 */
[----:B------:R-:W-:-:S08]  /*6d80*/  DADD R50, R52, R56 ;  /* 0x0000000034327229 */ /* 0x000fd00000000038 */
[----:B------:R-:W-:Y:S02]  /*6d90*/  DADD R54, R52, -R50 ;  /* 0x0000000034367229 */ /* 0x000fe40000000832 */
[----:B------:R-:W-:-:S06]  /*6da0*/  DMUL R52, R50, R62 ;  /* 0x0000003e32347228 */ /* 0x000fcc0000000000 */
[----:B------:R-:W-:Y:S02]  /*6db0*/  DADD R56, R56, R54 ;  /* 0x0000000038387229 */ /* 0x000fe40000000036 */
[----:B------:R-:W-:-:S08]  /*6dc0*/  DFMA R50, R50, R62, -R52 ;  /* 0x0000003e3232722b */ /* 0x000fd00000000834 */
[----:B------:R-:W-:-:S08]  /*6dd0*/  DFMA R56, R56, R62, R50 ;  /* 0x0000003e3838722b */ /* 0x000fd00000000032 */
[----:B------:R-:W-:-:S08]  /*6de0*/  DADD R50, R52, R56 ;  /* 0x0000000034327229 */ /* 0x000fd00000000038 */
[----:B------:R-:W-:Y:S02]  /*6df0*/  DFMA R58, R50, R58, 6.75539944105574400000e+15 ;  /* 0x43380000323a742b */ /* 0x000fe4000000003a */
[----:B------:R-:W-:-:S06]  /*6e00*/  FSETP.GEU.AND P6, PT, |R51|, 4.1917929649353027344, PT ;  /* 0x4086232b3300780b */ /* 0x000fcc0003fce200 */
[----:B------:R-:W-:-:S08]  /*6e10*/  DADD R54, R58, -6.75539944105574400000e+15 ;  /* 0xc33800003a367429 */ /* 0x000fd00000000000 */
[----:B------:R-:W-:Y:S01]  /*6e20*/  DFMA R60, R54, -UR10, R50 ;  /* 0x8000000a363c7c2b */ /* 0x000fe20008000032 */
[----:B------:R-:W-:Y:S01]  /*6e30*/  UMOV UR10, 0x3b39803f ;  /* 0x3b39803f000a7882 */ /* 0x000fe20000000000 */
[----:B------:R-:W-:-:S06]  /*6e40*/  UMOV UR11, 0x3c7abc9e ;  /* 0x3c7abc9e000b7882 */ /* 0x000fcc0000000000 */
[----:B------:R-:W-:Y:S01]  /*6e50*/  DFMA R60, R54, -UR10, R60 ;  /* 0x8000000a363c7c2b */ /* 0x000fe2000800003c */
[----:B------:R-:W-:Y:S01]  /*6e60*/  UMOV UR10, 0x69ce2bdf ;  /* 0x69ce2bdf000a7882 */ /* 0x000fe20000000000 */
[----:B------:R-:W-:Y:S01]  /*6e70*/  IMAD.MOV.U32 R54, RZ, RZ, -0x35dec16 ;  /* 0xfca213eaff367424 */ /* 0x000fe200078e00ff */
[----:B------:R-:W-:Y:S01]  /*6e80*/  UMOV UR11, 0x3e5ade15 ;  /* 0x3e5ade15000b7882 */ /* 0x000fe20000000000 */
[----:B------:R-:W-:-:S06]  /*6e90*/  IMAD.MOV.U32 R55, RZ, RZ, 0x3e928af3 ;  /* 0x3e928af3ff377424 */ /* 0x000fcc00078e00ff */
[----:B------:R-:W-:Y:S01]  /*6ea0*/  DFMA R54, R60, UR10, R54 ;  /* 0x0000000a3c367c2b */ /* 0x000fe20008000036 */
[----:B------:R-:W-:Y:S01]  /*6eb0*/  UMOV UR10, 0x62401315 ;  /* 0x62401315000a7882 */ /* 0x000fe20000000000 */
[----:B------:R-:W-:-:S06]  /*6ec0*/  UMOV UR11, 0x3ec71dee ;  /* 0x3ec71dee000b7882 */ /* 0x000fcc0000000000 */
[----:B------:R-:W-:Y:S01]  /*6ed0*/  DFMA R54, R60, R54, UR10 ;  /* 0x0000000a3c367e2b */ /* 0x000fe20008000036 */
        /* <DEDUP_REMOVED lines=20> */
[----:B------:R-:W-:-:S08]  /*7020*/  DFMA R54, R60, R54, UR10 ;  /* 0x0000000a3c367e2b */ /* 0x000fd00008000036 */
[----:B------:R-:W-:-:S08]  /*7030*/  DFMA R54, R60, R54, 1 ;  /* 0x3ff000003c36742b */ /* 0x000fd00000000036 */
[----:B------:R-:W-:Y:S02]  /*7040*/  DFMA R54, R60, R54, 1 ;  /* 0x3ff000003c36742b */ /* 0x000fe40000000036 */
[----:B------:R-:W-:-:S08]  /*7050*/  DADD R60, R52, -R50 ;  /* 0x00000000343c7229 */ /* 0x000fd00000000832 */
[----:B------:R-:W-:Y:S01]  /*7060*/  DADD R56, R56, R60 ;  /* 0x0000000038387229 */ /* 0x000fe2000000003c */
[----:B------:R-:W-:Y:S02]  /*7070*/  IMAD R53, R58, 0x100000, R55 ;  /* 0x001000003a357824 */ /* 0x000fe400078e0237 */
[----:B------:R-:W-:Y:S01]  /*7080*/  IMAD.MOV.U32 R52, RZ, RZ, R54 ;  /* 0x000000ffff347224 */ /* 0x000fe200078e0036 */
[----:B------:R-:W-:Y:S07]  /*7090*/  @!P6 BRA `(.L_x_76) ;  /* 0x000000000030e947 */ /* 0x000fee0003800000 */
[C---:B------:R-:W-:Y:S02]  /*70a0*/  DADD R52, R50.reuse, +INF ;  /* 0x7ff0000032347429 */ /* 0x040fe40000000000 */
[----:B------:R-:W-:-:S08]  /*70b0*/  DSETP.GEU.AND P6, PT, R50, RZ, PT ;  /* 0x000000ff3200722a */ /* 0x000fd00003fce000 */
[----:B------:R-:W-:Y:S02]  /*70c0*/  FSEL R52, R52, RZ, P6 ;  /* 0x000000ff34347208 */ /* 0x000fe40003000000 */
[----:B------:R-:W-:Y:S02]  /*70d0*/  FSEL R53, R53, RZ, P6 ;  /* 0x000000ff35357208 */ /* 0x000fe40003000000 */
[----:B------:R-:W-:-:S13]  /*70e0*/  FSETP.GEU.AND P6, PT, |R51|, 4.2275390625, PT ;  /* 0x408748003300780b */ /* 0x000fda0003fce200 */
[----:B------:R-:W-:-:S04]  /*70f0*/  @!P6 LEA.HI R50, R58, R58, RZ, 0x1 ;  /* 0x0000003a3a32e211 */ /* 0x000fc800078f08ff */
[----:B------:R-:W-:-:S05]  /*7100*/  @!P6 SHF.R.S32.HI R50, RZ, 0x1, R50 ;  /* 0x00000001ff32e819 */ /* 0x000fca0000011432 */
[----:B------:R-:W-:Y:S02]  /*7110*/  @!P6 IMAD.IADD R51, R58, 0x1, -R50 ;  /* 0x000000013a33e824 */ /* 0x000fe400078e0a32 */
[----:B------:R-:W-:Y:S02]  /*7120*/  @!P6 IMAD R55, R50, 0x100000, R55 ;  /* 0x001000003237e824 */ /* 0x000fe400078e0237 */
[----:B------:R-:W-:Y:S01]  /*7130*/  @!P6 IMAD.MOV.U32 R50, RZ, RZ, RZ ;  /* 0x000000ffff32e224 */ /* 0x000fe200078e00ff */
[----:B------:R-:W-:-:S06]  /*7140*/  @!P6 LEA R51, R51, 0x3ff00000, 0x14 ;  /* 0x3ff000003333e811 */ /* 0x000fcc00078ea0ff */
[----:B------:R-:W-:-:S11]  /*7150*/  @!P6 DMUL R52, R54, R50 ;  /* 0x000000323634e228 */ /* 0x000fd60000000000 */
.L_x_76:
[----:B------:R-:W-:Y:S02]  /*7160*/  DFMA R56, R56, R52, R52 ;  /* 0x000000343838722b */ /* 0x000fe40000000034 */
[----:B------:R-:W-:-:S08]  /*7170*/  DSETP.NEU.AND P6, PT, |R52|, +INF , PT ;  /* 0x7ff000003400742a */ /* 0x000fd00003fcd200 */
[----:B------:R-:W-:Y:S01]  /*7180*/  FSEL R50, R52, R56, !P6 ;  /* 0x0000003834327208 */ /* 0x000fe20007000000 */
[----:B------:R-:W-:Y:S01]  /*7190*/  IMAD.MOV.U32 R52, RZ, RZ, R78 ;  /* 0x000000ffff347224 */ /* 0x000fe200078e004e */
[----:B------:R-:W-:Y:S01]  /*71a0*/  FSEL R51, R53, R57, !P6 ;  /* 0x0000003935337208 */ /* 0x000fe20007000000 */
[----:B------:R-:W-:-:S04]  /*71b0*/  IMAD.MOV.U32 R53, RZ, RZ, 0x0 ;  /* 0x00000000ff357424 */ /* 0x000fc800078e00ff */
[----:B------:R-:W-:Y:S05]  /*71c0*/  RET.REL.NODEC R52 `(_Z23FVS_2D_Solver_OptimizedififfPfS_S_) ;  /* 0xffffff8c348c7950 */ /* 0x000fea0003c3ffff */
.L_x_77:
[----:B------:R-:W-:-:S00]  /*71d0*/  BRA `(.L_x_77) ;  /* 0xfffffffc00fc7947 */ /* 0x000fc0000383ffff */
[----:B------:R-:W-:-:S00]  /*71e0*/  NOP ;  /* 0x0000000000007918 */ /* 0x000fc00000000000 */
        /* <DEDUP_REMOVED lines=9> */
.L_x_1616:


//--------------------- .text._Z13FVS_2D_SolverififfPfS_S_ --------------------------
	.section	.text._Z13FVS_2D_SolverififfPfS_S_,"ax",@progbits
	.align	128
        .global         _Z13FVS_2D_SolverififfPfS_S_
        .type           _Z13FVS_2D_SolverififfPfS_S_,@function
        .size           _Z13FVS_2D_SolverififfPfS_S_,(.L_x_1618 - _Z13FVS_2D_SolverififfPfS_S_)
        .other          _Z13FVS_2D_SolverififfPfS_S_,@"STO_CUDA_ENTRY STV_DEFAULT"
_Z13FVS_2D_SolverififfPfS_S_:
.text._Z13FVS_2D_SolverififfPfS_S_:
[----:B------:R-:W-:Y:S01]  /*0000*/  LDC R1, c[0x0][0x37c] ;  /* 0x0000df00ff017b82 */ /* 0x000fe20000000800 */
[----:B------:R-:W0:Y:S01]  /*0010*/  LDCU.64 UR6, c[0x0][0x358] ;  /* 0x00006b00ff0677ac */ /* 0x000e220008000a00 */
[----:B------:R-:W-:Y:S01]  /*0020*/  CS2R R66, SR_CLOCKLO ;  /* 0x0000000000427805 */ /* 0x000fe20000015000 */
[----:B------:R-:W1:Y:S05]  /*0030*/  S2R R2, SR_CTAID.Y ;  /* 0x0000000000027919 */ /* 0x000e6a0000002600 */
[----:B------:R-:W2:Y:S01]  /*0040*/  LDC R4, c[0x0][0x388] ;  /* 0x0000e200ff047b82 */ /* 0x000ea20000000800 */
[----:B------:R-:W3:Y:S01]  /*0050*/  LDCU UR4, c[0x0][0x360] ;  /* 0x00006c00ff0477ac */ /* 0x000ee20008000800 */
[----:B------:R-:W1:Y:S01]  /*0060*/  S2R R3, SR_TID.Y ;  /* 0x0000000000037919 */ /* 0x000e620000002200 */
[----:B------:R-:W1:Y:S01]  /*0070*/  LDCU UR5, c[0x0][0x364] ;  /* 0x00006c80ff0577ac */ /* 0x000e620008000800 */
[----:B------:R-:W3:Y:S04]  /*0080*/  S2R R10, SR_CTAID.X ;  /* 0x00000000000a7919 */ /* 0x000ee80000002500 */
[----:B------:R-:W4:Y:S01]  /*0090*/  LDC R27, c[0x0][0x380] ;  /* 0x0000e000ff1b7b82 */ /* 0x000f220000000800 */
[----:B------:R-:W3:Y:S01]  /*00a0*/  S2R R11, SR_TID.X ;  /* 0x00000000000b7919 */ /* 0x000ee20000002100 */
[----:B--2---:R-:W-:-:S02]  /*00b0*/  VIADD R5, R4, 0xfffffff4 ;  /* 0xfffffff404057836 */ /* 0x004fc40000000000 */
[----:B-1----:R-:W-:Y:S02]  /*00c0*/  IMAD R2, R2, UR5, R3 ;  /* 0x0000000502027c24 */ /* 0x002fe4000f8e0203 */
[----:B----4-:R-:W-:-:S03]  /*00d0*/  VIADD R3, R27, 0xfffffff4 ;  /* 0xfffffff41b037836 */ /* 0x010fc60000000000 */
[----:B------:R-:W-:Y:S01]  /*00e0*/  ISETP.GE.AND P0, PT, R2, R5, PT ;  /* 0x000000050200720c */ /* 0x000fe20003f06270 */
[----:B---3--:R-:W-:-:S05]  /*00f0*/  IMAD R0, R10, UR4, R11 ;  /* 0x000000040a007c24 */ /* 0x008fca000f8e020b */
[----:B------:R-:W-:-:S04]  /*0100*/  ISETP.GE.OR P0, PT, R0, R3, P0 ;  /* 0x000000030000720c */ /* 0x000fc80000706670 */
[----:B------:R-:W-:-:S13]  /*0110*/  ISETP.LT.OR P0, PT, R4, 0xd, P0 ;  /* 0x0000000d0400780c */ /* 0x000fda0000701670 */
[----:B0-----:R-:W-:Y:S05]  /*0120*/  @P0 BRA `(.L_x_78) ;  /* 0x0000005800380947 */ /* 0x001fea0003800000 */
[----:B------:R-:W0:Y:S01]  /*0130*/  LDCU UR4, c[0x0][0x384] ;  /* 0x00007080ff0477ac */ /* 0x000e220008000800 */
[----:B------:R-:W-:Y:S01]  /*0140*/  IMAD.MOV.U32 R4, RZ, RZ, 0x1 ;  /* 0x00000001ff047424 */ /* 0x000fe200078e00ff */
[----:B------:R-:W1:Y:S01]  /*0150*/  LDC.64 R8, c[0x0][0x3a0] ;  /* 0x0000e800ff087b82 */ /* 0x000e620000000a00 */
[----:B------:R-:W2:Y:S01]  /*0160*/  LDCU UR5, c[0x0][0x390] ;  /* 0x00007200ff0577ac */ /* 0x000ea20008000800 */
[----:B0-----:R-:W0:Y:S01]  /*0170*/  F2F.F64.F32 R64, UR4 ;  /* 0x0000000400407d10 */ /* 0x001e220008201800 */
[----:B------:R-:W3:Y:S07]  /*0180*/  LDCU UR4, c[0x0][0x360] ;  /* 0x00006c00ff0477ac */ /* 0x000eee0008000800 */
[----:B--2---:R-:W2:Y:S08]  /*0190*/  F2F.F64.F32 R30, UR5 ;  /* 0x00000005001e7d10 */ /* 0x004eb00008201800 */
[----:B0-----:R-:W0:Y:S01]  /*01a0*/  MUFU.RCP64H R5, R65 ;  /* 0x0000004100057308 */ /* 0x001e220000001800 */
[----:B--2---:R-:W-:-:S02]  /*01b0*/  DMUL R30, R30, 0.5 ;  /* 0x3fe000001e1e7828 */ /* 0x004fc40000000000 */
[----:B0-----:R-:W-:-:S08]  /*01c0*/  DFMA R2, -R64, R4, 1 ;  /* 0x3ff000004002742b */ /* 0x001fd00000000104 */
[----:B------:R-:W-:Y:S01]  /*01d0*/  FSETP.GEU.AND P1, PT, |R31|, 6.5827683646048100446e-37, PT ;  /* 0x036000001f00780b */ /* 0x000fe20003f2e200 */
[----:B------:R-:W-:Y:S01]  /*01e0*/  DFMA R6, R2, R2, R2 ;  /* 0x000000020206722b */ /* 0x000fe20000000002 */
[----:B---3--:R-:W-:-:S04]  /*01f0*/  IMAD R3, R10, UR4, R11 ;  /* 0x000000040a037c24 */ /* 0x008fc8000f8e020b */
[----:B-1----:R-:W-:-:S03]  /*0200*/  IMAD.WIDE R8, R3, 0x4, R8 ;  /* 0x0000000403087825 */ /* 0x002fc600078e0208 */
[----:B------:R-:W-:Y:S01]  /*0210*/  DFMA R6, R4, R6, R4 ;  /* 0x000000060406722b */ /* 0x000fe20000000004 */
[----:B------:R-:W-:-:S07]  /*0220*/  IMAD.WIDE R10, R27, 0x4, R8 ;  /* 0x000000041b0a7825 */ /* 0x000fce00078e0208 */
[----:B------:R-:W-:Y:S01]  /*0230*/  DFMA R4, -R64, R6, 1 ;  /* 0x3ff000004004742b */ /* 0x000fe20000000106 */
[----:B------:R-:W-:-:S07]  /*0240*/  IMAD.WIDE R12, R27, 0x4, R10 ;  /* 0x000000041b0c7825 */ /* 0x000fce00078e020a */
[----:B------:R-:W-:Y:S01]  /*0250*/  DFMA R4, R6, R4, R6 ;  /* 0x000000040604722b */ /* 0x000fe20000000006 */
[----:B------:R-:W-:-:S04]  /*0260*/  IMAD.WIDE R14, R27, 0x4, R12 ;  /* 0x000000041b0e7825 */ /* 0x000fc800078e020c */
[----:B------:R-:W-:-:S03]  /*0270*/  IMAD.WIDE R16, R27, 0x4, R14 ;  /* 0x000000041b107825 */ /* 0x000fc600078e020e */
[----:B------:R-:W-:Y:S01]  /*0280*/  DMUL R68, R30, R4 ;  /* 0x000000041e447228 */ /* 0x000fe20000000000 */
[----:B------:R-:W-:-:S07]  /*0290*/  IMAD.WIDE R18, R27, 0x4, R16 ;  /* 0x000000041b127825 */ /* 0x000fce00078e0210 */
[----:B------:R-:W-:Y:S01]  /*02a0*/  DFMA R6, -R64, R68, R30 ;  /* 0x000000444006722b */ /* 0x000fe2000000011e */
[----:B------:R-:W-:-:S07]  /*02b0*/  IMAD.WIDE R20, R27, 0x4, R18 ;  /* 0x000000041b147825 */ /* 0x000fce00078e0212 */
[----:B------:R-:W-:Y:S01]  /*02c0*/  DFMA R68, R4, R6, R68 ;  /* 0x000000060444722b */ /* 0x000fe20000000044 */
[----:B------:R-:W-:-:S04]  /*02d0*/  IMAD.WIDE R22, R27, 0x4, R20 ;  /* 0x000000041b167825 */ /* 0x000fc800078e0214 */
[----:B------:R-:W-:-:S05]  /*02e0*/  IMAD.WIDE R24, R27, 0x4, R22 ;  /* 0x000000041b187825 */ /* 0x000fca00078e0216 */
[----:B------:R-:W-:Y:S01]  /*02f0*/  FFMA R0, RZ, R65, R69 ;  /* 0x00000041ff007223 */ /* 0x000fe20000000045 */
[----:B------:R-:W-:-:S04]  /*0300*/  IMAD.WIDE R28, R27, 0x4, R24 ;  /* 0x000000041b1c7825 */ /* 0x000fc800078e0218 */
[----:B------:R-:W-:Y:S01]  /*0310*/  FSETP.GT.AND P0, PT, |R0|, 1.469367938527859385e-39, PT ;  /* 0x001000000000780b */ /* 0x000fe20003f04200 */
[----:B------:R-:W-:-:S12]  /*0320*/  IMAD.WIDE R6, R27, 0x4, R28 ;  /* 0x000000041b067825 */ /* 0x000fd800078e021c */
[----:B------:R-:W-:Y:S05]  /*0330*/  @P0 BRA P1, `(.L_x_79) ;  /* 0x0000000000180947 */ /* 0x000fea0000800000 */
[----:B------:R-:W-:Y:S01]  /*0340*/  IMAD.MOV.U32 R82, RZ, RZ, R30 ;  /* 0x000000ffff527224 */ /* 0x000fe200078e001e */
[----:B------:R-:W-:Y:S01]  /*0350*/  MOV R48, 0x3a0 ;  /* 0x000003a000307802 */ /* 0x000fe20000000f00 */
[----:B------:R-:W-:Y:S02]  /*0360*/  IMAD.MOV.U32 R83, RZ, RZ, R31 ;  /* 0x000000ffff537224 */ /* 0x000fe400078e001f */
[----:B------:R-:W-:Y:S02]  /*0370*/  IMAD.MOV.U32 R68, RZ, RZ, R64 ;  /* 0x000000ffff447224 */ /* 0x000fe400078e0040 */
[----:B------:R-:W-:-:S07]  /*0380*/  IMAD.MOV.U32 R69, RZ, RZ, R65 ;  /* 0x000000ffff457224 */ /* 0x000fce00078e0041 */
[----:B------:R-:W-:Y:S05]  /*0390*/  CALL.REL.NOINC `($__internal_1_$__cuda_sm20_div_rn_f64_full) ;  /* 0x0000005800287944 */ /* 0x000fea0003c00000 */
.L_x_79:
[----:B------:R-:W0:Y:S01]  /*03a0*/  LDC R34, c[0x0][0x384] ;  /* 0x0000e100ff227b82 */ /* 0x000e220000000800 */
[----:B------:R-:W-:-:S07]  /*03b0*/  IMAD.MOV.U32 R4, RZ, RZ, 0x1 ;  /* 0x00000001ff047424 */ /* 0x000fce00078e00ff */
[----:B------:R-:W1:Y:S01]  /*03c0*/  LDC R0, c[0x0][0x390] ;  /* 0x0000e400ff007b82 */ /* 0x000e620000000800 */
[----:B0-----:R-:W-:-:S06]  /*03d0*/  FMUL R34, R34, R34 ;  /* 0x0000002222227220 */ /* 0x001fcc0000400000 */
[----:B------:R-:W0:Y:S01]  /*03e0*/  F2F.F64.F32 R34, R34 ;  /* 0x0000002200227310 */ /* 0x000e220000201800 */
[----:B-1----:R-:W-:-:S07]  /*03f0*/  FMUL R0, R0, R0 ;  /* 0x0000000000007220 */ /* 0x002fce0000400000 */
        /* <DEDUP_REMOVED lines=21> */
[----:B------:R-:W-:Y:S05]  /*0550*/  CALL.REL.NOINC `($__internal_1_$__cuda_sm20_div_rn_f64_full) ;  /* 0x0000005400b87944 */ /* 0x000fea0003c00000 */
[----:B------:R-:W-:Y:S02]  /*0560*/  IMAD.MOV.U32 R32, RZ, RZ, R68 ;  /* 0x000000ffff207224 */ /* 0x000fe400078e0044 */
[----:B------:R-:W-:-:S07]  /*0570*/  IMAD.MOV.U32 R33, RZ, RZ, R69 ;  /* 0x000000ffff217224 */ /* 0x000fce00078e0045 */
.L_x_80:
[----:B------:R-:W0:Y:S01]  /*0580*/  LDCU UR4, c[0x0][0x38c] ;  /* 0x00007180ff0477ac */ /* 0x000e220008000800 */
[----:B------:R-:W-:Y:S01]  /*0590*/  IMAD.MOV.U32 R34, RZ, RZ, 0x1 ;  /* 0x00000001ff227424 */ /* 0x000fe200078e00ff */
[----:B------:R-:W-:Y:S01]  /*05a0*/  FSETP.GEU.AND P1, PT, |R31|, 6.5827683646048100446e-37, PT ;  /* 0x036000001f00780b */ /* 0x000fe20003f2e200 */
[----:B------:R-:W-:Y:S08]  /*05b0*/  F2F.F32.F64 R2, R32 ;  /* 0x0000002000027310 */ /* 0x000ff00000301000 */
[----:B0-----:R-:W0:Y:S08]  /*05c0*/  F2F.F64.F32 R62, UR4 ;  /* 0x00000004003e7d10 */ /* 0x001e300008201800 */
        /* <DEDUP_REMOVED lines=17> */
[----:B------:R-:W-:Y:S05]  /*06e0*/  CALL.REL.NOINC `($__internal_1_$__cuda_sm20_div_rn_f64_full) ;  /* 0x0000005400547944 */ /* 0x000fea0003c00000 */
.L_x_81:
[----:B------:R-:W0:Y:S01]  /*06f0*/  LDC R30, c[0x0][0x38c] ;  /* 0x0000e300ff1e7b82 */ /* 0x000e220000000800 */
[----:B------:R-:W-:Y:S01]  /*0700*/  IMAD.MOV.U32 R32, RZ, RZ, 0x1 ;  /* 0x00000001ff207424 */ /* 0x000fe200078e00ff */
[----:B------:R-:W-:Y:S01]  /*0710*/  FSETP.GEU.AND P1, PT, |R27|, 6.5827683646048100446e-37, PT ;  /* 0x036000001b00780b */ /* 0x000fe20003f2e200 */
[----:B------:R-:W-:Y:S01]  /*0720*/  F2F.F32.F64 R0, R68 ;  /* 0x0000004400007310 */ /* 0x000fe20000301000 */
[----:B0-----:R-:W-:-:S07]  /*0730*/  FMUL R30, R30, R30 ;  /* 0x0000001e1e1e7220 */ /* 0x001fce0000400000 */
        /* <DEDUP_REMOVED lines=21> */
.L_x_82:
[----:B------:R-:W0:Y:S01]  /*0890*/  LDC.64 R50, c[0x0][0x380] ;  /* 0x0000e000ff327b82 */ /* 0x000e220000000a00 */
[----:B------:R1:W5:Y:S04]  /*08a0*/  LDG.E.CONSTANT R39, desc[UR6][R10.64+0x18] ;  /* 0x000018060a277981 */ /* 0x000368000c1e9900 */
[----:B------:R2:W5:Y:S04]  /*08b0*/  LDG.E.CONSTANT R41, desc[UR6][R14.64+0x18] ;  /* 0x000018060e297981 */ /* 0x000568000c1e9900 */
[----:B------:R3:W5:Y:S01]  /*08c0*/  LDG.E.CONSTANT R44, desc[UR6][R22.64+0x18] ;  /* 0x00001806162c7981 */ /* 0x000762000c1e9900 */
[----:B-1----:R-:W-:-:S03]  /*08d0*/  DADD R10, R62, 6 ;  /* 0x401800003e0a7429 */ /* 0x002fc60000000000 */
[----:B------:R1:W5:Y:S01]  /*08e0*/  LDG.E.CONSTANT R42, desc[UR6][R16.64+0x18] ;  /* 0x00001806102a7981 */ /* 0x000362000c1e9900 */
[----:B--2---:R-:W-:-:S03]  /*08f0*/  DADD R14, R62, 3 ;  /* 0x400800003e0e7429 */ /* 0x004fc60000000000 */
[----:B------:R-:W5:Y:S04]  /*0900*/  LDG.E.CONSTANT R43, desc[UR6][R18.64+0x18] ;  /* 0x00001806122b7981 */ /* 0x000f68000c1e9900 */
[----:B------:R-:W5:Y:S01]  /*0910*/  LDG.E.CONSTANT R38, desc[UR6][R6.64+0x18] ;  /* 0x0000180606267981 */ /* 0x000f62000c1e9900 */
[----:B0-----:R-:W-:Y:S01]  /*0920*/  IMAD.WIDE R26, R50, 0x4, R6 ;  /* 0x00000004321a7825 */ /* 0x001fe200078e0206 */
[----:B---3--:R-:W-:Y:S02]  /*0930*/  DADD R22, R62, 1 ;  /* 0x3ff000003e167429 */ /* 0x008fe40000000000 */
[----:B------:R-:W5:Y:S04]  /*0940*/  LDG.E.CONSTANT R45, desc[UR6][R20.64+0x18] ;  /* 0x00001806142d7981 */ /* 0x000f68000c1e9900 */
[----:B------:R0:W5:Y:S01]  /*0950*/  LDG.E.CONSTANT R36, desc[UR6][R26.64+0x18] ;  /* 0x000018061a247981 */ /* 0x000162000c1e9900 */
[----:B------:R-:W-:Y:S01]  /*0960*/  LOP3.LUT R31, R15, 0x7ff00000, RZ, 0xc0, !PT ;  /* 0x7ff000000f1f7812 */ /* 0x000fe200078ec0ff */
[----:B-1----:R-:W-:-:S02]  /*0970*/  DADD R16, R64, 2 ;  /* 0x4000000040107429 */ /* 0x002fc40000000000 */
[----:B------:R-:W-:Y:S01]  /*0980*/  DADD R14, R62, 7 ;  /* 0x401c00003e0e7429 */ /* 0x000fe20000000000 */
[----:B------:R1:W5:Y:S04]  /*0990*/  LDG.E.CONSTANT R37, desc[UR6][R8.64+0x18] ;  /* 0x0000180608257981 */ /* 0x000368000c1e9900 */
[----:B------:R2:W5:Y:S01]  /*09a0*/  LDG.E.CONSTANT R40, desc[UR6][R12.64+0x18] ;  /* 0x000018060c287981 */ /* 0x000562000c1e9900 */
[----:B0-----:R-:W-:Y:S02]  /*09b0*/  LOP3.LUT R26, R11, 0x7ff00000, RZ, 0xc0, !PT ;  /* 0x7ff000000b1a7812 */ /* 0x001fe400078ec0ff */
[----:B------:R-:W0:Y:S01]  /*09c0*/  LDC.64 R10, c[0x0][0x388] ;  /* 0x0000e200ff0a7b82 */ /* 0x000e220000000a00 */
[----:B------:R-:W-:Y:S01]  /*09d0*/  DADD R18, R64, 1 ;  /* 0x3ff0000040127429 */ /* 0x000fe20000000000 */
[----:B------:R3:W4:Y:S01]  /*09e0*/  F2F.F32.F64 R72, R48 ;  /* 0x0000003000487310 */ /* 0x0007220000301000 */
[C---:B------:R-:W-:Y:S01]  /*09f0*/  DADD R6, R62.reuse, 5 ;  /* 0x401400003e067429 */ /* 0x040fe20000000000 */
[----:B------:R3:W5:Y:S01]  /*0a00*/  LDG.E.CONSTANT R47, desc[UR6][R24.64+0x18] ;  /* 0x00001806182f7981 */ /* 0x000762000c1e9900 */
[----:B------:R-:W-:-:S02]  /*0a10*/  DADD R20, R62, 2 ;  /* 0x400000003e147429 */ /* 0x000fc40000000000 */
[C---:B-1----:R-:W-:Y:S01]  /*0a20*/  DADD R8, R64.reuse, 4 ;  /* 0x4010000040087429 */ /* 0x042fe20000000000 */
[----:B------:R1:W5:Y:S01]  /*0a30*/  LDG.E.CONSTANT R46, desc[UR6][R28.64+0x18] ;  /* 0x000018061c2e7981 */ /* 0x000362000c1e9900 */
[----:B------:R-:W-:Y:S02]  /*0a40*/  DADD R54, R64, 10 ;  /* 0x4024000040367429 */ /* 0x000fe40000000000 */
[----:B------:R-:W-:Y:S01]  /*0a50*/  DADD R56, R62, 12 ;  /* 0x402800003e387429 */ /* 0x000fe20000000000 */
[----:B------:R-:W-:Y:S01]  /*0a60*/  LOP3.LUT R35, R23, 0x7ff00000, RZ, 0xc0, !PT ;  /* 0x7ff0000017237812 */ /* 0x000fe200078ec0ff */
[C---:B--2---:R-:W-:Y:S01]  /*0a70*/  DADD R12, R64.reuse, 3 ;  /* 0x40080000400c7429 */ /* 0x044fe20000000000 */
[----:B------:R-:W-:Y:S01]  /*0a80*/  LOP3.LUT R32, R17, 0x7ff00000, RZ, 0xc0, !PT ;  /* 0x7ff0000011207812 */ /* 0x000fe200078ec0ff */
[----:B------:R-:W-:Y:S01]  /*0a90*/  DADD R16, R64, 6 ;  /* 0x4018000040107429 */ /* 0x000fe20000000000 */
[----:B------:R-:W-:Y:S01]  /*0aa0*/  LOP3.LUT R23, R15, 0x7ff00000, RZ, 0xc0, !PT ;  /* 0x7ff000000f177812 */ /* 0x000fe200078ec0ff */
[C---:B------:R-:W-:Y:S01]  /*0ab0*/  DADD R14, R62.reuse, 11 ;  /* 0x402600003e0e7429 */ /* 0x040fe20000000000 */
[----:B------:R-:W-:Y:S01]  /*0ac0*/  LOP3.LUT R33, R19, 0x7ff00000, RZ, 0xc0, !PT ;  /* 0x7ff0000013217812 */ /* 0x000fe200078ec0ff */
[----:B---3--:R-:W-:Y:S01]  /*0ad0*/  DADD R24, R62, 4 ;  /* 0x401000003e187429 */ /* 0x008fe20000000000 */
[----:B------:R-:W-:Y:S01]  /*0ae0*/  LOP3.LUT R27, R7, 0x7ff00000, RZ, 0xc0, !PT ;  /* 0x7ff00000071b7812 */ /* 0x000fe200078ec0ff */
[----:B------:R-:W-:-:S02]  /*0af0*/  DADD R18, R64, 5 ;  /* 0x4014000040127429 */ /* 0x000fc40000000000 */
[C---:B------:R-:W-:Y:S01]  /*0b00*/  DADD R6, R62.reuse, 9 ;  /* 0x402200003e067429 */ /* 0x040fe20000000000 */
[----:B------:R-:W-:Y:S01]  /*0b10*/  LOP3.LUT R34, R21, 0x7ff00000, RZ, 0xc0, !PT ;  /* 0x7ff0000015227812 */ /* 0x000fe200078ec0ff */
[----:B------:R-:W-:Y:S01]  /*0b20*/  DADD R20, R62, 8 ;  /* 0x402000003e147429 */ /* 0x000fe20000000000 */
[----:B-1----:R-:W-:Y:S01]  /*0b30*/  LOP3.LUT R28, R9, 0x7ff00000, RZ, 0xc0, !PT ;  /* 0x7ff00000091c7812 */ /* 0x002fe200078ec0ff */
[C---:B------:R-:W-:Y:S01]  /*0b40*/  DADD R8, R64.reuse, 8 ;  /* 0x4020000040087429 */ /* 0x040fe20000000000 */
[----:B------:R-:W-:Y:S01]  /*0b50*/  LOP3.LUT R16, R55, 0x7ff00000, RZ, 0xc0, !PT ;  /* 0x7ff0000037107812 */ /* 0x000fe200078ec0ff */
[----:B------:R-:W1:Y:S01]  /*0b60*/  F2F.F64.F32 R58, R4 ;  /* 0x00000004003a7310 */ /* 0x000e620000201800 */
[----:B------:R-:W-:Y:S02]  /*0b70*/  LOP3.LUT R14, R57, 0x7ff00000, RZ, 0xc0, !PT ;  /* 0x7ff00000390e7812 */ /* 0x000fe400078ec0ff */
[----:B------:R-:W-:Y:S01]  /*0b80*/  LOP3.LUT R29, R13, 0x7ff00000, RZ, 0xc0, !PT ;  /* 0x7ff000000d1d7812 */ /* 0x000fe200078ec0ff */
[----:B------:R-:W-:Y:S01]  /*0b90*/  DADD R12, R64, 7 ;  /* 0x401c0000400c7429 */ /* 0x000fe20000000000 */
[----:B0-----:R-:W-:Y:S01]  /*0ba0*/  FMUL R5, R0, R11 ;  /* 0x0000000b00057220 */ /* 0x001fe20000400000 */
[----:B------:R-:W-:-:S02]  /*0bb0*/  DADD R48, R62, 10 ;  /* 0x402400003e307429 */ /* 0x000fc40000000000 */
[----:B------:R-:W0:Y:S01]  /*0bc0*/  F2F.F64.F32 R56, R2 ;  /* 0x0000000200387310 */ /* 0x000e220000201800 */
[C---:B------:R-:W-:Y:S02]  /*0bd0*/  DADD R52, R64.reuse, 9 ;  /* 0x4022000040347429 */ /* 0x040fe40000000000 */
[C---:B------:R-:W-:Y:S02]  /*0be0*/  DADD R68, R64.reuse, 11 ;  /* 0x4026000040447429 */ /* 0x040fe40000000000 */
[----:B------:R-:W-:-:S03]  /*0bf0*/  DADD R70, R64, 12 ;  /* 0x4028000040467429 */ /* 0x000fc60000000000 */
[----:B----4-:R-:W2:Y:S01]  /*0c00*/  F2F.F64.F32 R54, R72 ;  /* 0x0000004800367310 */ /* 0x010ea20000201800 */
[----:B------:R-:W-:Y:S01]  /*0c10*/  FMUL R11, R72, R11 ;  /* 0x0000000b480b7220 */ /* 0x000fe20000400000 */
[----:B------:R-:W-:Y:S01]  /*0c20*/  LOP3.LUT R30, R25, 0x7ff00000, RZ, 0xc0, !PT ;  /* 0x7ff00000191e7812 */ /* 0x000fe200078ec0ff */
[----:B------:R-:W-:Y:S01]  /*0c30*/  IMAD.MOV.U32 R8, RZ, RZ, 0x7ff00000 ;  /* 0x7ff00000ff087424 */ /* 0x000fe200078e00ff */
[----:B------:R-:W-:Y:S01]  /*0c40*/  LOP3.LUT R25, R19, 0x7ff00000, RZ, 0xc0, !PT ;  /* 0x7ff0000013197812 */ /* 0x000fe200078ec0ff */
[C-C-:B------:R-:W-:Y:S01]  /*0c50*/  IMAD R6, R50.reuse, 0x6, R3.reuse ;  /* 0x0000000632067824 */ /* 0x140fe200078e0203 */
[----:B------:R-:W-:Y:S01]  /*0c60*/  LOP3.LUT R19, R7, 0x7ff00000, RZ, 0xc0, !PT ;  /* 0x7ff0000007137812 */ /* 0x000fe200078ec0ff */
[----:B------:R-:W-:Y:S01]  /*0c70*/  IMAD R7, R50, 0xc, R3 ;  /* 0x0000000c32077824 */ /* 0x000fe200078e0203 */
[----:B------:R3:W4:Y:S01]  /*0c80*/  F2F.F64.F32 R60, R0 ;  /* 0x00000000003c7310 */ /* 0x0007220000201800 */
[----:B------:R-:W-:Y:S01]  /*0c90*/  ISETP.GE.AND P1, PT, R63, RZ, PT ;  /* 0x000000ff3f00720c */ /* 0x000fe20003f26270 */
[----:B------:R-:W-:Y:S01]  /*0ca0*/  FFMA R5, R4, R51, R5 ;  /* 0x0000003304057223 */ /* 0x000fe20000000005 */
[----:B------:R-:W-:-:S02]  /*0cb0*/  ISETP.GE.AND P0, PT, R65, RZ, PT ;  /* 0x000000ff4100720c */ /* 0x000fc40003f06270 */
[----:B------:R-:W-:Y:S01]  /*0cc0*/  LOP3.LUT R22, R21, 0x7ff00000, RZ, 0xc0, !PT ;  /* 0x7ff0000015167812 */ /* 0x000fe200078ec0ff */
[----:B---3--:R-:W-:Y:S01]  /*0cd0*/  FFMA R0, R2, R51, R11 ;  /* 0x0000003302007223 */ /* 0x008fe2000000000b */
[----:B------:R-:W-:Y:S01]  /*0ce0*/  LOP3.LUT R20, R9, 0x7ff00000, RZ, 0xc0, !PT ;  /* 0x7ff0000009147812 */ /* 0x000fe200078ec0ff */
[----:B------:R-:W-:Y:S01]  /*0cf0*/  IMAD.MOV R10, RZ, RZ, -R10 ;  /* 0x000000ffff0a7224 */ /* 0x000fe200078e0a0a */
[----:B------:R-:W-:Y:S01]  /*0d00*/  LOP3.LUT R24, R17, 0x7ff00000, RZ, 0xc0, !PT ;  /* 0x7ff0000011187812 */ /* 0x000fe200078ec0ff */
[----:B------:R-:W-:Y:S01]  /*0d10*/  FADD R11, R5, R0 ;  /* 0x00000000050b7221 */ /* 0x000fe20000000000 */
[----:B------:R-:W-:Y:S01]  /*0d20*/  LOP3.LUT R21, R13, 0x7ff00000, RZ, 0xc0, !PT ;  /* 0x7ff000000d157812 */ /* 0x000fe200078ec0ff */
[----:B------:R-:W-:Y:S01]  /*0d30*/  VIADD R7, R7, 0x6 ;  /* 0x0000000607077836 */ /* 0x000fe20000000000 */
[----:B------:R-:W-:Y:S01]  /*0d40*/  SEL R9, R8, 0xfff00000, P1 ;  /* 0xfff0000008097807 */ /* 0x000fe20000800000 */
[----:B------:R-:W-:Y:S01]  /*0d50*/  VIADD R6, R6, 0x6 ;  /* 0x0000000606067836 */ /* 0x000fe20000000000 */
[----:B------:R-:W-:-:S02]  /*0d60*/  LOP3.LUT R18, R49, 0x7ff00000, RZ, 0xc0, !PT ;  /* 0x7ff0000031127812 */ /* 0x000fc400078ec0ff */
[----:B------:R-:W-:Y:S02]  /*0d70*/  LOP3.LUT R17, R53, 0x7ff00000, RZ, 0xc0, !PT ;  /* 0x7ff0000035117812 */ /* 0x000fe400078ec0ff */
[----:B------:R-:W-:Y:S02]  /*0d80*/  LOP3.LUT R15, R15, 0x7ff00000, RZ, 0xc0, !PT ;  /* 0x7ff000000f0f7812 */ /* 0x000fe400078ec0ff */
[----:B------:R-:W-:Y:S02]  /*0d90*/  LOP3.LUT R13, R69, 0x7ff00000, RZ, 0xc0, !PT ;  /* 0x7ff00000450d7812 */ /* 0x000fe400078ec0ff */
[----:B------:R-:W-:Y:S02]  /*0da0*/  LOP3.LUT R12, R71, 0x7ff00000, RZ, 0xc0, !PT ;  /* 0x7ff00000470c7812 */ /* 0x000fe400078ec0ff */
[----:B------:R-:W-:Y:S02]  /*0db0*/  P2R R3, PR, RZ, 0x2 ;  /* 0x00000002ff037803 */ /* 0x000fe40000000000 */
[----:B012-4-:R-:W-:-:S07]  /*0dc0*/  SEL R8, R8, 0xfff00000, P0 ;  /* 0xfff0000008087807 */ /* 0x017fce0000000000 */
.L_x_147:
[----:B0-----:R-:W0:Y:S02]  /*0dd0*/  LDC.64 R50, c[0x0][0x3a0] ;  /* 0x0000e800ff327b82 */ /* 0x001e240000000a00 */
[----:B0-----:R-:W-:-:S06]  /*0de0*/  IMAD.WIDE R48, R7, 0x4, R50 ;  /* 0x0000000407307825 */ /* 0x001fcc00078e0232 */
[----:B------:R-:W2:Y:S01]  /*0df0*/  LDG.E.CONSTANT R48, desc[UR6][R48.64] ;  /* 0x0000000630307981 */ /* 0x000ea2000c1e9900 */
[----:B-----5:R-:W-:Y:S01]  /*0e00*/  IMAD.MOV.U32 R5, RZ, RZ, R39 ;  /* 0x000000ffff057224 */ /* 0x020fe200078e0027 */
[----:B------:R-:W-:Y:S05]  /*0e10*/  WARPSYNC.ALL ;  /* 0x0000000000007948 */ /* 0x000fea0003800000 */
[----:B------:R-:W0:Y:S01]  /*0e20*/  S2R R4, SR_TID.X ;  /* 0x0000000000047919 */ /* 0x000e220000002100 */
[----:B------:R-:W-:Y:S02]  /*0e30*/  IMAD.MOV.U32 R39, RZ, RZ, R40 ;  /* 0x000000ffff277224 */ /* 0x000fe400078e0028 */
[----:B------:R-:W-:-:S02]  /*0e40*/  IMAD.MOV.U32 R40, RZ, RZ, R41 ;  /* 0x000000ffff287224 */ /* 0x000fc400078e0029 */
[----:B------:R-:W-:Y:S02]  /*0e50*/  IMAD.MOV.U32 R41, RZ, RZ, R42 ;  /* 0x000000ffff297224 */ /* 0x000fe400078e002a */
[----:B------:R-:W-:Y:S02]  /*0e60*/  IMAD.MOV.U32 R42, RZ, RZ, R43 ;  /* 0x000000ffff2a7224 */ /* 0x000fe400078e002b */
[----:B------:R-:W-:Y:S02]  /*0e70*/  IMAD.MOV.U32 R43, RZ, RZ, R45 ;  /* 0x000000ffff2b7224 */ /* 0x000fe400078e002d */
[----:B------:R-:W-:Y:S02]  /*0e80*/  IMAD.MOV.U32 R45, RZ, RZ, R44 ;  /* 0x000000ffff2d7224 */ /* 0x000fe400078e002c */
[----:B------:R-:W-:Y:S02]  /*0e90*/  IMAD.MOV.U32 R44, RZ, RZ, R47 ;  /* 0x000000ffff2c7224 */ /* 0x000fe400078e002f */
[----:B------:R-:W-:-:S02]  /*0ea0*/  IMAD.MOV.U32 R47, RZ, RZ, R46 ;  /* 0x000000ffff2f7224 */ /* 0x000fc400078e002e */
[----:B------:R-:W-:Y:S02]  /*0eb0*/  IMAD.MOV.U32 R46, RZ, RZ, R38 ;  /* 0x000000ffff2e7224 */ /* 0x000fe400078e0026 */
[----:B------:R-:W-:Y:S01]  /*0ec0*/  IMAD.MOV.U32 R38, RZ, RZ, R36 ;  /* 0x000000ffff267224 */ /* 0x000fe200078e0024 */
[----:B0-----:R-:W-:Y:S01]  /*0ed0*/  ISETP.GT.U32.AND P1, PT, R4, 0x5, PT ;  /* 0x000000050400780c */ /* 0x001fe20003f24070 */
[----:B--2---:R-:W-:-:S12]  /*0ee0*/  IMAD.MOV.U32 R36, RZ, RZ, R48 ;  /* 0x000000ffff247224 */ /* 0x004fd800078e0030 */
[----:B------:R-:W-:Y:S01]  /*0ef0*/  @!P1 IMAD.WIDE R48, R6, 0x4, R50 ;  /* 0x0000000406309825 */ /* 0x000fe200078e0232 */
[----:B------:R-:W0:Y:S04]  /*0f00*/  LDC R0, c[0x0][0x384] ;  /* 0x0000e100ff007b82 */ /* 0x000e280000000800 */
[----:B------:R-:W2:Y:S04]  /*0f10*/  @!P1 LDG.E.CONSTANT R51, desc[UR6][R48.64+-0x18] ;  /* 0xffffe80630339981 */ /* 0x000ea8000c1e9900 */
[----:B------:R1:W3:Y:S01]  /*0f20*/  @!P1 LDG.E.CONSTANT R73, desc[UR6][R48.64+0x80] ;  /* 0x0000800630499981 */ /* 0x0002e2000c1e9900 */
[----:B------:R-:W4:Y:S01]  /*0f30*/  LDC R2, c[0x0][0x38c] ;  /* 0x0000e300ff027b82 */ /* 0x000f220000000800 */
[----:B------:R-:W-:Y:S01]  /*0f40*/  ISETP.NE.AND P5, PT, R13, 0x7ff00000, PT ;  /* 0x7ff000000d00780c */ /* 0x000fe20003fa5270 */
[----:B------:R-:W-:Y:S01]  /*0f50*/  UMOV UR4, 0x400 ;  /* 0x0000040000047882 */ /* 0x000fe20000000000 */
[----:B------:R-:W-:Y:S01]  /*0f60*/  ISETP.NE.AND P6, PT, R34, 0x7ff00000, PT ;  /* 0x7ff000002200780c */ /* 0x000fe20003fc5270 */
[----:B------:R-:W-:Y:S01]  /*0f70*/  DADD R82, -RZ, |R62| ;  /* 0x00000000ff527229 */ /* 0x000fe2000000053e */
[----:B------:R-:W-:Y:S01]  /*0f80*/  P2R R80, PR, RZ, 0x20 ;  /* 0x00000020ff507803 */ /* 0x000fe20000000000 */
[----:B------:R-:W-:Y:S01]  /*0f90*/  BSSY.RECONVERGENT B0, `(.L_x_83) ;  /* 0x0000048000007945 */ /* 0x000fe20003800200 */
[----:B------:R-:W-:Y:S01]  /*0fa0*/  ISETP.NE.AND P5, PT, R16, 0x7ff00000, PT ;  /* 0x7ff000001000780c */ /* 0x000fe20003fa5270 */
[----:B------:R-:W4:Y:S01]  /*0fb0*/  S2UR UR5, SR_CgaCtaId ;  /* 0x00000000000579c3 */ /* 0x000f220000008800 */
[----:B------:R-:W-:Y:S01]  /*0fc0*/  FMUL R71, R11, R43 ;  /* 0x0000002b0b477220 */ /* 0x000fe20000400000 */
[----:B------:R-:W-:Y:S01]  /*0fd0*/  IMAD.MOV.U32 R69, RZ, RZ, 0x3ff00000 ;  /* 0x3ff00000ff457424 */ /* 0x000fe200078e00ff */
[----:B------:R-:W-:-:S05]  /*0fe0*/  P2R R77, PR, RZ, 0x20 ;  /* 0x00000020ff4d7803 */ /* 0x000fca0000000000 */
[----:B------:R-:W-:Y:S01]  /*0ff0*/  BAR.SYNC.DEFER_BLOCKING 0x0 ;  /* 0x0000000000007b1d */ /* 0x000fe20000010000 */
[----:B------:R-:W-:Y:S02]  /*1000*/  ISETP.NE.AND P5, PT, R19, 0x7ff00000, PT ;  /* 0x7ff000001300780c */ /* 0x000fe40003fa5270 */
[C---:B0-----:R-:W-:Y:S02]  /*1010*/  FSETP.NEU.AND P3, PT, R0.reuse, 1, PT ;  /* 0x3f8000000000780b */ /* 0x041fe40003f6d000 */
[----:B------:R-:W-:-:S03]  /*1020*/  FSETP.NEU.AND P2, PT, R0, RZ, PT ;  /* 0x000000ff0000720b */ /* 0x000fc60003f4d000 */
[----:B------:R-:W0:Y:S01]  /*1030*/  LDC.64 R52, c[0x0][0x3a8] ;  /* 0x0000ea00ff347b82 */ /* 0x000e220000000a00 */
[----:B-1----:R-:W-:Y:S02]  /*1040*/  P2R R48, PR, RZ, 0x8 ;  /* 0x00000008ff307803 */ /* 0x002fe40000000000 */
[----:B------:R-:W-:Y:S02]  /*1050*/  P2R R48, PR, RZ, 0x4 ;  /* 0x00000004ff307803 */ /* 0x000fe40000000000 */
[----:B------:R-:W-:Y:S02]  /*1060*/  P2R R50, PR, RZ, 0x20 ;  /* 0x00000020ff327803 */ /* 0x000fe40000000000 */
[C---:B----4-:R-:W-:Y:S02]  /*1070*/  FSETP.NEU.AND P3, PT, R2.reuse, 1, PT ;  /* 0x3f8000000200780b */ /* 0x050fe40003f6d000 */
[----:B------:R-:W-:Y:S02]  /*1080*/  FSETP.NEU.AND P4, PT, R2, RZ, PT ;  /* 0x000000ff0200720b */ /* 0x000fe40003f8d000 */
[----:B------:R-:W-:-:S02]  /*1090*/  P2R R48, PR, RZ, 0x8 ;  /* 0x00000008ff307803 */ /* 0x000fc40000000000 */
[----:B------:R-:W-:Y:S01]  /*10a0*/  P2R R48, PR, RZ, 0x10 ;  /* 0x00000010ff307803 */ /* 0x000fe20000000000 */
[----:B------:R-:W-:Y:S01]  /*10b0*/  ULEA UR4, UR5, UR4, 0x18 ;  /* 0x0000000405047291 */ /* 0x000fe2000f8ec0ff */
[----:B------:R-:W-:Y:S02]  /*10c0*/  ISETP.NE.AND P3, PT, R12, 0x7ff00000, PT ;  /* 0x7ff000000c00780c */ /* 0x000fe40003f65270 */
[----:B------:R-:W-:Y:S02]  /*10d0*/  ISETP.NE.AND P4, PT, R14, 0x7ff00000, PT ;  /* 0x7ff000000e00780c */ /* 0x000fe40003f85270 */
[----:B------:R-:W-:Y:S02]  /*10e0*/  P2R R81, PR, RZ, 0x8 ;  /* 0x00000008ff517803 */ /* 0x000fe40000000000 */
[----:B------:R-:W-:Y:S02]  /*10f0*/  P2R R79, PR, RZ, 0x10 ;  /* 0x00000010ff4f7803 */ /* 0x000fe40000000000 */
[----:B------:R-:W-:Y:S01]  /*1100*/  ISETP.NE.AND P3, PT, R15, 0x7ff00000, PT ;  /* 0x7ff000000f00780c */ /* 0x000fe20003f65270 */
[----:B0-----:R-:W-:Y:S01]  /*1110*/  IMAD.WIDE R52, R6, 0x4, R52 ;  /* 0x0000000406347825 */ /* 0x001fe200078e0234 */
[----:B------:R-:W-:-:S02]  /*1120*/  ISETP.NE.AND P4, PT, R17, 0x7ff00000, PT ;  /* 0x7ff000001100780c */ /* 0x000fc40003f85270 */
[----:B------:R-:W-:Y:S01]  /*1130*/  LEA R4, R4, UR4, 0x2 ;  /* 0x0000000404047c11 */ /* 0x000fe2000f8e10ff */
[----:B------:R-:W-:Y:S01]  /*1140*/  UMOV UR4, URZ ;  /* 0x000000ff00047c82 */ /* 0x000fe20008000000 */
[----:B------:R-:W-:Y:S02]  /*1150*/  P2R R78, PR, RZ, 0x8 ;  /* 0x00000008ff4e7803 */ /* 0x000fe40000000000 */
[----:B------:R-:W-:Y:S01]  /*1160*/  P2R R76, PR, RZ, 0x10 ;  /* 0x00000010ff4c7803 */ /* 0x000fe20000000000 */
[----:B------:R-:W-:Y:S01]  /*1170*/  STS [R4+0x18], R43 ;  /* 0x0000182b04007388 */ /* 0x000fe20000000800 */
[----:B------:R-:W-:Y:S02]  /*1180*/  ISETP.NE.AND P3, PT, R18, 0x7ff00000, PT ;  /* 0x7ff000001200780c */ /* 0x000fe40003f65270 */
[----:B------:R-:W-:Y:S02]  /*1190*/  ISETP.NE.AND P4, PT, R20, 0x7ff00000, PT ;  /* 0x7ff000001400780c */ /* 0x000fe40003f85270 */
[----:B------:R-:W-:-:S02]  /*11a0*/  ISETP.NE.AND P5, PT, R22, 0x7ff00000, PT ;  /* 0x7ff000001600780c */ /* 0x000fc40003fa5270 */
[----:B------:R-:W-:Y:S02]  /*11b0*/  P2R R49, PR, RZ, 0x10 ;  /* 0x00000010ff317803 */ /* 0x000fe40000000000 */
[----:B------:R-:W-:Y:S02]  /*11c0*/  ISETP.NE.AND P4, PT, R23, 0x7ff00000, PT ;  /* 0x7ff000001700780c */ /* 0x000fe40003f85270 */
[----:B------:R-:W-:Y:S02]  /*11d0*/  P2R R89, PR, RZ, 0x20 ;  /* 0x00000020ff597803 */ /* 0x000fe40000000000 */
[----:B------:R-:W-:Y:S02]  /*11e0*/  ISETP.NE.AND P5, PT, R25, 0x7ff00000, PT ;  /* 0x7ff000001900780c */ /* 0x000fe40003fa5270 */
[----:B------:R-:W-:Y:S02]  /*11f0*/  P2R R91, PR, RZ, 0x10 ;  /* 0x00000010ff5b7803 */ /* 0x000fe40000000000 */
        /* <DEDUP_REMOVED lines=11> */
[----:B------:R-:W-:Y:S01]  /*12b0*/  P2R R95, PR, RZ, 0x10 ;  /* 0x00000010ff5f7803 */ /* 0x000fe20000000000 */
[----:B------:R-:W-:Y:S01]  /*12c0*/  DSETP.NEU.AND P4, PT, |R62|, +INF , PT ;  /* 0x7ff000003e00742a */ /* 0x000fe20003f8d200 */
[----:B------:R-:W-:-:S02]  /*12d0*/  P2R R75, PR, RZ, 0x20 ;  /* 0x00000020ff4b7803 */ /* 0x000fc40000000000 */
[----:B------:R-:W-:Y:S02]  /*12e0*/  FSETP.NAN.AND P2, PT, R2, R2, PT ;  /* 0x000000020200720b */ /* 0x000fe40003f48000 */
[----:B------:R-:W-:Y:S02]  /*12f0*/  ISETP.NE.AND P5, PT, R35, 0x7ff00000, PT ;  /* 0x7ff000002300780c */ /* 0x000fe40003fa5270 */
[----:B------:R-:W-:Y:S02]  /*1300*/  P2R R74, PR, RZ, 0x40 ;  /* 0x00000040ff4a7803 */ /* 0x000fe40000000000 */
[----:B------:R-:W-:Y:S01]  /*1310*/  MOV R48, 0x1410 ;  /* 0x0000141000307802 */ /* 0x000fe20000000f00 */
[----:B--2---:R0:W-:Y:S04]  /*1320*/  @!P1 STS [R4], R51 ;  /* 0x0000003304009388 */ /* 0x0041e80000000800 */
[----:B---3--:R1:W-:Y:S01]  /*1330*/  @!P1 STS [R4+0x98], R73 ;  /* 0x0000984904009388 */ /* 0x0083e20000000800 */
[----:B------:R-:W-:Y:S01]  /*1340*/  BAR.SYNC.DEFER_BLOCKING 0x0 ;  /* 0x0000000000007b1d */ /* 0x000fe20000010000 */
[----:B------:R-:W-:-:S02]  /*1350*/  FSETP.NAN.AND P1, PT, R0, R0, PT ;  /* 0x000000000000720b */ /* 0x000fc40003f28000 */
[----:B0-----:R-:W-:Y:S02]  /*1360*/  P2R R51, PR, RZ, 0x8 ;  /* 0x00000008ff337803 */ /* 0x001fe40000000000 */
[----:B------:R-:W-:-:S04]  /*1370*/  ISETP.NE.AND P3, PT, R21, 0x7ff00000, PT ;  /* 0x7ff000001500780c */ /* 0x000fc80003f65270 */
[----:B------:R-:W-:Y:S02]  /*1380*/  P2R R88, PR, RZ, 0x8 ;  /* 0x00000008ff587803 */ /* 0x000fe40000000000 */
[----:B------:R-:W-:-:S04]  /*1390*/  ISETP.NE.AND P3, PT, R24, 0x7ff00000, PT ;  /* 0x7ff000001800780c */ /* 0x000fc80003f65270 */
[----:B------:R-:W-:Y:S02]  /*13a0*/  P2R R90, PR, RZ, 0x8 ;  /* 0x00000008ff5a7803 */ /* 0x000fe40000000000 */
[----:B------:R-:W-:-:S04]  /*13b0*/  ISETP.NE.AND P3, PT, R27, 0x7ff00000, PT ;  /* 0x7ff000001b00780c */ /* 0x000fc80003f65270 */
[----:B------:R-:W-:Y:S02]  /*13c0*/  P2R R94, PR, RZ, 0x8 ;  /* 0x00000008ff5e7803 */ /* 0x000fe40000000000 */
[----:B------:R-:W-:-:S04]  /*13d0*/  ISETP.NE.AND P3, PT, R30, 0x7ff00000, PT ;  /* 0x7ff000001e00780c */ /* 0x000fc80003f65270 */
[----:B-1----:R-:W-:-:S03]  /*13e0*/  P2R R73, PR, RZ, 0x8 ;  /* 0x00000008ff497803 */ /* 0x002fc60000000000 */
[----:B------:R-:W-:-:S14]  /*13f0*/  DSETP.NEU.AND P3, PT, |R64|, +INF , PT ;  /* 0x7ff000004000742a */ /* 0x000fdc0003f6d200 */
[----:B------:R-:W-:Y:S05]  /*1400*/  CALL.REL.NOINC `($_Z13FVS_2D_SolverififfPfS_S_$__internal_accurate_pow) ;  /* 0x0000004c009c7944 */ /* 0x000fea0003c00000 */
[----:B------:R-:W-:Y:S05]  /*1410*/  BSYNC.RECONVERGENT B0 ;  /* 0x0000000000007941 */ /* 0x000fea0003800200 */
.L_x_83:
[----:B------:R-:W0:Y:S01]  /*1420*/  LDCU UR5, c[0x0][0x38c] ;  /* 0x00007180ff0577ac */ /* 0x000e220008000800 */
[----:B------:R-:W-:Y:S01]  /*1430*/  DADD R82, -RZ, -R68 ;  /* 0x00000000ff527229 */ /* 0x000fe20000000944 */
[----:B------:R-:W-:Y:S01]  /*1440*/  P2R R85, PR, RZ, 0x1 ;  /* 0x00000001ff557803 */ /* 0x000fe20000000000 */
[----:B------:R-:W-:Y:S01]  /*1450*/  FADD R98, R45, -R42 ;  /* 0x8000002a2d627221 */ /* 0x000fe20000000000 */
[----:B------:R-:W-:Y:S01]  /*1460*/  ISETP.NE.AND P0, PT, R3, RZ, PT ;  /* 0x000000ff0300720c */ /* 0x000fe20003f05270 */
[----:B------:R-:W-:Y:S01]  /*1470*/  BSSY.RECONVERGENT B0, `(.L_x_84) ;  /* 0x0000019000007945 */ /* 0x000fe20003800200 */
[----:B------:R-:W-:-:S03]  /*1480*/  FSETP.NEU.AND P6, PT, R2, RZ, PT ;  /* 0x000000ff0200720b */ /* 0x000fc60003fcd000 */
[----:B------:R-:W-:Y:S02]  /*1490*/  F2F.F64.F32 R98, R98 ;  /* 0x0000006200627310 */ /* 0x000fe40000201800 */
[----:B------:R-:W-:Y:S02]  /*14a0*/  FSEL R69, R83, R69, !P0 ;  /* 0x0000004553457208 */ /* 0x000fe40004000000 */
[----:B------:R-:W-:Y:S02]  /*14b0*/  FSEL R48, R82, R68, !P0 ;  /* 0x0000004452307208 */ /* 0x000fe40004000000 */
[----:B------:R-:W-:Y:S02]  /*14c0*/  FSEL R84, R63, R69, !P6 ;  /* 0x000000453f547208 */ /* 0x000fe40007000000 */
[----:B------:R-:W-:Y:S01]  /*14d0*/  FSEL R48, R48, RZ, P6 ;  /* 0x000000ff30307208 */ /* 0x000fe20003000000 */
[----:B0-----:R-:W0:Y:S01]  /*14e0*/  F2F.F64.F32 R62, UR5 ;  /* 0x00000005003e7d10 */ /* 0x001e220008201800 */
[----:B------:R-:W-:-:S02]  /*14f0*/  ISETP.NE.AND P0, PT, R85, RZ, PT ;  /* 0x000000ff5500720c */ /* 0x000fc40003f05270 */
[----:B------:R-:W-:Y:S02]  /*1500*/  FSEL R83, R48, RZ, P4 ;  /* 0x000000ff30537208 */ /* 0x000fe40002000000 */
[----:B------:R-:W-:Y:S02]  /*1510*/  FSEL R85, R84, R9, P4 ;  /* 0x0000000954557208 */ /* 0x000fe40002000000 */
[----:B------:R-:W-:Y:S01]  /*1520*/  FSETP.NEU.AND P6, PT, R2, 1, PT ;  /* 0x3f8000000200780b */ /* 0x000fe20003fcd000 */
[----:B0-----:R-:W-:-:S10]  /*1530*/  DADD R68, R62, 1 ;  /* 0x3ff000003e447429 */ /* 0x001fd40000000000 */
[----:B------:R-:W-:Y:S01]  /*1540*/  @!P5 FSEL R48, R68, R83, P2 ;  /* 0x000000534430d208 */ /* 0x000fe20001000000 */
[----:B------:R-:W-:Y:S01]  /*1550*/  DADD R82, -RZ, |R62| ;  /* 0x00000000ff527229 */ /* 0x000fe2000000053e */
[----:B------:R-:W-:-:S03]  /*1560*/  @!P5 FSEL R84, R69, R85, P2 ;  /* 0x000000554554d208 */ /* 0x000fc60001000000 */
[----:B------:R-:W-:Y:S01]  /*1570*/  IMAD.MOV.U32 R68, RZ, RZ, R48 ;  /* 0x000000ffff447224 */ /* 0x000fe200078e0030 */
[----:B------:R-:W-:Y:S01]  /*1580*/  MOV R48, 0x1600 ;  /* 0x0000160000307802 */ /* 0x000fe20000000f00 */
[----:B------:R-:W-:-:S06]  /*1590*/  IMAD.MOV.U32 R69, RZ, RZ, R84 ;  /* 0x000000ffff457224 */ /* 0x000fcc00078e0054 */
[----:B------:R-:W-:-:S10]  /*15a0*/  DADD R68, R68, R68 ;  /* 0x0000000044447229 */ /* 0x000fd40000000044 */
[----:B------:R-:W-:Y:S02]  /*15b0*/  FSEL R114, R68, RZ, P6 ;  /* 0x000000ff44727208 */ /* 0x000fe40003000000 */
[----:B------:R-:W-:Y:S01]  /*15c0*/  FSEL R115, R69, 2, P6 ;  /* 0x4000000045737808 */ /* 0x000fe20003000000 */
[----:B------:R-:W-:-:S05]  /*15d0*/  IMAD.MOV.U32 R69, RZ, RZ, 0x40000000 ;  /* 0x40000000ff457424 */ /* 0x000fca00078e00ff */
[----:B------:R-:W-:-:S11]  /*15e0*/  DMUL R114, R60, R114 ;  /* 0x000000723c727228 */ /* 0x000fd60000000000 */
[----:B------:R-:W-:Y:S05]  /*15f0*/  CALL.REL.NOINC `($_Z13FVS_2D_SolverififfPfS_S_$__internal_accurate_pow) ;  /* 0x0000004c00207944 */ /* 0x000fea0003c00000 */
[----:B------:R-:W-:Y:S05]  /*1600*/  BSYNC.RECONVERGENT B0 ;  /* 0x0000000000007941 */ /* 0x000fea0003800200 */
.L_x_84:
[----:B------:R-:W-:Y:S01]  /*1610*/  ISETP.NE.AND P5, PT, R74, RZ, PT ;  /* 0x000000ff4a00720c */ /* 0x000fe20003fa5270 */
[----:B------:R-:W-:Y:S01]  /*1620*/  DADD R82, R62, 2 ;  /* 0x400000003e527429 */ /* 0x000fe20000000000 */
[----:B------:R-:W-:Y:S01]  /*1630*/  FSETP.NEU.AND P6, PT, R2, RZ, PT ;  /* 0x000000ff0200720b */ /* 0x000fe20003fcd000 */
[----:B------:R-:W-:Y:S01]  /*1640*/  FADD R74, R45, R42 ;  /* 0x0000002a2d4a7221 */ /* 0x000fe20000000000 */
[----:B------:R-:W-:Y:S01]  /*1650*/  BSSY.RECONVERGENT B0, `(.L_x_85) ;  /* 0x0000016000007945 */ /* 0x000fe20003800200 */
[----:B------:R-:W-:Y:S02]  /*1660*/  MOV R48, 0x17b0 ;  /* 0x000017b000307802 */ /* 0x000fe40000000f00 */
[----:B------:R-:W-:Y:S02]  /*1670*/  FSEL R68, R68, RZ, P6 ;  /* 0x000000ff44447208 */ /* 0x000fe40003000000 */
[----:B------:R-:W-:Y:S02]  /*1680*/  FSEL R87, R69, RZ, P6 ;  /* 0x000000ff45577208 */ /* 0x000fe40003000000 */
[----:B------:R-:W-:-:S02]  /*1690*/  FSEL R69, R68, RZ, P4 ;  /* 0x000000ff44457208 */ /* 0x000fc40002000000 */
[----:B------:R-:W-:Y:S02]  /*16a0*/  FSEL R85, R87, +QNAN , P4 ;  /* 0x7ff0000057557808 */ /* 0x000fe40002000000 */
[----:B------:R-:W-:Y:S02]  /*16b0*/  @!P5 FSEL R68, R82, R69, P2 ;  /* 0x000000455244d208 */ /* 0x000fe40001000000 */
[----:B------:R-:W-:Y:S02]  /*16c0*/  @!P5 FSEL R87, R83, R85, P2 ;  /* 0x000000555357d208 */ /* 0x000fe40001000000 */
[----:B------:R-:W-:Y:S01]  /*16d0*/  FSETP.NEU.AND P5, PT, R2, 1, PT ;  /* 0x3f8000000200780b */ /* 0x000fe20003fad000 */
[----:B------:R-:W-:Y:S02]  /*16e0*/  IMAD.MOV.U32 R82, RZ, RZ, R68 ;  /* 0x000000ffff527224 */ /* 0x000fe400078e0044 */
[----:B------:R-:W-:Y:S01]  /*16f0*/  IMAD.MOV.U32 R83, RZ, RZ, R87 ;  /* 0x000000ffff537224 */ /* 0x000fe200078e0057 */
[----:B------:R-:W0:Y:S05]  /*1700*/  F2F.F64.F32 R68, R74 ;  /* 0x0000004a00447310 */ /* 0x000e2a0000201800 */
        /* <DEDUP_REMOVED lines=8> */
[----:B------:R-:W-:-:S10]  /*1790*/  IMAD.MOV.U32 R69, RZ, RZ, 0x3ff00000 ;  /* 0x3ff00000ff457424 */ /* 0x000fd400078e00ff */
[----:B------:R-:W-:Y:S05]  /*17a0*/  CALL.REL.NOINC `($_Z13FVS_2D_SolverififfPfS_S_$__internal_accurate_pow) ;  /* 0x0000004800b47944 */ /* 0x000fea0003c00000 */
[----:B------:R-:W-:Y:S05]  /*17b0*/  BSYNC.RECONVERGENT B0 ;  /* 0x0000000000007941 */ /* 0x000fea0003800200 */
.L_x_85:
[----:B------:R-:W0:Y:S01]  /*17c0*/  LDCU UR5, c[0x0][0x384] ;  /* 0x00007080ff0577ac */ /* 0x000e220008000800 */
[----:B------:R-:W-:Y:S01]  /*17d0*/  ISETP.NE.AND P5, PT, R75, RZ, PT ;  /* 0x000000ff4b00720c */ /* 0x000fe20003fa5270 */
[----:B------:R-:W-:Y:S01]  /*17e0*/  DADD R74, -RZ, -R68 ;  /* 0x00000000ff4a7229 */ /* 0x000fe20000000944 */
[----:B------:R-:W-:Y:S01]  /*17f0*/  FSETP.NEU.AND P6, PT, R0, RZ, PT ;  /* 0x000000ff0000720b */ /* 0x000fe20003fcd000 */
[----:B------:R-:W-:Y:S08]  /*1800*/  BSSY.RECONVERGENT B0, `(.L_x_86) ;  /* 0x000001a000007945 */ /* 0x000ff00003800200 */
[----:B------:R-:W-:-:S02]  /*1810*/  FSEL R69, R75, R69, !P0 ;  /* 0x000000454b457208 */ /* 0x000fc40004000000 */
[----:B------:R-:W-:Y:S02]  /*1820*/  FSEL R48, R74, R68, !P0 ;  /* 0x000000444a307208 */ /* 0x000fe40004000000 */
[----:B------:R-:W-:Y:S01]  /*1830*/  FSEL R85, R65, R69, !P6 ;  /* 0x0000004541557208 */ /* 0x000fe20007000000 */
[----:B------:R-:W-:Y:S01]  /*1840*/  LDS R74, [R4+0x14] ;  /* 0x00001400044a7984 */ /* 0x000fe20000000800 */
[----:B0-----:R-:W0:Y:S01]  /*1850*/  F2F.F64.F32 R64, UR5 ;  /* 0x0000000500407d10 */ /* 0x001e220008201800 */
[----:B------:R-:W-:Y:S02]  /*1860*/  FSEL R48, R48, RZ, P6 ;  /* 0x000000ff30307208 */ /* 0x000fe40003000000 */
[----:B------:R-:W-:Y:S02]  /*1870*/  FSEL R83, R85, R8, P3 ;  /* 0x0000000855537208 */ /* 0x000fe40001800000 */
[----:B------:R-:W-:Y:S01]  /*1880*/  FSEL R75, R48, RZ, P3 ;  /* 0x000000ff304b7208 */ /* 0x000fe20001800000 */
[----:B0-----:R-:W-:-:S10]  /*1890*/  DADD R68, R64, 1 ;  /* 0x3ff0000040447429 */ /* 0x001fd40000000000 */
[----:B------:R-:W-:Y:S02]  /*18a0*/  @!P5 FSEL R48, R68, R75, P1 ;  /* 0x0000004b4430d208 */ /* 0x000fe40000800000 */
[----:B------:R-:W0:Y:S01]  /*18b0*/  LDS R75, [R4+0x1c] ;  /* 0x00001c00044b7984 */ /* 0x000e220000000800 */
[----:B------:R-:W-:Y:S01]  /*18c0*/  @!P5 FSEL R85, R69, R83, P1 ;  /* 0x000000534555d208 */ /* 0x000fe20000800000 */
[----:B------:R-:W-:Y:S01]  /*18d0*/  DADD R82, -RZ, |R64| ;  /* 0x00000000ff527229 */ /* 0x000fe20000000540 */
[----:B------:R-:W-:Y:S01]  /*18e0*/  IMAD.MOV.U32 R68, RZ, RZ, R48 ;  /* 0x000000ffff447224 */ /* 0x000fe200078e0030 */
[----:B------:R-:W-:Y:S02]  /*18f0*/  FSETP.NEU.AND P5, PT, R0, 1, PT ;  /* 0x3f8000000000780b */ /* 0x000fe40003fad000 */
[----:B------:R-:W-:Y:S01]  /*1900*/  IMAD.MOV.U32 R69, RZ, RZ, R85 ;  /* 0x000000ffff457224 */ /* 0x000fe200078e0055 */
[----:B------:R-:W-:-:S05]  /*1910*/  MOV R48, 0x19a0 ;  /* 0x000019a000307802 */ /* 0x000fca0000000f00 */
[----:B------:R-:W-:-:S10]  /*1920*/  DADD R68, R68, R68 ;  /* 0x0000000044447229 */ /* 0x000fd40000000044 */
[----:B------:R-:W-:Y:S02]  /*1930*/  FSEL R114, R68, RZ, P5 ;  /* 0x000000ff44727208 */ /* 0x000fe40002800000 */
[----:B------:R-:W-:Y:S01]  /*1940*/  FSEL R115, R69, 2, P5 ;  /* 0x4000000045737808 */ /* 0x000fe20002800000 */
[----:B------:R-:W-:-:S05]  /*1950*/  IMAD.MOV.U32 R69, RZ, RZ, 0x40000000 ;  /* 0x40000000ff457424 */ /* 0x000fca00078e00ff */
[----:B------:R-:W-:Y:S01]  /*1960*/  DMUL R114, R58, R114 ;  /* 0x000000723a727228 */ /* 0x000fe20000000000 */
[----:B0-----:R-:W-:-:S06]  /*1970*/  FADD R116, R74, -R75 ;  /* 0x8000004b4a747221 */ /* 0x001fcc0000000000 */
[----:B------:R-:W0:Y:S04]  /*1980*/  F2F.F64.F32 R116, R116 ;  /* 0x0000007400747310 */ /* 0x000e280000201800 */
[----:B0-----:R-:W-:Y:S05]  /*1990*/  CALL.REL.NOINC `($_Z13FVS_2D_SolverififfPfS_S_$__internal_accurate_pow) ;  /* 0x0000004800387944 */ /* 0x001fea0003c00000 */
[----:B------:R-:W-:Y:S05]  /*19a0*/  BSYNC.RECONVERGENT B0 ;  /* 0x0000000000007941 */ /* 0x000fea0003800200 */
.L_x_86:
[----:B------:R-:W-:Y:S01]  /*19b0*/  ISETP.NE.AND P5, PT, R95, RZ, PT ;  /* 0x000000ff5f00720c */ /* 0x000fe20003fa5270 */
[----:B------:R-:W-:Y:S01]  /*19c0*/  DADD R82, R64, 2 ;  /* 0x4000000040527429 */ /* 0x000fe20000000000 */
[----:B------:R-:W-:Y:S01]  /*19d0*/  FSETP.NEU.AND P6, PT, R0, RZ, PT ;  /* 0x000000ff0000720b */ /* 0x000fe20003fcd000 */
[----:B------:R-:W-:Y:S01]  /*19e0*/  FADD R48, R74, R75 ;  /* 0x0000004b4a307221 */ /* 0x000fe20000000000 */
[----:B------:R-:W-:Y:S02]  /*19f0*/  BSSY.RECONVERGENT B0, `(.L_x_87) ;  /* 0x0000019000007945 */ /* 0x000fe40003800200 */
[----:B------:R-:W-:Y:S01]  /*1a00*/  FSEL R87, R69, RZ, P6 ;  /* 0x000000ff45577208 */ /* 0x000fe20003000000 */
[----:B------:R0:W1:Y:S01]  /*1a10*/  F2F.F64.F32 R74, R48 ;  /* 0x00000030004a7310 */ /* 0x0000620000201800 */
[----:B------:R-:W-:Y:S02]  /*1a20*/  FSEL R68, R68, RZ, P6 ;  /* 0x000000ff44447208 */ /* 0x000fe40003000000 */
[----:B------:R-:W-:-:S02]  /*1a30*/  FSEL R85, R87, +QNAN , P3 ;  /* 0x7ff0000057557808 */ /* 0x000fc40001800000 */
[----:B------:R-:W-:Y:S02]  /*1a40*/  FSEL R69, R68, RZ, P3 ;  /* 0x000000ff44457208 */ /* 0x000fe40001800000 */
[----:B------:R-:W-:Y:S02]  /*1a50*/  @!P5 FSEL R87, R83, R85, P1 ;  /* 0x000000555357d208 */ /* 0x000fe40000800000 */
[----:B------:R-:W-:Y:S01]  /*1a60*/  @!P5 FSEL R68, R82, R69, P1 ;  /* 0x000000455244d208 */ /* 0x000fe20000800000 */
[----:B------:R-:W-:Y:S01]  /*1a70*/  DADD R82, -RZ, |R62| ;  /* 0x00000000ff527229 */ /* 0x000fe2000000053e */
[----:B------:R-:W-:Y:S01]  /*1a80*/  FSETP.NEU.AND P5, PT, R0, 1, PT ;  /* 0x3f8000000000780b */ /* 0x000fe20003fad000 */
[----:B------:R-:W-:Y:S01]  /*1a90*/  IMAD.MOV.U32 R69, RZ, RZ, R87 ;  /* 0x000000ffff457224 */ /* 0x000fe200078e0057 */
[----:B0-----:R-:W-:-:S05]  /*1aa0*/  MOV R48, 0x1b80 ;  /* 0x00001b8000307802 */ /* 0x001fca0000000f00 */
[----:B------:R-:W-:-:S08]  /*1ab0*/  DADD R68, R68, R68 ;  /* 0x0000000044447229 */ /* 0x000fd00000000044 */
[----:B------:R-:W-:-:S10]  /*1ac0*/  DMUL R68, R68, 0.5 ;  /* 0x3fe0000044447828 */ /* 0x000fd40000000000 */
[----:B------:R-:W-:Y:S02]  /*1ad0*/  FSEL R68, R68, RZ, P5 ;  /* 0x000000ff44447208 */ /* 0x000fe40002800000 */
[----:B------:R-:W-:-:S06]  /*1ae0*/  FSEL R69, R69, 1.875, P5 ;  /* 0x3ff0000045457808 */ /* 0x000fcc0002800000 */
[----:B------:R-:W-:-:S08]  /*1af0*/  DMUL R68, R56, R68 ;  /* 0x0000004438447228 */ /* 0x000fd00000000000 */
[----:B-1----:R-:W-:Y:S01]  /*1b00*/  DMUL R68, R68, R74 ;  /* 0x0000004a44447228 */ /* 0x002fe20000000000 */
[----:B------:R-:W0:Y:S07]  /*1b10*/  F2F.F64.F32 R74, R71 ;  /* 0x00000047004a7310 */ /* 0x000e2e0000201800 */
[----:B------:R-:W-:-:S08]  /*1b20*/  DFMA R68, R114, R116, R68 ;  /* 0x000000747244722b */ /* 0x000fd00000000044 */
[----:B------:R-:W-:-:S08]  /*1b30*/  DADD R68, R98, R68 ;  /* 0x0000000062447229 */ /* 0x000fd00000000044 */
[----:B0-----:R-:W-:Y:S01]  /*1b40*/  DADD R74, R68, R74 ;  /* 0x00000000444a7229 */ /* 0x001fe2000000004a */
[----:B------:R-:W-:-:S05]  /*1b50*/  IMAD.MOV.U32 R69, RZ, RZ, 0x40080000 ;  /* 0x40080000ff457424 */ /* 0x000fca00078e00ff */
[----:B------:R0:W1:Y:S05]  /*1b60*/  F2F.F32.F64 R95, R74 ;  /* 0x0000004a005f7310 */ /* 0x00006a0000301000 */
[----:B01----:R-:W-:Y:S05]  /*1b70*/  CALL.REL.NOINC `($_Z13FVS_2D_SolverififfPfS_S_$__internal_accurate_pow) ;  /* 0x0000004400c07944 */ /* 0x003fea0003c00000 */
[----:B------:R-:W-:Y:S05]  /*1b80*/  BSYNC.RECONVERGENT B0 ;  /* 0x0000000000007941 */ /* 0x000fea0003800200 */
.L_x_87:
[----:B------:R-:W-:Y:S01]  /*1b90*/  ISETP.NE.AND P5, PT, R70, RZ, PT ;  /* 0x000000ff4600720c */ /* 0x000fe20003fa5270 */
[----:B------:R-:W-:Y:S01]  /*1ba0*/  DADD R70, -RZ, -R68 ;  /* 0x00000000ff467229 */ /* 0x000fe20000000944 */
[----:B------:R-:W-:Y:S01]  /*1bb0*/  P2R R74, PR, RZ, 0x1 ;  /* 0x00000001ff4a7803 */ /* 0x000fe20000000000 */
[----:B------:R-:W-:Y:S01]  /*1bc0*/  BSSY.RECONVERGENT B1, `(.L_x_88) ;  /* 0x0000022000017945 */ /* 0x000fe20003800200 */
[----:B------:R-:W-:Y:S02]  /*1bd0*/  ISETP.NE.AND P0, PT, R3, RZ, PT ;  /* 0x000000ff0300720c */ /* 0x000fe40003f05270 */
[----:B------:R-:W-:-:S05]  /*1be0*/  FSETP.NEU.AND P6, PT, R2, RZ, PT ;  /* 0x000000ff0200720b */ /* 0x000fca0003fcd000 */
        /* <DEDUP_REMOVED lines=13> */
[----:B------:R-:W-:-:S05]  /*1cc0*/  IMAD.MOV.U32 R68, RZ, RZ, 0x0 ;  /* 0x00000000ff447424 */ /* 0x000fca00078e00ff */
[----:B------:R-:W-:Y:S02]  /*1cd0*/  DADD R82, R82, R82 ;  /* 0x0000000052527229 */ /* 0x000fe40000000052 */
[----:B0-----:R-:W-:-:S08]  /*1ce0*/  DFMA R70, R74, -R68, 1 ;  /* 0x3ff000004a46742b */ /* 0x001fd00000000844 */
[----:B------:R-:W-:Y:S01]  /*1cf0*/  FSETP.GEU.AND P5, PT, |R83|, 6.5827683646048100446e-37, PT ;  /* 0x036000005300780b */ /* 0x000fe20003fae200 */
[----:B------:R-:W-:-:S08]  /*1d00*/  DFMA R70, R70, R70, R70 ;  /* 0x000000464646722b */ /* 0x000fd00000000046 */
[----:B------:R-:W-:-:S08]  /*1d10*/  DFMA R70, R74, R70, R74 ;  /* 0x000000464a46722b */ /* 0x000fd0000000004a */
[----:B------:R-:W-:-:S08]  /*1d20*/  DFMA R74, R70, -R68, 1 ;  /* 0x3ff00000464a742b */ /* 0x000fd00000000844 */
[----:B------:R-:W-:-:S08]  /*1d30*/  DFMA R74, R70, R74, R70 ;  /* 0x0000004a464a722b */ /* 0x000fd00000000046 */
[----:B------:R-:W-:-:S08]  /*1d40*/  DMUL R70, R82, R74 ;  /* 0x0000004a52467228 */ /* 0x000fd00000000000 */
[----:B------:R-:W-:-:S08]  /*1d50*/  DFMA R68, R70, -6, R82 ;  /* 0xc01800004644782b */ /* 0x000fd00000000052 */
[----:B------:R-:W-:-:S10]  /*1d60*/  DFMA R68, R74, R68, R70 ;  /* 0x000000444a44722b */ /* 0x000fd40000000046 */
[----:B------:R-:W-:-:S05]  /*1d70*/  FFMA R48, RZ, 2.375, R69 ;  /* 0x40180000ff307823 */ /* 0x000fca0000000045 */
[----:B------:R-:W-:-:S13]  /*1d80*/  FSETP.GT.AND P6, PT, |R48|, 1.469367938527859385e-39, PT ;  /* 0x001000003000780b */ /* 0x000fda0003fc4200 */
[----:B------:R-:W-:Y:S05]  /*1d90*/  @P6 BRA P5, `(.L_x_89) ;  /* 0x0000000000106947 */ /* 0x000fea0002800000 */
[----:B------:R-:W-:Y:S01]  /*1da0*/  IMAD.MOV.U32 R68, RZ, RZ, RZ ;  /* 0x000000ffff447224 */ /* 0x000fe200078e00ff */
[----:B------:R-:W-:Y:S01]  /*1db0*/  MOV R48, 0x1de0 ;  /* 0x00001de000307802 */ /* 0x000fe20000000f00 */
[----:B------:R-:W-:-:S07]  /*1dc0*/  IMAD.MOV.U32 R69, RZ, RZ, 0x40180000 ;  /* 0x40180000ff457424 */ /* 0x000fce00078e00ff */
[----:B------:R-:W-:Y:S05]  /*1dd0*/  CALL.REL.NOINC `($__internal_1_$__cuda_sm20_div_rn_f64_full) ;  /* 0x0000003c00987944 */ /* 0x000fea0003c00000 */
.L_x_89:
[----:B------:R-:W-:Y:S05]  /*1de0*/  BSYNC.RECONVERGENT B1 ;  /* 0x0000000000017941 */ /* 0x000fea0003800200 */
.L_x_88:
[----:B------:R-:W-:Y:S01]  /*1df0*/  FADD R70, R44, -R41 ;  /* 0x800000292c467221 */ /* 0x000fe20000000000 */
[----:B------:R-:W-:Y:S01]  /*1e00*/  FSETP.NEU.AND P5, PT, R2, 1, PT ;  /* 0x3f8000000200780b */ /* 0x000fe20003fad000 */
[----:B------:R-:W-:Y:S01]  /*1e10*/  DADD R82, -RZ, |R62| ;  /* 0x00000000ff527229 */ /* 0x000fe2000000053e */
[----:B------:R-:W-:Y:S01]  /*1e20*/  BSSY.RECONVERGENT B0, `(.L_x_90) ;  /* 0x0000008000007945 */ /* 0x000fe20003800200 */
[----:B------:R-:W-:Y:S02]  /*1e30*/  MOV R48, 0x1ea0 ;  /* 0x00001ea000307802 */ /* 0x000fe40000000f00 */
[----:B------:R-:W0:Y:S01]  /*1e40*/  F2F.F64.F32 R70, R70 ;  /* 0x0000004600467310 */ /* 0x000e220000201800 */
[----:B------:R-:W-:Y:S02]  /*1e50*/  FSEL R74, R68, 1.46601546874880000000e+13, P5 ;  /* 0x55555555444a7808 */ /* 0x000fe40002800000 */
[----:B------:R-:W-:Y:S01]  /*1e60*/  FSEL R75, R69, 1.6666666269302368164, P5 ;  /* 0x3fd55555454b7808 */ /* 0x000fe20002800000 */
[----:B------:R-:W-:-:S05]  /*1e70*/  IMAD.MOV.U32 R69, RZ, RZ, 0x40100000 ;  /* 0x40100000ff457424 */ /* 0x000fca00078e00ff */
[----:B------:R-:W-:-:S11]  /*1e80*/  DMUL R74, R60, R74 ;  /* 0x0000004a3c4a7228 */ /* 0x000fd60000000000 */
[----:B0-----:R-:W-:Y:S05]  /*1e90*/  CALL.REL.NOINC `($_Z13FVS_2D_SolverififfPfS_S_$__internal_accurate_pow) ;  /* 0x0000004000f87944 */ /* 0x001fea0003c00000 */
[----:B------:R-:W-:Y:S05]  /*1ea0*/  BSYNC.RECONVERGENT B0 ;  /* 0x0000000000007941 */ /* 0x000fea0003800200 */
.L_x_90:
[----:B------:R-:W-:Y:S01]  /*1eb0*/  ISETP.NE.AND P5, PT, R73, RZ, PT ;  /* 0x000000ff4900720c */ /* 0x000fe20003fa5270 */
[----:B------:R-:W-:Y:S01]  /*1ec0*/  DADD R82, R62, 4 ;  /* 0x401000003e527429 */ /* 0x000fe20000000000 */
[----:B------:R-:W-:Y:S01]  /*1ed0*/  FSETP.NEU.AND P6, PT, R2, RZ, PT ;  /* 0x000000ff0200720b */ /* 0x000fe20003fcd000 */
[----:B------:R-:W-:Y:S01]  /*1ee0*/  IMAD.MOV.U32 R86, RZ, RZ, 0x0 ;  /* 0x00000000ff567424 */ /* 0x000fe200078e00ff */
[----:B------:R-:W-:Y:S01]  /*1ef0*/  BSSY.RECONVERGENT B1, `(.L_x_91) ;  /* 0x000001f000017945 */ /* 0x000fe20003800200 */
[----:B------:R-:W-:Y:S01]  /*1f00*/  IMAD.MOV.U32 R87, RZ, RZ, 0x40380000 ;  /* 0x40380000ff577424 */ /* 0x000fe200078e00ff */
[----:B------:R-:W-:Y:S02]  /*1f10*/  FSEL R73, R69, RZ, P6 ;  /* 0x000000ff45497208 */ /* 0x000fe40003000000 */
[----:B------:R-:W-:Y:S02]  /*1f20*/  FSEL R48, R68, RZ, P6 ;  /* 0x000000ff44307208 */ /* 0x000fe40003000000 */
[----:B------:R-:W-:-:S02]  /*1f30*/  FSEL R85, R73, +QNAN , P4 ;  /* 0x7ff0000049557808 */ /* 0x000fc40002000000 */
[----:B------:R-:W-:Y:S02]  /*1f40*/  FSEL R69, R48, RZ, P4 ;  /* 0x000000ff30457208 */ /* 0x000fe40002000000 */
        /* <DEDUP_REMOVED lines=19> */
[----:B------:R-:W-:Y:S01]  /*2080*/  IMAD.MOV.U32 R68, RZ, RZ, RZ ;  /* 0x000000ffff447224 */ /* 0x000fe200078e00ff */
[----:B------:R-:W-:Y:S01]  /*2090*/  MOV R48, 0x20c0 ;  /* 0x000020c000307802 */ /* 0x000fe20000000f00 */
[----:B------:R-:W-:-:S07]  /*20a0*/  IMAD.MOV.U32 R69, RZ, RZ, 0x40380000 ;  /* 0x40380000ff457424 */ /* 0x000fce00078e00ff */
[----:B------:R-:W-:Y:S05]  /*20b0*/  CALL.REL.NOINC `($__internal_1_$__cuda_sm20_div_rn_f64_full) ;  /* 0x0000003800e07944 */ /* 0x000fea0003c00000 */
[----:B------:R-:W-:Y:S02]  /*20c0*/  IMAD.MOV.U32 R84, RZ, RZ, R68 ;  /* 0x000000ffff547224 */ /* 0x000fe400078e0044 */
[----:B------:R-:W-:-:S07]  /*20d0*/  IMAD.MOV.U32 R85, RZ, RZ, R69 ;  /* 0x000000ffff557224 */ /* 0x000fce00078e0045 */
.L_x_92:
[----:B------:R-:W-:Y:S05]  /*20e0*/  BSYNC.RECONVERGENT B1 ;  /* 0x0000000000017941 */ /* 0x000fea0003800200 */
.L_x_91:
[----:B------:R-:W-:Y:S01]  /*20f0*/  FADD R73, R44, R41 ;  /* 0x000000292c497221 */ /* 0x000fe20000000000 */
[----:B------:R-:W-:Y:S01]  /*2100*/  FSETP.NEU.AND P5, PT, R2, 1, PT ;  /* 0x3f8000000200780b */ /* 0x000fe20003fad000 */
[----:B------:R-:W-:Y:S01]  /*2110*/  DADD R82, -RZ, |R64| ;  /* 0x00000000ff527229 */ /* 0x000fe20000000540 */
[----:B------:R-:W-:Y:S01]  /*2120*/  BSSY.RECONVERGENT B0, `(.L_x_93) ;  /* 0x000000a000007945 */ /* 0x000fe20003800200 */
[----:B------:R-:W0:Y:S01]  /*2130*/  F2F.F64.F32 R68, R73 ;  /* 0x0000004900447310 */ /* 0x000e220000201800 */
[----:B------:R-:W-:Y:S02]  /*2140*/  FSEL R84, R84, 1.46601546874880000000e+13, P5 ;  /* 0x5555555554547808 */ /* 0x000fe40002800000 */
[----:B------:R-:W-:Y:S02]  /*2150*/  FSEL R85, R85, 1.4166666269302368164, P5 ;  /* 0x3fb5555555557808 */ /* 0x000fe40002800000 */
[----:B------:R-:W-:-:S04]  /*2160*/  MOV R48, 0x21c0 ;  /* 0x000021c000307802 */ /* 0x000fc80000000f00 */
[----:B------:R-:W-:-:S08]  /*2170*/  DMUL R84, R54, R84 ;  /* 0x0000005436547228 */ /* 0x000fd00000000000 */
[----:B0-----:R-:W-:-:S08]  /*2180*/  DMUL R68, R84, R68 ;  /* 0x0000004454447228 */ /* 0x001fd00000000000 */
[----:B------:R-:W-:Y:S01]  /*2190*/  DFMA R74, R74, R70, R68 ;  /* 0x000000464a4a722b */ /* 0x000fe20000000044 */
[----:B------:R-:W-:-:S10]  /*21a0*/  IMAD.MOV.U32 R69, RZ, RZ, 0x40080000 ;  /* 0x40080000ff457424 */ /* 0x000fd400078e00ff */
[----:B------:R-:W-:Y:S05]  /*21b0*/  CALL.REL.NOINC `($_Z13FVS_2D_SolverififfPfS_S_$__internal_accurate_pow) ;  /* 0x0000004000307944 */ /* 0x000fea0003c00000 */
[----:B------:R-:W-:Y:S05]  /*21c0*/  BSYNC.RECONVERGENT B0 ;  /* 0x0000000000007941 */ /* 0x000fea0003800200 */
.L_x_93:
        /* <DEDUP_REMOVED lines=8> */
[----:B------:R-:W-:Y:S01]  /*2250*/  FSEL R83, R65, R71, !P6 ;  /* 0x0000004741537208 */ /* 0x000fe20007000000 */
[----:B------:R-:W-:Y:S01]  /*2260*/  IMAD.MOV.U32 R70, RZ, RZ, 0x0 ;  /* 0x00000000ff467424 */ /* 0x000fe200078e00ff */
[----:B------:R-:W-:Y:S02]  /*2270*/  FSEL R82, R48, RZ, P6 ;  /* 0x000000ff30527208 */ /* 0x000fe40003000000 */
[----:B------:R-:W-:Y:S02]  /*2280*/  FSEL R73, R83, R8, P3 ;  /* 0x0000000853497208 */ /* 0x000fe40001800000 */
[----:B------:R-:W-:-:S03]  /*2290*/  FSEL R71, R82, RZ, P3 ;  /* 0x000000ff52477208 */ /* 0x000fc60001800000 */
[----:B------:R-:W-:Y:S02]  /*22a0*/  @!P5 FSEL R83, R69, R73, P1 ;  /* 0x000000494553d208 */ /* 0x000fe40000800000 */
        /* <DEDUP_REMOVED lines=20> */
.L_x_95:
[----:B------:R-:W-:Y:S05]  /*23f0*/  BSYNC.RECONVERGENT B1 ;  /* 0x0000000000017941 */ /* 0x000fea0003800200 */
.L_x_94:
[----:B------:R-:W-:Y:S01]  /*2400*/  LDS R98, [R4+0x10] ;  /* 0x0000100004627984 */ /* 0x000fe20000000800 */
[----:B------:R-:W-:Y:S01]  /*2410*/  FSETP.NEU.AND P5, PT, R0, 1, PT ;  /* 0x3f8000000000780b */ /* 0x000fe20003fad000 */
[----:B------:R-:W-:Y:S01]  /*2420*/  DADD R82, -RZ, |R64| ;  /* 0x00000000ff527229 */ /* 0x000fe20000000540 */
[----:B------:R-:W-:Y:S01]  /*2430*/  BSSY.RECONVERGENT B0, `(.L_x_96) ;  /* 0x000000a000007945 */ /* 0x000fe20003800200 */
[----:B------:R-:W0:Y:S01]  /*2440*/  LDS R97, [R4+0x20] ;  /* 0x0000200004617984 */ /* 0x000e220000000800 */
[----:B------:R-:W-:Y:S02]  /*2450*/  FSEL R70, R68, 1.46601546874880000000e+13, P5 ;  /* 0x5555555544467808 */ /* 0x000fe40002800000 */
[----:B------:R-:W-:Y:S01]  /*2460*/  FSEL R71, R69, 1.6666666269302368164, P5 ;  /* 0x3fd5555545477808 */ /* 0x000fe20002800000 */
[----:B------:R-:W-:Y:S01]  /*2470*/  IMAD.MOV.U32 R69, RZ, RZ, 0x40100000 ;  /* 0x40100000ff457424 */ /* 0x000fe200078e00ff */
[----:B------:R-:W-:-:S04]  /*2480*/  MOV R48, 0x24d0 ;  /* 0x000024d000307802 */ /* 0x000fc80000000f00 */
[----:B------:R-:W-:Y:S01]  /*2490*/  DMUL R70, R58, R70 ;  /* 0x000000463a467228 */ /* 0x000fe20000000000 */
[----:B0-----:R-:W-:-:S06]  /*24a0*/  FADD R72, R98, -R97 ;  /* 0x8000006162487221 */ /* 0x001fcc0000000000 */
[----:B------:R-:W0:Y:S04]  /*24b0*/  F2F.F64.F32 R72, R72 ;  /* 0x0000004800487310 */ /* 0x000e280000201800 */
[----:B0-----:R-:W-:Y:S05]  /*24c0*/  CALL.REL.NOINC `($_Z13FVS_2D_SolverififfPfS_S_$__internal_accurate_pow) ;  /* 0x0000003c006c7944 */ /* 0x001fea0003c00000 */
[----:B------:R-:W-:Y:S05]  /*24d0*/  BSYNC.RECONVERGENT B0 ;  /* 0x0000000000007941 */ /* 0x000fea0003800200 */
.L_x_96:
        /* <DEDUP_REMOVED lines=33> */
.L_x_98:
[----:B------:R-:W-:Y:S05]  /*26f0*/  BSYNC.RECONVERGENT B1 ;  /* 0x0000000000017941 */ /* 0x000fea0003800200 */
.L_x_97:
[----:B------:R-:W-:Y:S01]  /*2700*/  FADD R97, R98, R97 ;  /* 0x0000006162617221 */ /* 0x000fe20000000000 */
[----:B------:R-:W-:Y:S01]  /*2710*/  FSETP.NEU.AND P5, PT, R0, 1, PT ;  /* 0x3f8000000000780b */ /* 0x000fe20003fad000 */
[----:B------:R-:W-:Y:S01]  /*2720*/  BSSY.RECONVERGENT B0, `(.L_x_99) ;  /* 0x000000f000007945 */ /* 0x000fe20003800200 */
[----:B------:R-:W-:Y:S01]  /*2730*/  MOV R48, 0x2810 ;  /* 0x0000281000307802 */ /* 0x000fe20000000f00 */
[----:B------:R-:W0:Y:S01]  /*2740*/  F2F.F64.F32 R82, R97 ;  /* 0x0000006100527310 */ /* 0x000e220000201800 */
[----:B------:R-:W-:Y:S02]  /*2750*/  FSEL R68, R68, 1.46601546874880000000e+13, P5 ;  /* 0x5555555544447808 */ /* 0x000fe40002800000 */
[----:B------:R-:W-:-:S06]  /*2760*/  FSEL R69, R69, 1.4166666269302368164, P5 ;  /* 0x3fb5555545457808 */ /* 0x000fcc0002800000 */
[----:B------:R-:W-:-:S08]  /*2770*/  DMUL R68, R56, R68 ;  /* 0x0000004438447228 */ /* 0x000fd00000000000 */
[----:B0-----:R-:W-:Y:S02]  /*2780*/  DMUL R68, R68, R82 ;  /* 0x0000005244447228 */ /* 0x001fe40000000000 */
[----:B------:R-:W-:-:S06]  /*2790*/  DADD R82, -RZ, |R62| ;  /* 0x00000000ff527229 */ /* 0x000fcc000000053e */
[----:B------:R-:W-:Y:S01]  /*27a0*/  DFMA R68, R70, R72, R68 ;  /* 0x000000484644722b */ /* 0x000fe20000000044 */
[----:B------:R-:W0:Y:S07]  /*27b0*/  F2F.F64.F32 R70, R95 ;  /* 0x0000005f00467310 */ /* 0x000e2e0000201800 */
[----:B------:R-:W-:-:S08]  /*27c0*/  DADD R68, R74, R68 ;  /* 0x000000004a447229 */ /* 0x000fd00000000044 */
[----:B0-----:R-:W-:Y:S01]  /*27d0*/  DADD R70, R68, R70 ;  /* 0x0000000044467229 */ /* 0x001fe20000000046 */
[----:B------:R-:W-:-:S05]  /*27e0*/  IMAD.MOV.U32 R69, RZ, RZ, 0x40140000 ;  /* 0x40140000ff457424 */ /* 0x000fca00078e00ff */
[----:B------:R0:W1:Y:S05]  /*27f0*/  F2F.F32.F64 R96, R70 ;  /* 0x0000004600607310 */ /* 0x00006a0000301000 */
[----:B01----:R-:W-:Y:S05]  /*2800*/  CALL.REL.NOINC `($_Z13FVS_2D_SolverififfPfS_S_$__internal_accurate_pow) ;  /* 0x00000038009c7944 */ /* 0x003fea0003c00000 */
[----:B------:R-:W-:Y:S05]  /*2810*/  BSYNC.RECONVERGENT B0 ;  /* 0x0000000000007941 */ /* 0x000fea0003800200 */
.L_x_99:
        /* <DEDUP_REMOVED lines=30> */
[----:B------:R-:W-:-:S05]  /*2a00*/  FFMA R48, RZ, 3.46875, R69 ;  /* 0x405e0000ff307823 */ /* 0x000fca0000000045 */
[----:B------:R-:W-:-:S13]  /*2a10*/  FSETP.GT.AND P6, PT, |R48|, 1.469367938527859385e-39, PT ;  /* 0x001000003000780b */ /* 0x000fda0003fc4200 */
[----:B------:R-:W-:Y:S05]  /*2a20*/  @P6 BRA P5, `(.L_x_101) ;  /* 0x0000000000106947 */ /* 0x000fea0002800000 */
[----:B------:R-:W-:Y:S01]  /*2a30*/  IMAD.MOV.U32 R68, RZ, RZ, RZ ;  /* 0x000000ffff447224 */ /* 0x000fe200078e00ff */
[----:B------:R-:W-:Y:S01]  /*2a40*/  MOV R48, 0x2a70 ;  /* 0x00002a7000307802 */ /* 0x000fe20000000f00 */
[----:B------:R-:W-:-:S07]  /*2a50*/  IMAD.MOV.U32 R69, RZ, RZ, 0x405e0000 ;  /* 0x405e0000ff457424 */ /* 0x000fce00078e00ff */
[----:B------:R-:W-:Y:S05]  /*2a60*/  CALL.REL.NOINC `($__internal_1_$__cuda_sm20_div_rn_f64_full) ;  /* 0x0000003000747944 */ /* 0x000fea0003c00000 */
.L_x_101:
[----:B------:R-:W-:Y:S05]  /*2a70*/  BSYNC.RECONVERGENT B1 ;  /* 0x0000000000017941 */ /* 0x000fea0003800200 */
.L_x_100:
[----:B------:R-:W-:Y:S01]  /*2a80*/  FADD R70, R47, -R40 ;  /* 0x800000282f467221 */ /* 0x000fe20000000000 */
[----:B------:R-:W-:Y:S01]  /*2a90*/  FSETP.NEU.AND P5, PT, R2, 1, PT ;  /* 0x3f8000000200780b */ /* 0x000fe20003fad000 */
[----:B------:R-:W-:Y:S01]  /*2aa0*/  DADD R82, -RZ, |R62| ;  /* 0x00000000ff527229 */ /* 0x000fe2000000053e */
[----:B------:R-:W-:Y:S01]  /*2ab0*/  BSSY.RECONVERGENT B0, `(.L_x_102) ;  /* 0x0000008000007945 */ /* 0x000fe20003800200 */
[----:B------:R-:W-:Y:S02]  /*2ac0*/  MOV R48, 0x2b30 ;  /* 0x00002b3000307802 */ /* 0x000fe40000000f00 */
[----:B------:R-:W0:Y:S01]  /*2ad0*/  F2F.F64.F32 R70, R70 ;  /* 0x0000004600467310 */ /* 0x000e220000201800 */
[----:B------:R-:W-:Y:S02]  /*2ae0*/  FSEL R74, R68, 1.1443742118159063574e-28, P5 ;  /* 0x11111111444a7808 */ /* 0x000fe40002800000 */
[----:B------:R-:W-:Y:S01]  /*2af0*/  FSEL R75, R69, 1.1333333253860473633, P5 ;  /* 0x3f911111454b7808 */ /* 0x000fe20002800000 */
[----:B------:R-:W-:-:S05]  /*2b00*/  IMAD.MOV.U32 R69, RZ, RZ, 0x40180000 ;  /* 0x40180000ff457424 */ /* 0x000fca00078e00ff */
[----:B------:R-:W-:-:S11]  /*2b10*/  DMUL R74, R60, R74 ;  /* 0x0000004a3c4a7228 */ /* 0x000fd60000000000 */
[----:B0-----:R-:W-:Y:S05]  /*2b20*/  CALL.REL.NOINC `($_Z13FVS_2D_SolverififfPfS_S_$__internal_accurate_pow) ;  /* 0x0000003400d47944 */ /* 0x001fea0003c00000 */
[----:B------:R-:W-:Y:S05]  /*2b30*/  BSYNC.RECONVERGENT B0 ;  /* 0x0000000000007941 */ /* 0x000fea0003800200 */
.L_x_102:
[----:B------:R-:W-:Y:S01]  /*2b40*/  ISETP.NE.AND P5, PT, R93, RZ, PT ;  /* 0x000000ff5d00720c */ /* 0x000fe20003fa5270 */
[----:B------:R-:W-:Y:S01]  /*2b50*/  DADD R72, R62, 6 ;  /* 0x401800003e487429 */ /* 0x000fe20000000000 */
[----:B------:R-:W-:Y:S01]  /*2b60*/  FSETP.NEU.AND P6, PT, R2, RZ, PT ;  /* 0x000000ff0200720b */ /* 0x000fe20003fcd000 */
[----:B------:R-:W-:Y:S01]  /*2b70*/  IMAD.MOV.U32 R84, RZ, RZ, 0x0 ;  /* 0x00000000ff547424 */ /* 0x000fe200078e00ff */
[----:B------:R-:W-:Y:S02]  /*2b80*/  BSSY.RECONVERGENT B1, `(.L_x_103) ;  /* 0x000001d000017945 */ /* 0x000fe40003800200 */
[----:B------:R-:W-:Y:S02]  /*2b90*/  FSEL R83, R69, RZ, P6 ;  /* 0x000000ff45537208 */ /* 0x000fe40003000000 */
[----:B------:R-:W-:Y:S02]  /*2ba0*/  FSEL R82, R68, RZ, P6 ;  /* 0x000000ff44527208 */ /* 0x000fe40003000000 */
[----:B------:R-:W-:-:S02]  /*2bb0*/  FSEL R85, R83, +QNAN , P4 ;  /* 0x7ff0000053557808 */ /* 0x000fc40002000000 */
[----:B------:R-:W-:Y:S02]  /*2bc0*/  FSEL R69, R82, RZ, P4 ;  /* 0x000000ff52457208 */ /* 0x000fe40002000000 */
        /* <DEDUP_REMOVED lines=15> */
[----:B------:R-:W-:-:S05]  /*2cc0*/  FFMA R48, RZ, 4.203125, R73 ;  /* 0x40868000ff307823 */ /* 0x000fca0000000049 */
        /* <DEDUP_REMOVED lines=8> */
.L_x_104:
[----:B------:R-:W-:Y:S05]  /*2d50*/  BSYNC.RECONVERGENT B1 ;  /* 0x0000000000017941 */ /* 0x000fea0003800200 */
.L_x_103:
[----:B------:R-:W-:Y:S01]  /*2d60*/  FADD R84, R47, R40 ;  /* 0x000000282f547221 */ /* 0x000fe20000000000 */
[----:B------:R-:W-:Y:S01]  /*2d70*/  FSETP.NEU.AND P5, PT, R2, 1, PT ;  /* 0x3f8000000200780b */ /* 0x000fe20003fad000 */
[----:B------:R-:W-:Y:S01]  /*2d80*/  DADD R82, -RZ, |R64| ;  /* 0x00000000ff527229 */ /* 0x000fe20000000540 */
[----:B------:R-:W-:Y:S01]  /*2d90*/  BSSY.RECONVERGENT B0, `(.L_x_105) ;  /* 0x000000a000007945 */ /* 0x000fe20003800200 */
[----:B------:R-:W0:Y:S01]  /*2da0*/  F2F.F64.F32 R68, R84 ;  /* 0x0000005400447310 */ /* 0x000e220000201800 */
[----:B------:R-:W-:Y:S02]  /*2db0*/  FSEL R72, R72, 3.1249045965716459206e-25, P5 ;  /* 0x16c16c1748487808 */ /* 0x000fe40002800000 */
[----:B------:R-:W-:Y:S02]  /*2dc0*/  FSEL R73, R73, 0.90138888359069824219, P5 ;  /* 0x3f66c16c49497808 */ /* 0x000fe40002800000 */
[----:B------:R-:W-:-:S04]  /*2dd0*/  MOV R48, 0x2e30 ;  /* 0x00002e3000307802 */ /* 0x000fc80000000f00 */
[----:B------:R-:W-:-:S08]  /*2de0*/  DMUL R72, R54, R72 ;  /* 0x0000004836487228 */ /* 0x000fd00000000000 */
[----:B0-----:R-:W-:-:S08]  /*2df0*/  DMUL R68, R72, R68 ;  /* 0x0000004448447228 */ /* 0x001fd00000000000 */
[----:B------:R-:W-:Y:S01]  /*2e00*/  DFMA R74, R74, R70, R68 ;  /* 0x000000464a4a722b */ /* 0x000fe20000000044 */
[----:B------:R-:W-:-:S10]  /*2e10*/  IMAD.MOV.U32 R69, RZ, RZ, 0x40140000 ;  /* 0x40140000ff457424 */ /* 0x000fd400078e00ff */
[----:B------:R-:W-:Y:S05]  /*2e20*/  CALL.REL.NOINC `($_Z13FVS_2D_SolverififfPfS_S_$__internal_accurate_pow) ;  /* 0x0000003400147944 */ /* 0x000fea0003c00000 */
[----:B------:R-:W-:Y:S05]  /*2e30*/  BSYNC.RECONVERGENT B0 ;  /* 0x0000000000007941 */ /* 0x000fea0003800200 */
.L_x_105:
        /* <DEDUP_REMOVED lines=34> */
.L_x_107:
[----:B------:R-:W-:Y:S05]  /*3060*/  BSYNC.RECONVERGENT B1 ;  /* 0x0000000000017941 */ /* 0x000fea0003800200 */
.L_x_106:
[----:B------:R-:W-:Y:S01]  /*3070*/  LDS R92, [R4+0xc] ;  /* 0x00000c00045c7984 */ /* 0x000fe20000000800 */
[----:B------:R-:W-:Y:S01]  /*3080*/  FSETP.NEU.AND P5, PT, R0, 1, PT ;  /* 0x3f8000000000780b */ /* 0x000fe20003fad000 */
[----:B------:R-:W-:Y:S01]  /*3090*/  DADD R82, -RZ, |R64| ;  /* 0x00000000ff527229 */ /* 0x000fe20000000540 */
[----:B------:R-:W-:Y:S01]  /*30a0*/  BSSY.RECONVERGENT B0, `(.L_x_108) ;  /* 0x000000a000007945 */ /* 0x000fe20003800200 */
[----:B------:R-:W0:Y:S01]  /*30b0*/  LDS R93, [R4+0x24] ;  /* 0x00002400045d7984 */ /* 0x000e220000000800 */
[----:B------:R-:W-:Y:S02]  /*30c0*/  FSEL R70, R68, 1.1443742118159063574e-28, P5 ;  /* 0x1111111144467808 */ /* 0x000fe40002800000 */
[----:B------:R-:W-:Y:S01]  /*30d0*/  FSEL R71, R69, 1.1333333253860473633, P5 ;  /* 0x3f91111145477808 */ /* 0x000fe20002800000 */
[----:B------:R-:W-:Y:S01]  /*30e0*/  IMAD.MOV.U32 R69, RZ, RZ, 0x40180000 ;  /* 0x40180000ff457424 */ /* 0x000fe200078e00ff */
[----:B------:R-:W-:-:S04]  /*30f0*/  MOV R48, 0x3140 ;  /* 0x0000314000307802 */ /* 0x000fc80000000f00 */
[----:B------:R-:W-:Y:S01]  /*3100*/  DMUL R70, R58, R70 ;  /* 0x000000463a467228 */ /* 0x000fe20000000000 */
[----:B0-----:R-:W-:-:S06]  /*3110*/  FADD R72, R92, -R93 ;  /* 0x8000005d5c487221 */ /* 0x001fcc0000000000 */
[----:B------:R-:W0:Y:S04]  /*3120*/  F2F.F64.F32 R72, R72 ;  /* 0x0000004800487310 */ /* 0x000e280000201800 */
[----:B0-----:R-:W-:Y:S05]  /*3130*/  CALL.REL.NOINC `($_Z13FVS_2D_SolverififfPfS_S_$__internal_accurate_pow) ;  /* 0x0000003000507944 */ /* 0x001fea0003c00000 */
[----:B------:R-:W-:Y:S05]  /*3140*/  BSYNC.RECONVERGENT B0 ;  /* 0x0000000000007941 */ /* 0x000fea0003800200 */
.L_x_108:
        /* <DEDUP_REMOVED lines=33> */
.L_x_110:
[----:B------:R-:W-:Y:S05]  /*3360*/  BSYNC.RECONVERGENT B1 ;  /* 0x0000000000017941 */ /* 0x000fea0003800200 */
.L_x_109:
[----:B------:R-:W-:Y:S01]  /*3370*/  FADD R92, R92, R93 ;  /* 0x0000005d5c5c7221 */ /* 0x000fe20000000000 */
[----:B------:R-:W-:Y:S01]  /*3380*/  FSETP.NEU.AND P5, PT, R0, 1, PT ;  /* 0x3f8000000000780b */ /* 0x000fe20003fad000 */
[----:B------:R-:W-:Y:S01]  /*3390*/  F2F.F64.F32 R96, R96 ;  /* 0x0000006000607310 */ /* 0x000fe20000201800 */
[----:B------:R-:W-:Y:S01]  /*33a0*/  BSSY.RECONVERGENT B0, `(.L_x_111) ;  /* 0x000000e000007945 */ /* 0x000fe20003800200 */
[----:B------:R-:W-:Y:S02]  /*33b0*/  MOV R48, 0x3480 ;  /* 0x0000348000307802 */ /* 0x000fe40000000f00 */
[----:B------:R-:W-:Y:S02]  /*33c0*/  FSEL R68, R68, 3.1249045965716459206e-25, P5 ;  /* 0x16c16c1744447808 */ /* 0x000fe40002800000 */
[----:B------:R-:W-:Y:S02]  /*33d0*/  FSEL R69, R69, 0.90138888359069824219, P5 ;  /* 0x3f66c16c45457808 */ /* 0x000fe40002800000 */
[----:B------:R-:W0:Y:S04]  /*33e0*/  F2F.F64.F32 R82, R92 ;  /* 0x0000005c00527310 */ /* 0x000e280000201800 */
[----:B------:R-:W-:-:S08]  /*33f0*/  DMUL R68, R56, R68 ;  /* 0x0000004438447228 */ /* 0x000fd00000000000 */
[----:B0-----:R-:W-:Y:S02]  /*3400*/  DMUL R68, R68, R82 ;  /* 0x0000005244447228 */ /* 0x001fe40000000000 */
[----:B------:R-:W-:-:S06]  /*3410*/  DADD R82, -RZ, |R62| ;  /* 0x00000000ff527229 */ /* 0x000fcc000000053e */
[----:B------:R-:W-:-:S08]  /*3420*/  DFMA R68, R70, R72, R68 ;  /* 0x000000484644722b */ /* 0x000fd00000000044 */
[----:B------:R-:W-:-:S08]  /*3430*/  DADD R68, R74, R68 ;  /* 0x000000004a447229 */ /* 0x000fd00000000044 */
[----:B------:R-:W-:Y:S01]  /*3440*/  DADD R70, R68, R96 ;  /* 0x0000000044467229 */ /* 0x000fe20000000060 */
[----:B------:R-:W-:-:S05]  /*3450*/  IMAD.MOV.U32 R69, RZ, RZ, 0x401c0000 ;  /* 0x401c0000ff457424 */ /* 0x000fca00078e00ff */
[----:B------:R0:W1:Y:S05]  /*3460*/  F2F.F32.F64 R90, R70 ;  /* 0x00000046005a7310 */ /* 0x00006a0000301000 */
[----:B01----:R-:W-:Y:S05]  /*3470*/  CALL.REL.NOINC `($_Z13FVS_2D_SolverififfPfS_S_$__internal_accurate_pow) ;  /* 0x0000002c00807944 */ /* 0x003fea0003c00000 */
[----:B------:R-:W-:Y:S05]  /*3480*/  BSYNC.RECONVERGENT B0 ;  /* 0x0000000000007941 */ /* 0x000fea0003800200 */
.L_x_111:
        /* <DEDUP_REMOVED lines=30> */
[----:B------:R-:W-:-:S05]  /*3670*/  FFMA R48, RZ, 5.615234375, R69 ;  /* 0x40b3b000ff307823 */ /* 0x000fca0000000045 */
[----:B------:R-:W-:-:S13]  /*3680*/  FSETP.GT.AND P6, PT, |R48|, 1.469367938527859385e-39, PT ;  /* 0x001000003000780b */ /* 0x000fda0003fc4200 */
[----:B------:R-:W-:Y:S05]  /*3690*/  @P6 BRA P5, `(.L_x_113) ;  /* 0x0000000000106947 */ /* 0x000fea0002800000 */
[----:B------:R-:W-:Y:S01]  /*36a0*/  IMAD.MOV.U32 R68, RZ, RZ, RZ ;  /* 0x000000ffff447224 */ /* 0x000fe200078e00ff */
[----:B------:R-:W-:Y:S01]  /*36b0*/  MOV R48, 0x36e0 ;  /* 0x000036e000307802 */ /* 0x000fe20000000f00 */
[----:B------:R-:W-:-:S07]  /*36c0*/  IMAD.MOV.U32 R69, RZ, RZ, 0x40b3b000 ;  /* 0x40b3b000ff457424 */ /* 0x000fce00078e00ff */
[----:B------:R-:W-:Y:S05]  /*36d0*/  CALL.REL.NOINC `($__internal_1_$__cuda_sm20_div_rn_f64_full) ;  /* 0x0000002400587944 */ /* 0x000fea0003c00000 */
.L_x_113:
[----:B------:R-:W-:Y:S05]  /*36e0*/  BSYNC.RECONVERGENT B1 ;  /* 0x0000000000017941 */ /* 0x000fea0003800200 */
.L_x_112:
[----:B------:R-:W-:Y:S01]  /*36f0*/  FADD R70, R46, -R39 ;  /* 0x800000272e467221 */ /* 0x000fe20000000000 */
[----:B------:R-:W-:Y:S01]  /*3700*/  FSETP.NEU.AND P5, PT, R2, 1, PT ;  /* 0x3f8000000200780b */ /* 0x000fe20003fad000 */
[----:B------:R-:W-:Y:S01]  /*3710*/  DADD R82, -RZ, |R62| ;  /* 0x00000000ff527229 */ /* 0x000fe2000000053e */
[----:B------:R-:W-:Y:S01]  /*3720*/  BSSY.RECONVERGENT B0, `(.L_x_114) ;  /* 0x0000008000007945 */ /* 0x000fe20003800200 */
[----:B------:R-:W-:Y:S02]  /*3730*/  MOV R48, 0x37a0 ;  /* 0x000037a000307802 */ /* 0x000fe40000000f00 */
[----:B------:R-:W0:Y:S01]  /*3740*/  F2F.F64.F32 R70, R70 ;  /* 0x0000004600467310 */ /* 0x000e220000201800 */
[----:B------:R-:W-:Y:S02]  /*3750*/  FSEL R74, R68, 2.6805903767080696074e-23, P5 ;  /* 0x1a01a01a444a7808 */ /* 0x000fe40002800000 */
[----:B------:R-:W-:Y:S01]  /*3760*/  FSEL R75, R69, 0.7265872955322265625, P5 ;  /* 0x3f3a01a0454b7808 */ /* 0x000fe20002800000 */
[----:B------:R-:W-:-:S05]  /*3770*/  IMAD.MOV.U32 R69, RZ, RZ, 0x40200000 ;  /* 0x40200000ff457424 */ /* 0x000fca00078e00ff */
[----:B------:R-:W-:-:S11]  /*3780*/  DMUL R74, R60, R74 ;  /* 0x0000004a3c4a7228 */ /* 0x000fd60000000000 */
[----:B0-----:R-:W-:Y:S05]  /*3790*/  CALL.REL.NOINC `($_Z13FVS_2D_SolverififfPfS_S_$__internal_accurate_pow) ;  /* 0x0000002800b87944 */ /* 0x001fea0003c00000 */
[----:B------:R-:W-:Y:S05]  /*37a0*/  BSYNC.RECONVERGENT B0 ;  /* 0x0000000000007941 */ /* 0x000fea0003800200 */
.L_x_114:
        /* <DEDUP_REMOVED lines=24> */
[----:B------:R-:W-:-:S05]  /*3930*/  FFMA R48, RZ, 7.115234375, R73 ;  /* 0x40e3b000ff307823 */ /* 0x000fca0000000049 */
        /* <DEDUP_REMOVED lines=8> */
.L_x_116:
[----:B------:R-:W-:Y:S05]  /*39c0*/  BSYNC.RECONVERGENT B1 ;  /* 0x0000000000017941 */ /* 0x000fea0003800200 */
.L_x_115:
[----:B------:R-:W-:Y:S01]  /*39d0*/  FADD R84, R46, R39 ;  /* 0x000000272e547221 */ /* 0x000fe20000000000 */
[----:B------:R-:W-:Y:S01]  /*39e0*/  FSETP.NEU.AND P5, PT, R2, 1, PT ;  /* 0x3f8000000200780b */ /* 0x000fe20003fad000 */
[----:B------:R-:W-:Y:S01]  /*39f0*/  DADD R82, -RZ, |R64| ;  /* 0x00000000ff527229 */ /* 0x000fe20000000540 */
[----:B------:R-:W-:Y:S01]  /*3a00*/  BSSY.RECONVERGENT B0, `(.L_x_117) ;  /* 0x000000a000007945 */ /* 0x000fe20003800200 */
[----:B------:R-:W0:Y:S01]  /*3a10*/  F2F.F64.F32 R68, R84 ;  /* 0x0000005400447310 */ /* 0x000e220000201800 */
[----:B------:R-:W-:Y:S02]  /*3a20*/  FSEL R72, R72, 2.6805903767080696074e-23, P5 ;  /* 0x1a01a01a48487808 */ /* 0x000fe40002800000 */
[----:B------:R-:W-:Y:S02]  /*3a30*/  FSEL R73, R73, 0.5390872955322265625, P5 ;  /* 0x3f0a01a049497808 */ /* 0x000fe40002800000 */
[----:B------:R-:W-:-:S04]  /*3a40*/  MOV R48, 0x3aa0 ;  /* 0x00003aa000307802 */ /* 0x000fc80000000f00 */
[----:B------:R-:W-:-:S08]  /*3a50*/  DMUL R72, R54, R72 ;  /* 0x0000004836487228 */ /* 0x000fd00000000000 */
[----:B0-----:R-:W-:-:S08]  /*3a60*/  DMUL R68, R72, R68 ;  /* 0x0000004448447228 */ /* 0x001fd00000000000 */
[----:B------:R-:W-:Y:S01]  /*3a70*/  DFMA R74, R74, R70, R68 ;  /* 0x000000464a4a722b */ /* 0x000fe20000000044 */
[----:B------:R-:W-:-:S10]  /*3a80*/  IMAD.MOV.U32 R69, RZ, RZ, 0x401c0000 ;  /* 0x401c0000ff457424 */ /* 0x000fd400078e00ff */
[----:B------:R-:W-:Y:S05]  /*3a90*/  CALL.REL.NOINC `($_Z13FVS_2D_SolverififfPfS_S_$__internal_accurate_pow) ;  /* 0x0000002400f87944 */ /* 0x000fea0003c00000 */
[----:B------:R-:W-:Y:S05]  /*3aa0*/  BSYNC.RECONVERGENT B0 ;  /* 0x0000000000007941 */ /* 0x000fea0003800200 */
.L_x_117:
        /* <DEDUP_REMOVED lines=34> */
.L_x_119:
[----:B------:R-:W-:Y:S05]  /*3cd0*/  BSYNC.RECONVERGENT B1 ;  /* 0x0000000000017941 */ /* 0x000fea0003800200 */
.L_x_118:
[----:B------:R-:W-:Y:S01]  /*3ce0*/  LDS R88, [R4+0x8] ;  /* 0x0000080004587984 */ /* 0x000fe20000000800 */
[----:B------:R-:W-:Y:S01]  /*3cf0*/  FSETP.NEU.AND P5, PT, R0, 1, PT ;  /* 0x3f8000000000780b */ /* 0x000fe20003fad000 */
[----:B------:R-:W-:Y:S01]  /*3d00*/  DADD R82, -RZ, |R64| ;  /* 0x00000000ff527229 */ /* 0x000fe20000000540 */
[----:B------:R-:W-:Y:S01]  /*3d10*/  BSSY.RECONVERGENT B0, `(.L_x_120) ;  /* 0x000000a000007945 */ /* 0x000fe20003800200 */
[----:B------:R-:W0:Y:S01]  /*3d20*/  LDS R89, [R4+0x28] ;  /* 0x0000280004597984 */ /* 0x000e220000000800 */
[----:B------:R-:W-:Y:S02]  /*3d30*/  FSEL R70, R68, 2.6805903767080696074e-23, P5 ;  /* 0x1a01a01a44467808 */ /* 0x000fe40002800000 */
[----:B------:R-:W-:Y:S01]  /*3d40*/  FSEL R71, R69, 0.7265872955322265625, P5 ;  /* 0x3f3a01a045477808 */ /* 0x000fe20002800000 */
[----:B------:R-:W-:Y:S01]  /*3d50*/  IMAD.MOV.U32 R69, RZ, RZ, 0x40200000 ;  /* 0x40200000ff457424 */ /* 0x000fe200078e00ff */
[----:B------:R-:W-:-:S04]  /*3d60*/  MOV R48, 0x3db0 ;  /* 0x00003db000307802 */ /* 0x000fc80000000f00 */
[----:B------:R-:W-:Y:S01]  /*3d70*/  DMUL R70, R58, R70 ;  /* 0x000000463a467228 */ /* 0x000fe20000000000 */
[----:B0-----:R-:W-:-:S06]  /*3d80*/  FADD R72, R88, -R89 ;  /* 0x8000005958487221 */ /* 0x001fcc0000000000 */
[----:B------:R-:W0:Y:S04]  /*3d90*/  F2F.F64.F32 R72, R72 ;  /* 0x0000004800487310 */ /* 0x000e280000201800 */
[----:B0-----:R-:W-:Y:S05]  /*3da0*/  CALL.REL.NOINC `($_Z13FVS_2D_SolverififfPfS_S_$__internal_accurate_pow) ;  /* 0x0000002400347944 */ /* 0x001fea0003c00000 */
[----:B------:R-:W-:Y:S05]  /*3db0*/  BSYNC.RECONVERGENT B0 ;  /* 0x0000000000007941 */ /* 0x000fea0003800200 */
.L_x_120:
[----:B------:R-:W-:Y:S01]  /*3dc0*/  FSETP.NEU.AND P6, PT, R0, RZ, PT ;  /* 0x000000ff0000720b */ /* 0x000fe20003fcd000 */
[----:B------:R-:W-:Y:S01]  /*3dd0*/  IMAD.MOV.U32 R82, RZ, RZ, 0x1 ;  /* 0x00000001ff527424 */ /* 0x000fe200078e00ff */
[----:B------:R-:W-:Y:S01]  /*3de0*/  ISETP.NE.AND P5, PT, R49, RZ, PT ;  /* 0x000000ff3100720c */ /* 0x000fe20003fa5270 */
[----:B------:R-:W-:Y:S01]  /*3df0*/  DADD R48, R64, 8 ;  /* 0x4020000040307429 */ /* 0x000fe20000000000 */
[----:B------:R-:W-:Y:S01]  /*3e00*/  FSEL R85, R69, RZ, P6 ;  /* 0x000000ff45557208 */ /* 0x000fe20003000000 */
[----:B------:R-:W-:Y:S01]  /*3e10*/  BSSY.RECONVERGENT B1, `(.L_x_121) ;  /* 0x000001c000017945 */ /* 0x000fe20003800200 */
[----:B------:R-:W-:Y:S02]  /*3e20*/  FSEL R84, R68, RZ, P6 ;  /* 0x000000ff44547208 */ /* 0x000fe40003000000 */
[----:B------:R-:W-:Y:S02]  /*3e30*/  FSEL R83, R85, +QNAN , P3 ;  /* 0x7ff0000055537808 */ /* 0x000fe40001800000 */
[----:B------:R-:W-:-:S05]  /*3e40*/  FSEL R69, R84, RZ, P3 ;  /* 0x000000ff54457208 */ /* 0x000fca0001800000 */
        /* <DEDUP_REMOVED lines=24> */
.L_x_122:
[----:B------:R-:W-:Y:S05]  /*3fd0*/  BSYNC.RECONVERGENT B1 ;  /* 0x0000000000017941 */ /* 0x000fea0003800200 */
.L_x_121:
[----:B------:R-:W-:Y:S01]  /*3fe0*/  FADD R88, R88, R89 ;  /* 0x0000005958587221 */ /* 0x000fe20000000000 */
[----:B------:R-:W-:Y:S01]  /*3ff0*/  FSETP.NEU.AND P5, PT, R0, 1, PT ;  /* 0x3f8000000000780b */ /* 0x000fe20003fad000 */
[----:B------:R-:W-:Y:S01]  /*4000*/  F2F.F64.F32 R90, R90 ;  /* 0x0000005a005a7310 */ /* 0x000fe20000201800 */
[----:B------:R-:W-:Y:S01]  /*4010*/  DADD R82, -RZ, |R62| ;  /* 0x00000000ff527229 */ /* 0x000fe2000000053e */
[----:B------:R-:W-:Y:S01]  /*4020*/  BSSY.RECONVERGENT B0, `(.L_x_123) ;  /* 0x000000d000007945 */ /* 0x000fe20003800200 */
[----:B------:R-:W-:Y:S02]  /*4030*/  FSEL R68, R68, 2.6805903767080696074e-23, P5 ;  /* 0x1a01a01a44447808 */ /* 0x000fe40002800000 */
[----:B------:R-:W-:-:S03]  /*4040*/  FSEL R69, R69, 0.5390872955322265625, P5 ;  /* 0x3f0a01a045457808 */ /* 0x000fc60002800000 */
[----:B------:R-:W0:Y:S03]  /*4050*/  F2F.F64.F32 R48, R88 ;  /* 0x0000005800307310 */ /* 0x000e260000201800 */
[----:B------:R-:W-:-:S08]  /*4060*/  DMUL R68, R56, R68 ;  /* 0x0000004438447228 */ /* 0x000fd00000000000 */
[----:B0-----:R-:W-:Y:S01]  /*4070*/  DMUL R48, R68, R48 ;  /* 0x0000003044307228 */ /* 0x001fe20000000000 */
[----:B------:R-:W-:-:S07]  /*4080*/  IMAD.MOV.U32 R69, RZ, RZ, 0x40220000 ;  /* 0x40220000ff457424 */ /* 0x000fce00078e00ff */
[----:B------:R-:W-:-:S08]  /*4090*/  DFMA R48, R70, R72, R48 ;  /* 0x000000484630722b */ /* 0x000fd00000000030 */
[----:B------:R-:W-:-:S08]  /*40a0*/  DADD R48, R74, R48 ;  /* 0x000000004a307229 */ /* 0x000fd00000000030 */
[----:B------:R-:W-:Y:S01]  /*40b0*/  DADD R70, R48, R90 ;  /* 0x0000000030467229 */ /* 0x000fe2000000005a */
[----:B------:R-:W-:-:S05]  /*40c0*/  MOV R48, 0x40f0 ;  /* 0x000040f000307802 */ /* 0x000fca0000000f00 */
[----:B------:R0:W1:Y:S05]  /*40d0*/  F2F.F32.F64 R49, R70 ;  /* 0x0000004600317310 */ /* 0x00006a0000301000 */
[----:B01----:R-:W-:Y:S05]  /*40e0*/  CALL.REL.NOINC `($_Z13FVS_2D_SolverififfPfS_S_$__internal_accurate_pow) ;  /* 0x0000002000647944 */ /* 0x003fea0003c00000 */
[----:B------:R-:W-:Y:S05]  /*40f0*/  BSYNC.RECONVERGENT B0 ;  /* 0x0000000000007941 */ /* 0x000fea0003800200 */
.L_x_123:
        /* <DEDUP_REMOVED lines=30> */
[----:B------:R-:W-:-:S05]  /*42e0*/  FFMA R48, RZ, 9.38427734375, R69 ;  /* 0x41162600ff307823 */ /* 0x000fca0000000045 */
[----:B------:R-:W-:-:S13]  /*42f0*/  FSETP.GT.AND P6, PT, |R48|, 1.469367938527859385e-39, PT ;  /* 0x001000003000780b */ /* 0x000fda0003fc4200 */
[----:B------:R-:W-:Y:S05]  /*4300*/  @P6 BRA P5, `(.L_x_125) ;  /* 0x0000000000106947 */ /* 0x000fea0002800000 */
[----:B------:R-:W-:Y:S01]  /*4310*/  IMAD.MOV.U32 R68, RZ, RZ, RZ ;  /* 0x000000ffff447224 */ /* 0x000fe200078e00ff */
[----:B------:R-:W-:Y:S01]  /*4320*/  MOV R48, 0x4350 ;  /* 0x0000435000307802 */ /* 0x000fe20000000f00 */
[----:B------:R-:W-:-:S07]  /*4330*/  IMAD.MOV.U32 R69, RZ, RZ, 0x41162600 ;  /* 0x41162600ff457424 */ /* 0x000fce00078e00ff */
[----:B------:R-:W-:Y:S05]  /*4340*/  CALL.REL.NOINC `($__internal_1_$__cuda_sm20_div_rn_f64_full) ;  /* 0x00000018003c7944 */ /* 0x000fea0003c00000 */
.L_x_125:
[----:B------:R-:W-:Y:S05]  /*4350*/  BSYNC.RECONVERGENT B1 ;  /* 0x0000000000017941 */ /* 0x000fea0003800200 */
.L_x_124:
[----:B------:R-:W-:Y:S01]  /*4360*/  FADD R70, R38, -R5 ;  /* 0x8000000526467221 */ /* 0x000fe20000000000 */
[----:B------:R-:W-:Y:S01]  /*4370*/  FSETP.NEU.AND P5, PT, R2, 1, PT ;  /* 0x3f8000000200780b */ /* 0x000fe20003fad000 */
[----:B------:R-:W-:Y:S01]  /*4380*/  DADD R82, -RZ, |R62| ;  /* 0x00000000ff527229 */ /* 0x000fe2000000053e */
[----:B------:R-:W-:Y:S01]  /*4390*/  BSSY.RECONVERGENT B0, `(.L_x_126) ;  /* 0x0000008000007945 */ /* 0x000fe20003800200 */
[----:B------:R-:W-:Y:S02]  /*43a0*/  MOV R48, 0x4410 ;  /* 0x0000441000307802 */ /* 0x000fe40000000f00 */
[----:B------:R-:W0:Y:S01]  /*43b0*/  F2F.F64.F32 R70, R70 ;  /* 0x0000004600467310 */ /* 0x000e220000201800 */
[----:B------:R-:W-:Y:S02]  /*43c0*/  FSEL R72, R68, -1.8629033836980242629e-16, P5 ;  /* 0xa556c73444487808 */ /* 0x000fe40002800000 */
[----:B------:R-:W-:Y:S01]  /*43d0*/  FSEL R73, R69, 0.42014989256858825684, P5 ;  /* 0x3ed71de345497808 */ /* 0x000fe20002800000 */
[----:B------:R-:W-:-:S05]  /*43e0*/  IMAD.MOV.U32 R69, RZ, RZ, 0x40240000 ;  /* 0x40240000ff457424 */ /* 0x000fca00078e00ff */
[----:B------:R-:W-:-:S11]  /*43f0*/  DMUL R72, R60, R72 ;  /* 0x000000483c487228 */ /* 0x000fd60000000000 */
[----:B0-----:R-:W-:Y:S05]  /*4400*/  CALL.REL.NOINC `($_Z13FVS_2D_SolverififfPfS_S_$__internal_accurate_pow) ;  /* 0x0000001c009c7944 */ /* 0x001fea0003c00000 */
[----:B------:R-:W-:Y:S05]  /*4410*/  BSYNC.RECONVERGENT B0 ;  /* 0x0000000000007941 */ /* 0x000fea0003800200 */
.L_x_126:
[----:B------:R-:W-:Y:S01]  /*4420*/  FSETP.NEU.AND P6, PT, R2, RZ, PT ;  /* 0x000000ff0200720b */ /* 0x000fe20003fcd000 */
[----:B------:R-:W-:Y:S01]  /*4430*/  IMAD.MOV.U32 R74, RZ, RZ, 0x0 ;  /* 0x00000000ff4a7424 */ /* 0x000fe200078e00ff */
[----:B------:R-:W-:Y:S01]  /*4440*/  ISETP.NE.AND P5, PT, R51, RZ, PT ;  /* 0x000000ff3300720c */ /* 0x000fe20003fa5270 */
[----:B------:R-:W-:Y:S01]  /*4450*/  DADD R50, R62, 10 ;  /* 0x402400003e327429 */ /* 0x000fe20000000000 */
        /* <DEDUP_REMOVED lines=20> */
[----:B------:R-:W-:-:S05]  /*45a0*/  FFMA R48, RZ, 12.7303466796875, R69 ;  /* 0x414baf80ff307823 */ /* 0x000fca0000000045 */
[----:B------:R-:W-:-:S13]  /*45b0*/  FSETP.GT.AND P6, PT, |R48|, 1.469367938527859385e-39, PT ;  /* 0x001000003000780b */ /* 0x000fda0003fc4200 */
[----:B------:R-:W-:Y:S05]  /*45c0*/  @P6 BRA P5, `(.L_x_128) ;  /* 0x0000000000106947 */ /* 0x000fea0002800000 */
[----:B------:R-:W-:Y:S01]  /*45d0*/  IMAD.MOV.U32 R68, RZ, RZ, RZ ;  /* 0x000000ffff447224 */ /* 0x000fe200078e00ff */
[----:B------:R-:W-:Y:S01]  /*45e0*/  MOV R48, 0x4610 ;  /* 0x0000461000307802 */ /* 0x000fe20000000f00 */
[----:B------:R-:W-:-:S07]  /*45f0*/  IMAD.MOV.U32 R69, RZ, RZ, 0x414baf80 ;  /* 0x414baf80ff457424 */ /* 0x000fce00078e00ff */
[----:B------:R-:W-:Y:S05]  /*4600*/  CALL.REL.NOINC `($__internal_1_$__cuda_sm20_div_rn_f64_full) ;  /* 0x00000014008c7944 */ /* 0x000fea0003c00000 */
.L_x_128:
[----:B------:R-:W-:Y:S05]  /*4610*/  BSYNC.RECONVERGENT B1 ;  /* 0x0000000000017941 */ /* 0x000fea0003800200 */
.L_x_127:
[----:B------:R-:W-:Y:S01]  /*4620*/  FADD R74, R38, R5 ;  /* 0x00000005264a7221 */ /* 0x000fe20000000000 */
[----:B------:R-:W-:Y:S01]  /*4630*/  FSETP.NEU.AND P5, PT, R2, 1, PT ;  /* 0x3f8000000200780b */ /* 0x000fe20003fad000 */
[----:B------:R-:W-:Y:S01]  /*4640*/  DADD R82, -RZ, |R64| ;  /* 0x00000000ff527229 */ /* 0x000fe20000000540 */
[----:B------:R-:W-:Y:S01]  /*4650*/  BSSY.RECONVERGENT B0, `(.L_x_129) ;  /* 0x000000a000007945 */ /* 0x000fe20003800200 */
[----:B------:R-:W0:Y:S01]  /*4660*/  F2F.F64.F32 R50, R74 ;  /* 0x0000004a00327310 */ /* 0x000e220000201800 */
[----:B------:R-:W-:Y:S02]  /*4670*/  FSEL R68, R68, -1.481905565015040338e-05, P5 ;  /* 0xb7789f5c44447808 */ /* 0x000fe40002800000 */
[----:B------:R-:W-:Y:S02]  /*4680*/  FSEL R69, R69, 0.31736990809440612793, P5 ;  /* 0x3ea27e4f45457808 */ /* 0x000fe40002800000 */
[----:B------:R-:W-:-:S04]  /*4690*/  MOV R48, 0x46f0 ;  /* 0x000046f000307802 */ /* 0x000fc80000000f00 */
[----:B------:R-:W-:-:S08]  /*46a0*/  DMUL R68, R54, R68 ;  /* 0x0000004436447228 */ /* 0x000fd00000000000 */
[----:B0-----:R-:W-:Y:S01]  /*46b0*/  DMUL R50, R68, R50 ;  /* 0x0000003244327228 */ /* 0x001fe20000000000 */
[----:B------:R-:W-:-:S07]  /*46c0*/  IMAD.MOV.U32 R69, RZ, RZ, 0x40220000 ;  /* 0x40220000ff457424 */ /* 0x000fce00078e00ff */
[----:B------:R-:W-:-:S11]  /*46d0*/  DFMA R70, R72, R70, R50 ;  /* 0x000000464846722b */ /* 0x000fd60000000032 */
[----:B------:R-:W-:Y:S05]  /*46e0*/  CALL.REL.NOINC `($_Z13FVS_2D_SolverififfPfS_S_$__internal_accurate_pow) ;  /* 0x0000001800e47944 */ /* 0x000fea0003c00000 */
[----:B------:R-:W-:Y:S05]  /*46f0*/  BSYNC.RECONVERGENT B0 ;  /* 0x0000000000007941 */ /* 0x000fea0003800200 */
.L_x_129:
        /* <DEDUP_REMOVED lines=34> */
.L_x_131:
[----:B------:R-:W-:Y:S05]  /*4920*/  BSYNC.RECONVERGENT B1 ;  /* 0x0000000000017941 */ /* 0x000fea0003800200 */
.L_x_130:
[----:B------:R-:W-:Y:S01]  /*4930*/  LDS R50, [R4+0x4] ;  /* 0x0000040004327984 */ /* 0x000fe20000000800 */
[----:B------:R-:W-:Y:S01]  /*4940*/  FSETP.NEU.AND P5, PT, R0, 1, PT ;  /* 0x3f8000000000780b */ /* 0x000fe20003fad000 */
[----:B------:R-:W-:Y:S01]  /*4950*/  DADD R82, -RZ, |R64| ;  /* 0x00000000ff527229 */ /* 0x000fe20000000540 */
[----:B------:R-:W-:Y:S01]  /*4960*/  BSSY.RECONVERGENT B0, `(.L_x_132) ;  /* 0x000000a000007945 */ /* 0x000fe20003800200 */
[----:B------:R-:W0:Y:S01]  /*4970*/  LDS R51, [R4+0x2c] ;  /* 0x00002c0004337984 */ /* 0x000e220000000800 */
[----:B------:R-:W-:Y:S02]  /*4980*/  FSEL R72, R68, -1.8629033836980242629e-16, P5 ;  /* 0xa556c73444487808 */ /* 0x000fe40002800000 */
[----:B------:R-:W-:Y:S01]  /*4990*/  FSEL R73, R69, 0.42014989256858825684, P5 ;  /* 0x3ed71de345497808 */ /* 0x000fe20002800000 */
[----:B------:R-:W-:Y:S01]  /*49a0*/  IMAD.MOV.U32 R69, RZ, RZ, 0x40240000 ;  /* 0x40240000ff457424 */ /* 0x000fe200078e00ff */
[----:B------:R-:W-:-:S04]  /*49b0*/  MOV R48, 0x4a00 ;  /* 0x00004a0000307802 */ /* 0x000fc80000000f00 */
[----:B------:R-:W-:Y:S01]  /*49c0*/  DMUL R72, R58, R72 ;  /* 0x000000483a487228 */ /* 0x000fe20000000000 */
[----:B0-----:R-:W-:-:S06]  /*49d0*/  FADD R74, R50, -R51 ;  /* 0x80000033324a7221 */ /* 0x001fcc0000000000 */
[----:B------:R-:W0:Y:S04]  /*49e0*/  F2F.F64.F32 R74, R74 ;  /* 0x0000004a004a7310 */ /* 0x000e280000201800 */
[----:B0-----:R-:W-:Y:S05]  /*49f0*/  CALL.REL.NOINC `($_Z13FVS_2D_SolverififfPfS_S_$__internal_accurate_pow) ;  /* 0x0000001800207944 */ /* 0x001fea0003c00000 */
[----:B------:R-:W-:Y:S05]  /*4a00*/  BSYNC.RECONVERGENT B0 ;  /* 0x0000000000007941 */ /* 0x000fea0003800200 */
.L_x_132:
[----:B------:R-:W-:Y:S01]  /*4a10*/  FSETP.NEU.AND P6, PT, R0, RZ, PT ;  /* 0x000000ff0000720b */ /* 0x000fe20003fcd000 */
[----:B------:R-:W-:Y:S01]  /*4a20*/  IMAD.MOV.U32 R82, RZ, RZ, 0x1 ;  /* 0x00000001ff527424 */ /* 0x000fe200078e00ff */
[----:B------:R-:W-:Y:S01]  /*4a30*/  ISETP.NE.AND P5, PT, R77, RZ, PT ;  /* 0x000000ff4d00720c */ /* 0x000fe20003fa5270 */
[----:B------:R-:W-:Y:S01]  /*4a40*/  DADD R76, R64, 10 ;  /* 0x40240000404c7429 */ /* 0x000fe20000000000 */
        /* <DEDUP_REMOVED lines=29> */
.L_x_134:
[----:B------:R-:W-:Y:S05]  /*4c20*/  BSYNC.RECONVERGENT B1 ;  /* 0x0000000000017941 */ /* 0x000fea0003800200 */
.L_x_133:
[----:B------:R-:W-:Y:S01]  /*4c30*/  FADD R76, R50, R51 ;  /* 0x00000033324c7221 */ /* 0x000fe20000000000 */
[----:B------:R-:W-:Y:S01]  /*4c40*/  FSETP.NEU.AND P5, PT, R0, 1, PT ;  /* 0x3f8000000000780b */ /* 0x000fe20003fad000 */
[----:B------:R-:W-:Y:S01]  /*4c50*/  F2F.F64.F32 R48, R49 ;  /* 0x0000003100307310 */ /* 0x000fe20000201800 */
[----:B------:R-:W-:Y:S01]  /*4c60*/  DADD R82, -RZ, |R62| ;  /* 0x00000000ff527229 */ /* 0x000fe2000000053e */
[----:B------:R-:W-:Y:S01]  /*4c70*/  BSSY.RECONVERGENT B0, `(.L_x_135) ;  /* 0x000000d000007945 */ /* 0x000fe20003800200 */
[----:B------:R-:W-:Y:S02]  /*4c80*/  FSEL R68, R68, -1.481905565015040338e-05, P5 ;  /* 0xb7789f5c44447808 */ /* 0x000fe40002800000 */
[----:B------:R-:W-:-:S03]  /*4c90*/  FSEL R69, R69, 0.31736990809440612793, P5 ;  /* 0x3ea27e4f45457808 */ /* 0x000fc60002800000 */
[----:B------:R-:W0:Y:S03]  /*4ca0*/  F2F.F64.F32 R50, R76 ;  /* 0x0000004c00327310 */ /* 0x000e260000201800 */
[----:B------:R-:W-:-:S08]  /*4cb0*/  DMUL R68, R56, R68 ;  /* 0x0000004438447228 */ /* 0x000fd00000000000 */
[----:B0-----:R-:W-:Y:S01]  /*4cc0*/  DMUL R50, R68, R50 ;  /* 0x0000003244327228 */ /* 0x001fe20000000000 */
[----:B------:R-:W-:-:S07]  /*4cd0*/  IMAD.MOV.U32 R69, RZ, RZ, 0x40260000 ;  /* 0x40260000ff457424 */ /* 0x000fce00078e00ff */
[----:B------:R-:W-:-:S08]  /*4ce0*/  DFMA R50, R72, R74, R50 ;  /* 0x0000004a4832722b */ /* 0x000fd00000000032 */
[----:B------:R-:W-:-:S08]  /*4cf0*/  DADD R50, R70, R50 ;  /* 0x0000000046327229 */ /* 0x000fd00000000032 */
[----:B------:R-:W-:Y:S01]  /*4d00*/  DADD R50, R50, R48 ;  /* 0x0000000032327229 */ /* 0x000fe20000000030 */
[----:B------:R-:W-:-:S09]  /*4d10*/  MOV R48, 0x4d40 ;  /* 0x00004d4000307802 */ /* 0x000fd20000000f00 */
[----:B------:R0:W1:Y:S02]  /*4d20*/  F2F.F32.F64 R50, R50 ;  /* 0x0000003200327310 */ /* 0x0000640000301000 */
[----:B01----:R-:W-:Y:S05]  /*4d30*/  CALL.REL.NOINC `($_Z13FVS_2D_SolverififfPfS_S_$__internal_accurate_pow) ;  /* 0x0000001400507944 */ /* 0x003fea0003c00000 */
[----:B------:R-:W-:Y:S05]  /*4d40*/  BSYNC.RECONVERGENT B0 ;  /* 0x0000000000007941 */ /* 0x000fea0003800200 */
.L_x_135:
        /* <DEDUP_REMOVED lines=10> */
[----:B------:R-:W-:Y:S01]  /*4df0*/  FSEL R82, R68, RZ, P6 ;  /* 0x000000ff44527208 */ /* 0x000fe20003000000 */
[----:B------:R-:W-:Y:S01]  /*4e00*/  IMAD.MOV.U32 R68, RZ, RZ, 0x1 ;  /* 0x00000001ff447424 */ /* 0x000fe200078e00ff */
[----:B------:R-:W-:Y:S02]  /*4e10*/  FSEL R69, R83, R9, P4 ;  /* 0x0000000953457208 */ /* 0x000fe40002000000 */
[----:B------:R-:W-:-:S02]  /*4e20*/  ISETP.NE.AND P0, PT, R51, RZ, PT ;  /* 0x000000ff3300720c */ /* 0x000fc40003f05270 */
        /* <DEDUP_REMOVED lines=16> */
[----:B------:R-:W-:-:S05]  /*4f30*/  FFMA R48, RZ, 16.3792266845703125, R69 ;  /* 0x418308a8ff307823 */ /* 0x000fca0000000045 */
[----:B------:R-:W-:-:S13]  /*4f40*/  FSETP.GT.AND P6, PT, |R48|, 1.469367938527859385e-39, PT ;  /* 0x001000003000780b */ /* 0x000fda0003fc4200 */
[----:B------:R-:W-:Y:S05]  /*4f50*/  @P6 BRA P5, `(.L_x_137) ;  /* 0x0000000000106947 */ /* 0x000fea0002800000 */
[----:B------:R-:W-:Y:S01]  /*4f60*/  IMAD.MOV.U32 R68, RZ, RZ, RZ ;  /* 0x000000ffff447224 */ /* 0x000fe200078e00ff */
[----:B------:R-:W-:Y:S01]  /*4f70*/  MOV R48, 0x4fa0 ;  /* 0x00004fa000307802 */ /* 0x000fe20000000f00 */
[----:B------:R-:W-:-:S07]  /*4f80*/  IMAD.MOV.U32 R69, RZ, RZ, 0x418308a8 ;  /* 0x418308a8ff457424 */ /* 0x000fce00078e00ff */
[----:B------:R-:W-:Y:S05]  /*4f90*/  CALL.REL.NOINC `($__internal_1_$__cuda_sm20_div_rn_f64_full) ;  /* 0x0000000c00287944 */ /* 0x000fea0003c00000 */
.L_x_137:
[----:B------:R-:W-:Y:S05]  /*4fa0*/  BSYNC.RECONVERGENT B1 ;  /* 0x0000000000017941 */ /* 0x000fea0003800200 */
.L_x_136:
[----:B------:R-:W-:Y:S01]  /*4fb0*/  FADD R70, R36, -R37 ;  /* 0x8000002524467221 */ /* 0x000fe20000000000 */
[----:B------:R-:W-:Y:S01]  /*4fc0*/  FSETP.NEU.AND P5, PT, R2, 1, PT ;  /* 0x3f8000000200780b */ /* 0x000fe20003fad000 */
[----:B------:R-:W-:Y:S01]  /*4fd0*/  DADD R82, -RZ, |R62| ;  /* 0x00000000ff527229 */ /* 0x000fe2000000053e */
[----:B------:R-:W-:Y:S01]  /*4fe0*/  BSSY.RECONVERGENT B0, `(.L_x_138) ;  /* 0x0000008000007945 */ /* 0x000fe20003800200 */
[----:B------:R-:W-:Y:S02]  /*4ff0*/  MOV R48, 0x5060 ;  /* 0x0000506000307802 */ /* 0x000fe40000000f00 */
[----:B------:R-:W0:Y:S01]  /*5000*/  F2F.F64.F32 R70, R70 ;  /* 0x0000004600467310 */ /* 0x000e220000201800 */
[----:B------:R-:W-:Y:S02]  /*5010*/  FSEL R72, R68, 2.31650119206303194887e+24, P5 ;  /* 0x67f544e444487808 */ /* 0x000fe40002800000 */
[----:B------:R-:W-:Y:S01]  /*5020*/  FSEL R73, R69, 0.22939403355121612549, P5 ;  /* 0x3e6ae64545497808 */ /* 0x000fe20002800000 */
[----:B------:R-:W-:-:S05]  /*5030*/  IMAD.MOV.U32 R69, RZ, RZ, 0x40280000 ;  /* 0x40280000ff457424 */ /* 0x000fca00078e00ff */
[----:B------:R-:W-:-:S11]  /*5040*/  DMUL R72, R60, R72 ;  /* 0x000000483c487228 */ /* 0x000fd60000000000 */
[----:B0-----:R-:W-:Y:S05]  /*5050*/  CALL.REL.NOINC `($_Z13FVS_2D_SolverififfPfS_S_$__internal_accurate_pow) ;  /* 0x0000001000887944 */ /* 0x001fea0003c00000 */
[----:B------:R-:W-:Y:S05]  /*5060*/  BSYNC.RECONVERGENT B0 ;  /* 0x0000000000007941 */ /* 0x000fea0003800200 */
.L_x_138:
[----:B------:R-:W-:Y:S01]  /*5070*/  FSETP.NEU.AND P6, PT, R2, RZ, PT ;  /* 0x000000ff0200720b */ /* 0x000fe20003fcd000 */
[----:B------:R-:W-:Y:S01]  /*5080*/  DADD R48, R62, 12 ;  /* 0x402800003e307429 */ /* 0x000fe20000000000 */
[----:B------:R-:W-:Y:S01]  /*5090*/  ISETP.NE.AND P5, PT, R79, RZ, PT ;  /* 0x000000ff4f00720c */ /* 0x000fe20003fa5270 */
[----:B------:R-:W-:Y:S01]  /*50a0*/  IMAD.MOV.U32 R74, RZ, RZ, 0x0 ;  /* 0x00000000ff4a7424 */ /* 0x000fe200078e00ff */
[----:B------:R-:W-:Y:S01]  /*50b0*/  FSEL R83, R69, RZ, P6 ;  /* 0x000000ff45537208 */ /* 0x000fe20003000000 */
[----:B------:R-:W-:Y:S01]  /*50c0*/  IMAD.MOV.U32 R75, RZ, RZ, 0x41bc8cfc ;  /* 0x41bc8cfcff4b7424 */ /* 0x000fe200078e00ff */
[----:B------:R-:W-:Y:S01]  /*50d0*/  FSEL R82, R68, RZ, P6 ;  /* 0x000000ff44527208 */ /* 0x000fe20003000000 */
[----:B------:R-:W-:Y:S01]  /*50e0*/  IMAD.MOV.U32 R68, RZ, RZ, 0x1 ;  /* 0x00000001ff447424 */ /* 0x000fe200078e00ff */
[----:B------:R-:W-:Y:S01]  /*50f0*/  FSEL R69, R83, +QNAN , P4 ;  /* 0x7ff0000053457808 */ /* 0x000fe20002000000 */
[----:B------:R-:W-:Y:S01]  /*5100*/  BSSY.RECONVERGENT B1, `(.L_x_139) ;  /* 0x0000016000017945 */ /* 0x000fe20003800200 */
[----:B------:R-:W-:-:S05]  /*5110*/  FSEL R51, R82, RZ, P4 ;  /* 0x000000ff52337208 */ /* 0x000fca0002000000 */
[----:B------:R-:W-:Y:S02]  /*5120*/  @!P5 FSEL R83, R49, R69, P2 ;  /* 0x000000453153d208 */ /* 0x000fe40001000000 */
[----:B------:R-:W0:Y:S01]  /*5130*/  MUFU.RCP64H R69, 479001600 ;  /* 0x41bc8cfc00457908 */ /* 0x000e220000001800 */
[----:B------:R-:W-:-:S06]  /*5140*/  @!P5 FSEL R82, R48, R51, P2 ;  /* 0x000000333052d208 */ /* 0x000fcc0001000000 */
        /* <DEDUP_REMOVED lines=10> */
[----:B------:R-:W-:-:S05]  /*51f0*/  FFMA R48, RZ, 23.56884002685546875, R69 ;  /* 0x41bc8cfcff307823 */ /* 0x000fca0000000045 */
[----:B------:R-:W-:-:S13]  /*5200*/  FSETP.GT.AND P4, PT, |R48|, 1.469367938527859385e-39, PT ;  /* 0x001000003000780b */ /* 0x000fda0003f84200 */
[----:B------:R-:W-:Y:S05]  /*5210*/  @P4 BRA P2, `(.L_x_140) ;  /* 0x0000000000104947 */ /* 0x000fea0001000000 */
[----:B------:R-:W-:Y:S01]  /*5220*/  IMAD.MOV.U32 R68, RZ, RZ, RZ ;  /* 0x000000ffff447224 */ /* 0x000fe200078e00ff */
[----:B------:R-:W-:Y:S01]  /*5230*/  MOV R48, 0x5260 ;  /* 0x0000526000307802 */ /* 0x000fe20000000f00 */
[----:B------:R-:W-:-:S07]  /*5240*/  IMAD.MOV.U32 R69, RZ, RZ, 0x41bc8cfc ;  /* 0x41bc8cfcff457424 */ /* 0x000fce00078e00ff */
[----:B------:R-:W-:Y:S05]  /*5250*/  CALL.REL.NOINC `($__internal_1_$__cuda_sm20_div_rn_f64_full) ;  /* 0x0000000800787944 */ /* 0x000fea0003c00000 */
.L_x_140:
[----:B------:R-:W-:Y:S05]  /*5260*/  BSYNC.RECONVERGENT B1 ;  /* 0x0000000000017941 */ /* 0x000fea0003800200 */
.L_x_139:
[----:B------:R-:W-:Y:S01]  /*5270*/  FSETP.NEU.AND P2, PT, R2, 1, PT ;  /* 0x3f8000000200780b */ /* 0x000fe20003f4d000 */
[----:B------:R-:W-:Y:S01]  /*5280*/  DADD R82, -RZ, |R64| ;  /* 0x00000000ff527229 */ /* 0x000fe20000000540 */
[----:B------:R-:W-:Y:S02]  /*5290*/  BSSY.RECONVERGENT B0, `(.L_x_141) ;  /* 0x000000b000007945 */ /* 0x000fe40003800200 */
[----:B------:R-:W-:Y:S01]  /*52a0*/  FSEL R48, R68, -1.54028256424871466263e+29, P2 ;  /* 0xeff8d89844307808 */ /* 0x000fe20001000000 */
[----:B------:R-:W-:Y:S01]  /*52b0*/  FADD R68, R36, R37 ;  /* 0x0000002524447221 */ /* 0x000fe20000000000 */
[----:B------:R-:W-:-:S05]  /*52c0*/  FSEL R49, R69, 0.17376267910003662109, P2 ;  /* 0x3e31eed845317808 */ /* 0x000fca0001000000 */
[----:B------:R-:W0:Y:S01]  /*52d0*/  F2F.F64.F32 R68, R68 ;  /* 0x0000004400447310 */ /* 0x000e220000201800 */
[----:B------:R-:W-:-:S08]  /*52e0*/  DMUL R48, R54, R48 ;  /* 0x0000003036307228 */ /* 0x000fd00000000000 */
[----:B0-----:R-:W-:Y:S01]  /*52f0*/  DMUL R48, R48, R68 ;  /* 0x0000004430307228 */ /* 0x001fe20000000000 */
[----:B------:R-:W-:-:S07]  /*5300*/  IMAD.MOV.U32 R69, RZ, RZ, 0x40260000 ;  /* 0x40260000ff457424 */ /* 0x000fce00078e00ff */
[----:B------:R-:W-:Y:S01]  /*5310*/  DFMA R70, R72, R70, R48 ;  /* 0x000000464846722b */ /* 0x000fe20000000030 */
[----:B------:R-:W-:-:S10]  /*5320*/  MOV R48, 0x5340 ;  /* 0x0000534000307802 */ /* 0x000fd40000000f00 */
[----:B------:R-:W-:Y:S05]  /*5330*/  CALL.REL.NOINC `($_Z13FVS_2D_SolverififfPfS_S_$__internal_accurate_pow) ;  /* 0x0000000c00d07944 */ /* 0x000fea0003c00000 */
[----:B------:R-:W-:Y:S05]  /*5340*/  BSYNC.RECONVERGENT B0 ;  /* 0x0000000000007941 */ /* 0x000fea0003800200 */
.L_x_141:
[----:B------:R-:W-:Y:S01]  /*5350*/  DADD R48, -RZ, -R68 ;  /* 0x00000000ff307229 */ /* 0x000fe20000000944 */
[----:B------:R-:W-:Y:S01]  /*5360*/  FSETP.NEU.AND P4, PT, R0, RZ, PT ;  /* 0x000000ff0000720b */ /* 0x000fe20003f8d000 */
[----:B------:R-:W-:Y:S01]  /*5370*/  BSSY.RECONVERGENT B1, `(.L_x_142) ;  /* 0x0000020000017945 */ /* 0x000fe20003800200 */
[----:B------:R-:W-:-:S07]  /*5380*/  ISETP.NE.AND P2, PT, R80, RZ, PT ;  /* 0x000000ff5000720c */ /* 0x000fce0003f45270 */
[----:B------:R-:W-:Y:S02]  /*5390*/  FSEL R69, R49, R69, !P0 ;  /* 0x0000004531457208 */ /* 0x000fe40004000000 */
[----:B------:R-:W-:Y:S01]  /*53a0*/  FSEL R68, R48, R68, !P0 ;  /* 0x0000004430447208 */ /* 0x000fe20004000000 */
[----:B------:R-:W-:Y:S01]  /*53b0*/  DADD R48, R64, 11 ;  /* 0x4026000040307429 */ /* 0x000fe20000000000 */
[----:B------:R-:W-:Y:S02]  /*53c0*/  FSEL R83, R65, R69, !P4 ;  /* 0x0000004541537208 */ /* 0x000fe40006000000 */
[----:B------:R-:W0:Y:S01]  /*53d0*/  MUFU.RCP64H R69, 39916800 ;  /* 0x418308a800457908 */ /* 0x000e220000001800 */
[----:B------:R-:W-:Y:S01]  /*53e0*/  FSEL R82, R68, RZ, P4 ;  /* 0x000000ff44527208 */ /* 0x000fe20002000000 */
[----:B------:R-:W-:Y:S01]  /*53f0*/  IMAD.MOV.U32 R68, RZ, RZ, 0x1 ;  /* 0x00000001ff447424 */ /* 0x000fe200078e00ff */
[----:B------:R-:W-:Y:S02]  /*5400*/  FSEL R51, R83, R8, P3 ;  /* 0x0000000853337208 */ /* 0x000fe40001800000 */
[----:B------:R-:W-:-:S02]  /*5410*/  FSEL R37, R82, RZ, P3 ;  /* 0x000000ff52257208 */ /* 0x000fc40001800000 */
[----:B------:R-:W-:Y:S01]  /*5420*/  @!P2 FSEL R83, R49, R51, P1 ;  /* 0x000000333153a208 */ /* 0x000fe20000800000 */
[----:B------:R-:W-:Y:S01]  /*5430*/  IMAD.MOV.U32 R49, RZ, RZ, 0x418308a8 ;  /* 0x418308a8ff317424 */ /* 0x000fe200078e00ff */
[----:B------:R-:W-:Y:S01]  /*5440*/  @!P2 FSEL R82, R48, R37, P1 ;  /* 0x000000253052a208 */ /* 0x000fe20000800000 */
[----:B------:R-:W-:-:S05]  /*5450*/  IMAD.MOV.U32 R48, RZ, RZ, 0x0 ;  /* 0x00000000ff307424 */ /* 0x000fca00078e00ff */
[----:B------:R-:W-:Y:S02]  /*5460*/  DADD R82, R82, R82 ;  /* 0x0000000052527229 */ /* 0x000fe40000000052 */
[----:B0-----:R-:W-:-:S08]  /*5470*/  DFMA R72, R68, -R48, 1 ;  /* 0x3ff000004448742b */ /* 0x001fd00000000830 */
[----:B------:R-:W-:Y:S01]  /*5480*/  DFMA R72, R72, R72, R72 ;  /* 0x000000484848722b */ /* 0x000fe20000000048 */
[----:B------:R-:W-:-:S07]  /*5490*/  FSETP.GEU.AND P2, PT, |R83|, 6.5827683646048100446e-37, PT ;  /* 0x036000005300780b */ /* 0x000fce0003f4e200 */
        /* <DEDUP_REMOVED lines=13> */
.L_x_143:
[----:B------:R-:W-:Y:S05]  /*5570*/  BSYNC.RECONVERGENT B1 ;  /* 0x0000000000017941 */ /* 0x000fea0003800200 */
.L_x_142:
[----:B------:R-:W-:Y:S01]  /*5580*/  LDS R2, [R4] ;  /* 0x0000000004027984 */ /* 0x000fe20000000800 */
[----:B------:R-:W-:Y:S01]  /*5590*/  FSETP.NEU.AND P2, PT, R0, 1, PT ;  /* 0x3f8000000000780b */ /* 0x000fe20003f4d000 */
[----:B------:R-:W-:Y:S01]  /*55a0*/  DADD R82, -RZ, |R64| ;  /* 0x00000000ff527229 */ /* 0x000fe20000000540 */
[----:B------:R-:W-:Y:S01]  /*55b0*/  BSSY.RECONVERGENT B0, `(.L_x_144) ;  /* 0x000000a000007945 */ /* 0x000fe20003800200 */
[----:B------:R-:W0:Y:S01]  /*55c0*/  LDS R37, [R4+0x30] ;  /* 0x0000300004257984 */ /* 0x000e220000000800 */
[----:B------:R-:W-:Y:S02]  /*55d0*/  FSEL R72, R68, 2.31650119206303194887e+24, P2 ;  /* 0x67f544e444487808 */ /* 0x000fe40001000000 */
[----:B------:R-:W-:Y:S01]  /*55e0*/  FSEL R73, R69, 0.22939403355121612549, P2 ;  /* 0x3e6ae64545497808 */ /* 0x000fe20001000000 */
[----:B------:R-:W-:Y:S01]  /*55f0*/  IMAD.MOV.U32 R69, RZ, RZ, 0x40280000 ;  /* 0x40280000ff457424 */ /* 0x000fe200078e00ff */
[----:B------:R-:W-:-:S04]  /*5600*/  MOV R48, 0x5650 ;  /* 0x0000565000307802 */ /* 0x000fc80000000f00 */
[----:B------:R-:W-:Y:S01]  /*5610*/  DMUL R72, R58, R72 ;  /* 0x000000483a487228 */ /* 0x000fe20000000000 */
[----:B0-----:R-:W-:-:S06]  /*5620*/  FADD R74, R2, -R37 ;  /* 0x80000025024a7221 */ /* 0x001fcc0000000000 */
[----:B------:R-:W0:Y:S04]  /*5630*/  F2F.F64.F32 R74, R74 ;  /* 0x0000004a004a7310 */ /* 0x000e280000201800 */
[----:B0-----:R-:W-:Y:S05]  /*5640*/  CALL.REL.NOINC `($_Z13FVS_2D_SolverififfPfS_S_$__internal_accurate_pow) ;  /* 0x0000000c000c7944 */ /* 0x001fea0003c00000 */
[----:B------:R-:W-:Y:S05]  /*5650*/  BSYNC.RECONVERGENT B0 ;  /* 0x0000000000007941 */ /* 0x000fea0003800200 */
.L_x_144:
[----:B------:R-:W0:Y:S01]  /*5660*/  MUFU.RCP64H R79, 479001600 ;  /* 0x41bc8cfc004f7908 */ /* 0x000e220000001800 */
[----:B------:R-:W-:Y:S01]  /*5670*/  IMAD.MOV.U32 R48, RZ, RZ, 0x0 ;  /* 0x00000000ff307424 */ /* 0x000fe200078e00ff */
[----:B------:R-:W-:Y:S01]  /*5680*/  ISETP.NE.AND P2, PT, R81, RZ, PT ;  /* 0x000000ff5100720c */ /* 0x000fe20003f45270 */
[----:B------:R-:W-:Y:S01]  /*5690*/  IMAD.MOV.U32 R49, RZ, RZ, 0x41bc8cfc ;  /* 0x41bc8cfcff317424 */ /* 0x000fe200078e00ff */
[----:B------:R-:W-:Y:S01]  /*56a0*/  FSETP.NEU.AND P4, PT, R0, RZ, PT ;  /* 0x000000ff0000720b */ /* 0x000fe20003f8d000 */
[----:B------:R-:W-:Y:S01]  /*56b0*/  IMAD.MOV.U32 R78, RZ, RZ, 0x1 ;  /* 0x00000001ff4e7424 */ /* 0x000fe200078e00ff */
[----:B------:R-:W-:Y:S01]  /*56c0*/  DADD R80, R64, 12 ;  /* 0x4028000040507429 */ /* 0x000fe20000000000 */
[----:B------:R-:W-:Y:S01]  /*56d0*/  BSSY.RECONVERGENT B1, `(.L_x_145) ;  /* 0x0000018000017945 */ /* 0x000fe20003800200 */
[----:B------:R-:W-:Y:S02]  /*56e0*/  FSEL R82, R68, RZ, P4 ;  /* 0x000000ff44527208 */ /* 0x000fe40002000000 */
[----:B------:R-:W-:-:S02]  /*56f0*/  FSEL R83, R69, RZ, P4 ;  /* 0x000000ff45537208 */ /* 0x000fc40002000000 */
[----:B------:R-:W-:Y:S02]  /*5700*/  FSEL R51, R82, RZ, P3 ;  /* 0x000000ff52337208 */ /* 0x000fe40001800000 */
[----:B------:R-:W-:Y:S02]  /*5710*/  FSEL R69, R83, +QNAN , P3 ;  /* 0x7ff0000053457808 */ /* 0x000fe40001800000 */
[----:B------:R-:W-:Y:S01]  /*5720*/  @!P2 FSEL R82, R80, R51, P1 ;  /* 0x000000335052a208 */ /* 0x000fe20000800000 */
[----:B0-----:R-:W-:Y:S01]  /*5730*/  DFMA R76, R78, -R48, 1 ;  /* 0x3ff000004e4c742b */ /* 0x001fe20000000830 */
[----:B------:R-:W-:-:S06]  /*5740*/  @!P2 FSEL R83, R81, R69, P1 ;  /* 0x000000455153a208 */ /* 0x000fcc0000800000 */
[----:B------:R-:W-:Y:S02]  /*5750*/  DADD R82, R82, R82 ;  /* 0x0000000052527229 */ /* 0x000fe40000000052 */
[----:B------:R-:W-:-:S08]  /*5760*/  DFMA R76, R76, R76, R76 ;  /* 0x0000004c4c4c722b */ /* 0x000fd0000000004c */
[----:B------:R-:W-:Y:S01]  /*5770*/  DFMA R76, R78, R76, R78 ;  /* 0x0000004c4e4c722b */ /* 0x000fe2000000004e */
[----:B------:R-:W-:-:S07]  /*5780*/  FSETP.GEU.AND P2, PT, |R83|, 6.5827683646048100446e-37, PT ;  /* 0x036000005300780b */ /* 0x000fce0003f4e200 */
        /* <DEDUP_REMOVED lines=12> */
.L_x_146:
[----:B------:R-:W-:Y:S05]  /*5850*/  BSYNC.RECONVERGENT B1 ;  /* 0x0000000000017941 */ /* 0x000fea0003800200 */
.L_x_145:
[----:B------:R-:W0:Y:S01]  /*5860*/  LDC.64 R78, c[0x0][0x398] ;  /* 0x0000e600ff4e7b82 */ /* 0x000e220000000a00 */
[----:B------:R-:W2:Y:S01]  /*5870*/  LDG.E R81, desc[UR6][R52.64] ;  /* 0x0000000634517981 */ /* 0x000ea2000c1e1900 */
[----:B------:R-:W-:Y:S01]  /*5880*/  FADD R76, R2, R37 ;  /* 0x00000025024c7221 */ /* 0x000fe20000000000 */
[----:B------:R-:W-:Y:S01]  /*5890*/  FSETP.NEU.AND P1, PT, R0, 1, PT ;  /* 0x3f8000000000780b */ /* 0x000fe20003f2d000 */
[----:B------:R-:W-:Y:S01]  /*58a0*/  F2F.F64.F32 R50, R50 ;  /* 0x0000003200327310 */ /* 0x000fe20000201800 */
[----:B------:R-:W1:Y:S01]  /*58b0*/  LDCU UR4, c[0x0][0x380] ;  /* 0x00007000ff0477ac */ /* 0x000e620008000800 */
[----:B0-----:R-:W-:-:S06]  /*58c0*/  IMAD.WIDE R78, R6, 0x4, R78 ;  /* 0x00000004064e7825 */ /* 0x001fcc00078e024e */
[----:B------:R-:W3:Y:S01]  /*58d0*/  LDG.E.CONSTANT R78, desc[UR6][R78.64] ;  /* 0x000000064e4e7981 */ /* 0x000ee2000c1e9900 */
[----:B------:R-:W0:Y:S01]  /*58e0*/  F2F.F64.F32 R76, R76 ;  /* 0x0000004c004c7310 */ /* 0x000e220000201800 */
[----:B------:R-:W-:Y:S02]  /*58f0*/  FSEL R48, R68, -1.54028256424871466263e+29, P1 ;  /* 0xeff8d89844307808 */ /* 0x000fe40000800000 */
[----:B------:R-:W-:-:S06]  /*5900*/  FSEL R49, R69, 0.17376267910003662109, P1 ;  /* 0x3e31eed845317808 */ /* 0x000fcc0000800000 */
[----:B------:R-:W-:-:S08]  /*5910*/  DMUL R48, R56, R48 ;  /* 0x0000003038307228 */ /* 0x000fd00000000000 */
[----:B0-----:R-:W-:-:S08]  /*5920*/  DMUL R48, R48, R76 ;  /* 0x0000004c30307228 */ /* 0x001fd00000000000 */
[----:B------:R-:W-:-:S08]  /*5930*/  DFMA R48, R72, R74, R48 ;  /* 0x0000004a4830722b */ /* 0x000fd00000000030 */
[----:B------:R-:W-:-:S08]  /*5940*/  DADD R48, R70, R48 ;  /* 0x0000000046307229 */ /* 0x000fd00000000030 */
[----:B------:R-:W-:Y:S01]  /*5950*/  DADD R48, R48, R50 ;  /* 0x0000000030307229 */ /* 0x000fe20000000032 */
[----:B------:R-:W-:-:S09]  /*5960*/  FADD R0, R43, R43 ;  /* 0x0000002b2b007221 */ /* 0x000fd20000000000 */
[----:B------:R-:W3:Y:S01]  /*5970*/  F2F.F32.F64 R48, R48 ;  /* 0x0000003000307310 */ /* 0x000ee20000301000 */
[----:B------:R-:W-:-:S05]  /*5980*/  VIADD R10, R10, 0x1 ;  /* 0x000000010a0a7836 */ /* 0x000fca0000000000 */
[----:B------:R-:W-:Y:S01]  /*5990*/  ISETP.NE.AND P1, PT, R10, -0xc, PT ;  /* 0xfffffff40a00780c */ /* 0x000fe20003f25270 */
[----:B-1----:R-:W-:Y:S02]  /*59a0*/  VIADD R7, R7, UR4 ;  /* 0x0000000407077c36 */ /* 0x002fe40008000000 */
[----:B------:R-:W-:Y:S02]  /*59b0*/  VIADD R6, R6, UR4 ;  /* 0x0000000406067c36 */ /* 0x000fe40008000000 */
[----:B------:R-:W-:Y:S02]  /*59c0*/  IMAD.MOV.U32 R37, RZ, RZ, R5 ;  /* 0x000000ffff257224 */ /* 0x000fe400078e0005 */
[----:B--2---:R-:W-:-:S04]  /*59d0*/  FADD R81, R0, -R81 ;  /* 0x8000005100517221 */ /* 0x004fc80000000000 */
[----:B---3--:R-:W-:-:S05]  /*59e0*/  FFMA R81, R48, R78, R81 ;  /* 0x0000004e30517223 */ /* 0x008fca0000000051 */
[----:B------:R0:W-:Y:S01]  /*59f0*/  STG.E desc[UR6][R52.64], R81 ;  /* 0x0000005134007986 */ /* 0x0001e2000c101906 */
[----:B------:R-:W-:Y:S05]  /*5a00*/  @P1 BRA `(.L_x_147) ;  /* 0xffffffb000f01947 */ /* 0x000fea000383ffff */
.L_x_78:
[----:B------:R-:W-:Y:S01]  /*5a10*/  CS2R R4, SR_CLOCKLO ;  /* 0x0000000000047805 */ /* 0x000fe20000015000 */
[----:B------:R-:W1:Y:S05]  /*5a20*/  MUFU.RCP64H R3, 1000000 ;  /* 0x412e848000037908 */ /* 0x000e6a0000001800 */
[----:B------:R-:W-:Y:S01]  /*5a30*/  IADD3 R8, P0, PT, -R66, R4, RZ ;  /* 0x0000000442087210 */ /* 0x000fe20007f1e1ff */
[----:B------:R-:W-:Y:S02]  /*5a40*/  IMAD.MOV.U32 R6, RZ, RZ, 0x0 ;  /* 0x00000000ff067424 */ /* 0x000fe400078e00ff */
[----:B------:R-:W-:Y:S02]  /*5a50*/  IMAD.MOV.U32 R7, RZ, RZ, 0x412e8480 ;  /* 0x412e8480ff077424 */ /* 0x000fe400078e00ff */
[----:B------:R-:W-:-:S02]  /*5a60*/  IMAD.MOV.U32 R2, RZ, RZ, 0x1 ;  /* 0x00000001ff027424 */ /* 0x000fc400078e00ff */
[----:B------:R-:W-:-:S04]  /*5a70*/  IMAD.X R9, R5, 0x1, ~R67, P0 ;  /* 0x0000000105097824 */ /* 0x000fc800000e0e43 */
[----:B------:R-:W2:Y:S01]  /*5a80*/  I2F.S64 R8, R8 ;  /* 0x0000000800087312 */ /* 0x000ea20000301400 */
[----:B-1----:R-:W-:-:S08]  /*5a90*/  DFMA R4, R2, -R6, 1 ;  /* 0x3ff000000204742b */ /* 0x002fd00000000806 */
[----:B------:R-:W-:-:S08]  /*5aa0*/  DFMA R4, R4, R4, R4 ;  /* 0x000000040404722b */ /* 0x000fd00000000004 */
[----:B------:R-:W-:Y:S01]  /*5ab0*/  DFMA R4, R2, R4, R2 ;  /* 0x000000040204722b */ /* 0x000fe20000000002 */
[----:B--2---:R-:W1:Y:S07]  /*5ac0*/  F2F.F64.F32 R2, R8 ;  /* 0x0000000800027310 */ /* 0x004e6e0000201800 */
[----:B------:R-:W-:-:S08]  /*5ad0*/  DFMA R6, R4, -R6, 1 ;  /* 0x3ff000000406742b */ /* 0x000fd00000000806 */
[----:B------:R-:W-:Y:S02]  /*5ae0*/  DFMA R6, R4, R6, R4 ;  /* 0x000000060406722b */ /* 0x000fe40000000004 */
[----:B-1----:R-:W-:-:S08]  /*5af0*/  DMUL R82, R2, 1000 ;  /* 0x408f400002527828 */ /* 0x002fd00000000000 */
[----:B------:R-:W-:Y:S02]  /*5b00*/  DMUL R68, R82, R6 ;  /* 0x0000000652447228 */ /* 0x000fe40000000000 */
[----:B------:R-:W-:-:S06]  /*5b10*/  FSETP.GEU.AND P1, PT, |R83|, 6.5827683646048100446e-37, PT ;  /* 0x036000005300780b */ /* 0x000fcc0003f2e200 */
[----:B------:R-:W-:-:S08]  /*5b20*/  DFMA R2, R68, -1000000, R82 ;  /* 0xc12e84804402782b */ /* 0x000fd00000000052 */
[----:B------:R-:W-:-:S10]  /*5b30*/  DFMA R68, R6, R2, R68 ;  /* 0x000000020644722b */ /* 0x000fd40000000044 */
[----:B------:R-:W-:-:S05]  /*5b40*/  FFMA R0, RZ, 10.9073486328125, R69 ;  /* 0x412e8480ff007823 */ /* 0x000fca0000000045 */
[----:B------:R-:W-:-:S13]  /*5b50*/  FSETP.GT.AND P0, PT, |R0|, 1.469367938527859385e-39, PT ;  /* 0x001000000000780b */ /* 0x000fda0003f04200 */
[----:B------:R-:W-:Y:S05]  /*5b60*/  @P0 BRA P1, `(.L_x_148) ;  /* 0x0000000000100947 */ /* 0x000fea0000800000 */
[----:B------:R-:W-:Y:S01]  /*5b70*/  IMAD.MOV.U32 R68, RZ, RZ, RZ ;  /* 0x000000ffff447224 */ /* 0x000fe200078e00ff */
[----:B------:R-:W-:Y:S01]  /*5b80*/  MOV R48, 0x5bb0 ;  /* 0x00005bb000307802 */ /* 0x000fe20000000f00 */
[----:B------:R-:W-:-:S07]  /*5b90*/  IMAD.MOV.U32 R69, RZ, RZ, 0x412e8480 ;  /* 0x412e8480ff457424 */ /* 0x000fce00078e00ff */
[----:B0-----:R-:W-:Y:S05]  /*5ba0*/  CALL.REL.NOINC `($__internal_1_$__cuda_sm20_div_rn_f64_full) ;  /* 0x0000000000247944 */ /* 0x001fea0003c00000 */
.L_x_148:
[----:B------:R-:W1:Y:S01]  /*5bb0*/  S2R R5, SR_CTAID.X ;  /* 0x0000000000057919 */ /* 0x000e620000002500 */
[----:B------:R-:W2:Y:S01]  /*5bc0*/  LDC.64 R2, c[0x4][0xe0] ;  /* 0x01003800ff027b82 */ /* 0x000ea20000000a00 */
[----:B------:R-:W1:Y:S01]  /*5bd0*/  LDCU UR4, c[0x0][0x360] ;  /* 0x00006c00ff0477ac */ /* 0x000e620008000800 */
[----:B------:R-:W3:Y:S01]  /*5be0*/  F2F.F32.F64 R69, R68 ;  /* 0x0000004400457310 */ /* 0x000ee20000301000 */
[----:B------:R-:W1:Y:S02]  /*5bf0*/  S2R R0, SR_TID.X ;  /* 0x0000000000007919 */ /* 0x000e640000002100 */
[----:B-1----:R-:W-:-:S04]  /*5c00*/  IMAD R5, R5, UR4, R0 ;  /* 0x0000000405057c24 */ /* 0x002fc8000f8e0200 */
[----:B--2---:R-:W-:-:S05]  /*5c10*/  IMAD.WIDE R2, R5, 0x4, R2 ;  /* 0x0000000405027825 */ /* 0x004fca00078e0202 */
[----:B---3--:R-:W-:Y:S01]  /*5c20*/  STG.E desc[UR6][R2.64], R69 ;  /* 0x0000004502007986 */ /* 0x008fe2000c101906 */
[----:B------:R-:W-:Y:S05]  /*5c30*/  EXIT ;  /* 0x000000000000794d */ /* 0x000fea0003800000 */
        .weak           $__internal_1_$__cuda_sm20_div_rn_f64_full
        .type           $__internal_1_$__cuda_sm20_div_rn_f64_full,@function
        .size           $__internal_1_$__cuda_sm20_div_rn_f64_full,($_Z13FVS_2D_SolverififfPfS_S_$__internal_accurate_pow - $__internal_1_$__cuda_sm20_div_rn_f64_full)
$__internal_1_$__cuda_sm20_div_rn_f64_full:
        /* <DEDUP_REMOVED lines=9> */
[----:B------:R-:W-:-:S03]  /*5cd0*/  IMAD.MOV.U32 R104, RZ, RZ, 0x1 ;  /* 0x00000001ff687424 */ /* 0x000fc600078e00ff */
[----:B------:R-:W-:Y:S02]  /*5ce0*/  SEL R84, R83, 0x63400000, !P5 ;  /* 0x6340000053547807 */ /* 0x000fe40006800000 */
[----:B------:R-:W-:Y:S02]  /*5cf0*/  FSETP.GEU.AND P5, PT, |R103|, 1.469367938527859385e-39, PT ;  /* 0x001000006700780b */ /* 0x000fe40003fae200 */
[----:B------:R-:W-:Y:S01]  /*5d00*/  LOP3.LUT R107, R84, 0x800fffff, R103, 0xf8, !PT ;  /* 0x800fffff546b7812 */ /* 0x000fe200078ef867 */
[----:B------:R-:W-:-:S10]  /*5d10*/  IMAD.MOV.U32 R84, RZ, RZ, R82 ;  /* 0x000000ffff547224 */ /* 0x000fd400078e0052 */
[----:B------:R-:W-:-:S04]  /*5d20*/  @!P5 LOP3.LUT R87, R69, 0x7ff00000, RZ, 0xc0, !PT ;  /* 0x7ff000004557d812 */ /* 0x000fc800078ec0ff */
[----:B------:R-:W-:Y:S02]  /*5d30*/  @!P5 ISETP.GE.U32.AND P6, PT, R82, R87, PT ;  /* 0x000000575200d20c */ /* 0x000fe40003fc6070 */
[----:B------:R-:W-:Y:S02]  /*5d40*/  LOP3.LUT R87, R69, 0x800fffff, RZ, 0xc0, !PT ;  /* 0x800fffff45577812 */ /* 0x000fe400078ec0ff */
[----:B------:R-:W-:Y:S02]  /*5d50*/  @!P5 SEL R86, R83, 0x63400000, !P6 ;  /* 0x634000005356d807 */ /* 0x000fe40007000000 */
[----:B------:R-:W-:Y:S02]  /*5d60*/  FSETP.GEU.AND P6, PT, |R69|, 1.469367938527859385e-39, PT ;  /* 0x001000004500780b */ /* 0x000fe40003fce200 */
[----:B------:R-:W-:Y:S02]  /*5d70*/  LOP3.LUT R101, R87, 0x3ff00000, RZ, 0xfc, !PT ;  /* 0x3ff0000057657812 */ /* 0x000fe400078efcff */
[----:B------:R-:W-:-:S04]  /*5d80*/  @!P5 LOP3.LUT R86, R86, 0x80000000, R103, 0xf8, !PT ;  /* 0x800000005656d812 */ /* 0x000fc800078ef867 */
[----:B------:R-:W-:Y:S01]  /*5d90*/  @!P5 LOP3.LUT R87, R86, 0x100000, RZ, 0xfc, !PT ;  /* 0x001000005657d812 */ /* 0x000fe200078efcff */
[----:B------:R-:W-:-:S04]  /*5da0*/  @!P5 IMAD.MOV.U32 R86, RZ, RZ, RZ ;  /* 0x000000ffff56d224 */ /* 0x000fc800078e00ff */
        /* <DEDUP_REMOVED lines=13> */
[----:B------:R-:W-:Y:S02]  /*5e80*/  VIADD R86, R84, 0xffffffff ;  /* 0xffffffff54567836 */ /* 0x000fe40000000000 */
[----:B------:R-:W-:-:S03]  /*5e90*/  VIADD R87, R85, 0xffffffff ;  /* 0xffffffff55577836 */ /* 0x000fc60000000000 */
[----:B------:R-:W-:-:S04]  /*5ea0*/  ISETP.GT.U32.AND P5, PT, R86, 0x7feffffe, PT ;  /* 0x7feffffe5600780c */ /* 0x000fc80003fa4070 */
[----:B------:R-:W-:-:S13]  /*5eb0*/  ISETP.GT.U32.OR P5, PT, R87, 0x7feffffe, P5 ;  /* 0x7feffffe5700780c */ /* 0x000fda0002fa4470 */
[----:B------:R-:W-:Y:S05]  /*5ec0*/  @P5 BRA `(.L_x_150) ;  /* 0x0000000000745947 */ /* 0x000fea0003800000 */
        /* <DEDUP_REMOVED lines=29> */
.L_x_150:
        /* <DEDUP_REMOVED lines=17> */
.L_x_153:
[----:B------:R-:W-:Y:S01]  /*61b0*/  LOP3.LUT R69, R69, 0x80000, RZ, 0xfc, !PT ;  /* 0x0008000045457812 */ /* 0x000fe200078efcff */
[----:B------:R-:W-:-:S04]  /*61c0*/  IMAD.MOV.U32 R86, RZ, RZ, R68 ;  /* 0x000000ffff567224 */ /* 0x000fc800078e0044 */
[----:B------:R-:W-:Y:S01]  /*61d0*/  IMAD.MOV.U32 R87, RZ, RZ, R69 ;  /* 0x000000ffff577224 */ /* 0x000fe200078e0045 */
[----:B------:R-:W-:Y:S06]  /*61e0*/  BRA `(.L_x_151) ;  /* 0x00000000000c7947 */ /* 0x000fec0003800000 */
.L_x_152:
[----:B------:R-:W-:Y:S01]  /*61f0*/  LOP3.LUT R69, R103, 0x80000, RZ, 0xfc, !PT ;  /* 0x0008000067457812 */ /* 0x000fe200078efcff */
[----:B------:R-:W-:-:S04]  /*6200*/  IMAD.MOV.U32 R86, RZ, RZ, R102 ;  /* 0x000000ffff567224 */ /* 0x000fc800078e0066 */
[----:B------:R-:W-:-:S07]  /*6210*/  IMAD.MOV.U32 R87, RZ, RZ, R69 ;  /* 0x000000ffff577224 */ /* 0x000fce00078e0045 */
.L_x_151:
[----:B------:R-:W-:Y:S05]  /*6220*/  BSYNC.RECONVERGENT B0 ;  /* 0x0000000000007941 */ /* 0x000fea0003800200 */
.L_x_149:
[----:B------:R-:W-:Y:S02]  /*6230*/  IMAD.MOV.U32 R82, RZ, RZ, R48 ;  /* 0x000000ffff527224 */ /* 0x000fe400078e0030 */
[----:B------:R-:W-:Y:S02]  /*6240*/  IMAD.MOV.U32 R83, RZ, RZ, 0x0 ;  /* 0x00000000ff537424 */ /* 0x000fe400078e00ff */
[----:B------:R-:W-:Y:S02]  /*6250*/  IMAD.MOV.U32 R68, RZ, RZ, R86 ;  /* 0x000000ffff447224 */ /* 0x000fe400078e0056 */
[----:B------:R-:W-:Y:S01]  /*6260*/  IMAD.MOV.U32 R69, RZ, RZ, R87 ;  /* 0x000000ffff457224 */ /* 0x000fe200078e0057 */
[----:B------:R-:W-:Y:S06]  /*6270*/  RET.REL.NODEC R82 `(_Z13FVS_2D_SolverififfPfS_S_) ;  /* 0xffffff9c52607950 */ /* 0x000fec0003c3ffff */
        .type           $_Z13FVS_2D_SolverififfPfS_S_$__internal_accurate_pow,@function
        .size           $_Z13FVS_2D_SolverififfPfS_S_$__internal_accurate_pow,(.L_x_1618 - $_Z13FVS_2D_SolverififfPfS_S_$__internal_accurate_pow)
$_Z13FVS_2D_SolverififfPfS_S_$__internal_accurate_pow:
[----:B------:R-:W-:Y:S01]  /*6280*/  ISETP.GT.U32.AND P6, PT, R83, 0xfffff, PT ;  /* 0x000fffff5300780c */ /* 0x000fe20003fc4070 */
[----:B------:R-:W-:Y:S01]  /*6290*/  IMAD.MOV.U32 R86, RZ, RZ, RZ ;  /* 0x000000ffff567224 */ /* 0x000fe200078e00ff */
[----:B------:R-:W-:Y:S01]  /*62a0*/  SHF.R.U32.HI R68, RZ, 0x14, R83 ;  /* 0x00000014ff447819 */ /* 0x000fe20000011653 */
[----:B------:R-:W-:Y:S01]  /*62b0*/  UMOV UR8, 0x7d2cafe2 ;  /* 0x7d2cafe200087882 */ /* 0x000fe20000000000 */
[----:B------:R-:W-:Y:S01]  /*62c0*/  UMOV UR9, 0x3eb0f5ff ;  /* 0x3eb0f5ff00097882 */ /* 0x000fe20000000000 */
[----:B------:R-:W-:Y:S01]  /*62d0*/  UMOV UR10, 0x3b39803f ;  /* 0x3b39803f000a7882 */ /* 0x000fe20000000000 */
[----:B------:R-:W-:-:S07]  /*62e0*/  UMOV UR11, 0x3c7abc9e ;  /* 0x3c7abc9e000b7882 */ /* 0x000fce0000000000 */
[----:B------:R-:W-:-:S10]  /*62f0*/  @!P6 DMUL R84, R82, 1.80143985094819840000e+16 ;  /* 0x435000005254e828 */ /* 0x000fd40000000000 */
[----:B------:R-:W-:Y:S01]  /*6300*/  @!P6 IMAD.MOV.U32 R83, RZ, RZ, R85 ;  /* 0x000000ffff53e224 */ /* 0x000fe200078e0055 */
[----:B------:R-:W-:Y:S01]  /*6310*/  @!P6 LEA.HI R68, R85, 0xffffffca, RZ, 0xc ;  /* 0xffffffca5544e811 */ /* 0x000fe200078f60ff */
[----:B------:R-:W-:-:S03]  /*6320*/  @!P6 IMAD.MOV.U32 R82, RZ, RZ, R84 ;  /* 0x000000ffff52e224 */ /* 0x000fc600078e0054 */
[----:B------:R-:W-:Y:S01]  /*6330*/  LOP3.LUT R83, R83, 0x800fffff, RZ, 0xc0, !PT ;  /* 0x800fffff53537812 */ /* 0x000fe200078ec0ff */
[----:B------:R-:W-:-:S03]  /*6340*/  IMAD.MOV.U32 R84, RZ, RZ, R82 ;  /* 0x000000ffff547224 */ /* 0x000fc600078e0052 */
[----:B------:R-:W-:Y:S01]  /*6350*/  LOP3.LUT R85, R83, 0x3ff00000, RZ, 0xfc, !PT ;  /* 0x3ff0000053557812 */ /* 0x000fe200078efcff */
[----:B------:R-:W-:-:S03]  /*6360*/  VIADD R83, R68, 0xfffffc01 ;  /* 0xfffffc0144537836 */ /* 0x000fc60000000000 */
[----:B------:R-:W-:-:S13]  /*6370*/  ISETP.GE.U32.AND P6, PT, R85, 0x3ff6a09f, PT ;  /* 0x3ff6a09f5500780c */ /* 0x000fda0003fc6070 */
[----:B------:R-:W-:Y:S02]  /*6380*/  @P6 VIADD R82, R85, 0xfff00000 ;  /* 0xfff0000055526836 */ /* 0x000fe40000000000 */
[----:B------:R-:W-:Y:S02]  /*6390*/  @P6 VIADD R83, R68, 0xfffffc02 ;  /* 0xfffffc0244536836 */ /* 0x000fe40000000000 */
[----:B------:R-:W-:-:S06]  /*63a0*/  @P6 IMAD.MOV.U32 R85, RZ, RZ, R82 ;  /* 0x000000ffff556224 */ /* 0x000fcc00078e0052 */
[C---:B------:R-:W-:Y:S02]  /*63b0*/  DADD R104, R84.reuse, 1 ;  /* 0x3ff0000054687429 */ /* 0x040fe40000000000 */
[----:B------:R-:W-:Y:S01]  /*63c0*/  DADD R102, R84, -1 ;  /* 0xbff0000054667429 */ /* 0x000fe20000000000 */
[----:B------:R-:W-:-:S03]  /*63d0*/  IMAD.MOV.U32 R84, RZ, RZ, 0x41ad3b5a ;  /* 0x41ad3b5aff547424 */ /* 0x000fc600078e00ff */
[----:B------:R-:W0:Y:S01]  /*63e0*/  MUFU.RCP64H R87, R105 ;  /* 0x0000006900577308 */ /* 0x000e220000001800 */
[----:B------:R-:W-:Y:S01]  /*63f0*/  IMAD.MOV.U32 R85, RZ, RZ, 0x3ed0f5d2 ;  /* 0x3ed0f5d2ff557424 */ /* 0x000fe200078e00ff */
[----:B0-----:R-:W-:-:S08]  /*6400*/  DFMA R100, -R104, R86, 1 ;  /* 0x3ff000006864742b */ /* 0x001fd00000000156 */
[----:B------:R-:W-:-:S08]  /*6410*/  DFMA R100, R100, R100, R100 ;  /* 0x000000646464722b */ /* 0x000fd00000000064 */
[----:B------:R-:W-:-:S08]  /*6420*/  DFMA R100, R86, R100, R86 ;  /* 0x000000645664722b */ /* 0x000fd00000000056 */
[----:B------:R-:W-:-:S08]  /*6430*/  DMUL R112, R102, R100 ;  /* 0x0000006466707228 */ /* 0x000fd00000000000 */
[----:B------:R-:W-:-:S08]  /*6440*/  DFMA R112, R102, R100, R112 ;  /* 0x000000646670722b */ /* 0x000fd00000000070 */
[----:B------:R-:W-:Y:S02]  /*6450*/  DMUL R86, R112, R112 ;  /* 0x0000007070567228 */ /* 0x000fe40000000000 */
[----:B------:R-:W-:-:S06]  /*6460*/  DADD R110, R102, -R112 ;  /* 0x00000000666e7229 */ /* 0x000fcc0000000870 */
[----:B------:R-:W-:Y:S01]  /*6470*/  DFMA R84, R86, UR8, R84 ;  /* 0x0000000856547c2b */ /* 0x000fe20008000054 */
        /* <DEDUP_REMOVED lines=10> */
[----:B------:R-:W-:Y:S02]  /*6520*/  DMUL R110, R100, R110 ;  /* 0x0000006e646e7228 */ /* 0x000fe40000000000 */
[----:B------:R-:W-:-:S03]  /*6530*/  DMUL R100, R112, R112 ;  /* 0x0000007070647228 */ /* 0x000fc60000000000 */
[----:B------:R-:W-:Y:S01]  /*6540*/  DFMA R84, R86, R84, UR8 ;  /* 0x0000000856547e2b */ /* 0x000fe20008000054 */
[----:B------:R-:W-:Y:S01]  /*6550*/  UMOV UR8, 0x9242b910 ;  /* 0x9242b91000087882 */ /* 0x000fe20000000000 */
[----:B------:R-:W-:-:S03]  /*6560*/  UMOV UR9, 0x3f624924 ;  /* 0x3f62492400097882 */ /* 0x000fc60000000000 */
[----:B------:R-:W-:-:S03]  /*6570*/  DMUL R102, R112, R100 ;  /* 0x0000006470667228 */ /* 0x000fc60000000000 */
[----:B------:R-:W-:Y:S01]  /*6580*/  DFMA R84, R86, R84, UR8 ;  /* 0x0000000856547e2b */ /* 0x000fe20008000054 */
[----:B------:R-:W-:Y:S01]  /*6590*/  UMOV UR8, 0x99999dfb ;  /* 0x99999dfb00087882 */ /* 0x000fe20000000000 */
[----:B------:R-:W-:-:S06]  /*65a0*/  UMOV UR9, 0x3f899999 ;  /* 0x3f89999900097882 */ /* 0x000fcc0000000000 */
[----:B------:R-:W-:Y:S01]  /*65b0*/  DFMA R84, R86, R84, UR8 ;  /* 0x0000000856547e2b */ /* 0x000fe20008000054 */
[----:B------:R-:W-:Y:S01]  /*65c0*/  UMOV UR8, 0x55555555 ;  /* 0x5555555500087882 */ /* 0x000fe20000000000 */
[----:B------:R-:W-:-:S06]  /*65d0*/  UMOV UR9, 0x3fb55555 ;  /* 0x3fb5555500097882 */ /* 0x000fcc0000000000 */
[----:B------:R-:W-:-:S08]  /*65e0*/  DFMA R108, R86, R84, UR8 ;  /* 0x00000008566c7e2b */ /* 0x000fd00008000054 */
[----:B------:R-:W-:Y:S01]  /*65f0*/  DADD R106, -R108, UR8 ;  /* 0x000000086c6a7e29 */ /* 0x000fe20008000100 */
[----:B------:R-:W-:Y:S01]  /*6600*/  UMOV UR8, 0xb9e7b0 ;  /* 0x00b9e7b000087882 */ /* 0x000fe20000000000 */
[----:B------:R-:W-:-:S06]  /*6610*/  UMOV UR9, 0x3c46a4cb ;  /* 0x3c46a4cb00097882 */ /* 0x000fcc0000000000 */
[----:B------:R-:W-:Y:S02]  /*6620*/  DFMA R106, R86, R84, R106 ;  /* 0x00000054566a722b */ /* 0x000fe4000000006a */
[----:B------:R-:W-:Y:S01]  /*6630*/  DFMA R84, R112, R112, -R100 ;  /* 0x000000707054722b */ /* 0x000fe20000000864 */
[----:B------:R-:W-:Y:S02]  /*6640*/  VIADD R87, R111, 0x100000 ;  /* 0x001000006f577836 */ /* 0x000fe40000000000 */
[----:B------:R-:W-:-:S03]  /*6650*/  IMAD.MOV.U32 R86, RZ, RZ, R110 ;  /* 0x000000ffff567224 */ /* 0x000fc600078e006e */
[----:B------:R-:W-:Y:S01]  /*6660*/  DADD R106, R106, -UR8 ;  /* 0x800000086a6a7e29 */ /* 0x000fe20008000000 */
[----:B------:R-:W-:Y:S01]  /*6670*/  UMOV UR8, 0x80000000 ;  /* 0x8000000000087882 */ /* 0x000fe20000000000 */
[----:B------:R-:W-:Y:S01]  /*6680*/  UMOV UR9, 0x43300000 ;  /* 0x4330000000097882 */ /* 0x000fe20000000000 */
[C---:B------:R-:W-:Y:S02]  /*6690*/  DFMA R86, R112.reuse, R86, R84 ;  /* 0x000000567056722b */ /* 0x040fe40000000054 */
[----:B------:R-:W-:-:S03]  /*66a0*/  DFMA R84, R112, R100, -R102 ;  /* 0x000000647054722b */ /* 0x000fc60000000866 */
[----:B------:R-:W-:-:S05]  /*66b0*/  DADD R104, R108, R106 ;  /* 0x000000006c687229 */ /* 0x000fca000000006a */
[----:B------:R-:W-:-:S03]  /*66c0*/  DFMA R84, R110, R100, R84 ;  /* 0x000000646e54722b */ /* 0x000fc60000000054 */
[----:B------:R-:W-:-:S05]  /*66d0*/  DMUL R100, R104, R102 ;  /* 0x0000006668647228 */ /* 0x000fca0000000000 */
[----:B------:R-:W-:-:S03]  /*66e0*/  DFMA R84, R112, R86, R84 ;  /* 0x000000567054722b */ /* 0x000fc60000000054 */
[----:B------:R-:W-:-:S08]  /*66f0*/  DFMA R86, R104, R102, -R100 ;  /* 0x000000666856722b */ /* 0x000fd00000000864 */
[----:B------:R-:W-:Y:S02]  /*6700*/  DFMA R86, R104, R84, R86 ;  /* 0x000000546856722b */ /* 0x000fe40000000056 */
[----:B------:R-:W-:Y:S01]  /*6710*/  DADD R104, R108, -R104 ;  /* 0x000000006c687229 */ /* 0x000fe20000000868 */
[----:B------:R-:W-:Y:S02]  /*6720*/  IMAD.MOV.U32 R85, RZ, RZ, R69 ;  /* 0x000000ffff557224 */ /* 0x000fe400078e0045 */
[----:B------:R-:W-:Y:S02]  /*6730*/  IMAD.U32 R84, RZ, RZ, UR4 ;  /* 0x00000004ff547e24 */ /* 0x000fe4000f8e00ff */
[----:B------:R-:W-:-:S03]  /*6740*/  IMAD.SHL.U32 R68, R85, 0x2, RZ ;  /* 0x0000000255447824 */ /* 0x000fc600078e00ff */
[----:B------:R-:W-:Y:S02]  /*6750*/  DADD R104, R106, R104 ;  /* 0x000000006a687229 */ /* 0x000fe40000000068 */
[----:B------:R-:W-:Y:S02]  /*6760*/  ISETP.GT.U32.AND P6, PT, R68, -0x2000001, PT ;  /* 0xfdffffff4400780c */ /* 0x000fe40003fc4070 */
[----:B------:R-:W-:-:S04]  /*6770*/  LOP3.LUT R68, R85, 0xff0fffff, RZ, 0xc0, !PT ;  /* 0xff0fffff55447812 */ /* 0x000fc800078ec0ff */
[----:B------:R-:W-:Y:S01]  /*6780*/  DFMA R102, R104, R102, R86 ;  /* 0x000000666866722b */ /* 0x000fe20000000056 */
[----:B------:R-:W-:-:S07]  /*6790*/  SEL R85, R68, R85, P6 ;  /* 0x0000005544557207 */ /* 0x000fce0003000000 */
        /* <DEDUP_REMOVED lines=18> */
[----:B------:R-:W-:-:S08]  /*68c0*/  DADD R68, -R100, R68 ;  /* 0x0000000064447229 */ /* 0x000fd00000000144 */
[----:B------:R-:W-:-:S08]  /*68d0*/  DADD R68, R102, -R68 ;  /* 0x0000000066447229 */ /* 0x000fd00000000844 */
[----:B------:R-:W-:-:S08]  /*68e0*/  DFMA R86, R86, UR10, R68 ;  /* 0x0000000a56567c2b */ /* 0x000fd00008000044 */
[----:B------:R-:W-:-:S08]  /*68f0*/  DADD R68, R82, R86 ;  /* 0x0000000052447229 */ /* 0x000fd00000000056 */
[----:B------:R-:W-:Y:S02]  /*6900*/  DADD R100, R82, -R68 ;  /* 0x0000000052647229 */ /* 0x000fe40000000844 */
[----:B------:R-:W-:-:S06]  /*6910*/  DMUL R82, R68, R84 ;  /* 0x0000005444527228 */ /* 0x000fcc0000000000 */
[----:B------:R-:W-:Y:S02]  /*6920*/  DADD R86, R86, R100 ;  /* 0x0000000056567229 */ /* 0x000fe40000000064 */
[----:B------:R-:W-:Y:S01]  /*6930*/  DFMA R68, R68, R84, -R82 ;  /* 0x000000544444722b */ /* 0x000fe20000000852 */
[----:B------:R-:W-:Y:S02]  /*6940*/  IMAD.MOV.U32 R100, RZ, RZ, 0x652b82fe ;  /* 0x652b82feff647424 */ /* 0x000fe400078e00ff */
[----:B------:R-:W-:-:S05]  /*6950*/  IMAD.MOV.U32 R101, RZ, RZ, 0x3ff71547 ;  /* 0x3ff71547ff657424 */ /* 0x000fca00078e00ff */
        /* <DEDUP_REMOVED lines=57> */
.L_x_154:
[----:B------:R-:W-:Y:S02]  /*6cf0*/  DFMA R86, R86, R82, R82 ;  /* 0x000000525656722b */ /* 0x000fe40000000052 */
[----:B------:R-:W-:-:S08]  /*6d00*/  DSETP.NEU.AND P6, PT, |R82|, +INF , PT ;  /* 0x7ff000005200742a */ /* 0x000fd00003fcd200 */
[----:B------:R-:W-:Y:S01]  /*6d10*/  FSEL R68, R82, R86, !P6 ;  /* 0x0000005652447208 */ /* 0x000fe20007000000 */
[----:B------:R-:W-:Y:S01]  /*6d20*/  IMAD.MOV.U32 R82, RZ, RZ, R48 ;  /* 0x000000ffff527224 */ /* 0x000fe200078e0030 */
[----:B------:R-:W-:Y:S01]  /*6d30*/  FSEL R69, R83, R87, !P6 ;  /* 0x0000005753457208 */ /* 0x000fe20007000000 */
[----:B------:R-:W-:-:S04]  /*6d40*/  IMAD.MOV.U32 R83, RZ, RZ, 0x0 ;  /* 0x00000000ff537424 */ /* 0x000fc800078e00ff */
[----:B------:R-:W-:Y:S05]  /*6d50*/  RET.REL.NODEC R82 `(_Z13FVS_2D_SolverififfPfS_S_) ;  /* 0xffffff9052a87950 */ /* 0x000fea0003c3ffff */
.L_x_155:
        /* <DEDUP_REMOVED lines=10> */
.L_x_1618:


//--------------------- .text._Z24PSOR_2D_Solver_OptimizedififfPfS_S_ --------------------------
	.section	.text._Z24PSOR_2D_Solver_OptimizedififfPfS_S_,"ax",@progbits
	.align	128
        .global         _Z24PSOR_2D_Solver_OptimizedififfPfS_S_
        .type           _Z24PSOR_2D_Solver_OptimizedififfPfS_S_,@function
        .size           _Z24PSOR_2D_Solver_OptimizedififfPfS_S_,(.L_x_1622 - _Z24PSOR_2D_Solver_OptimizedififfPfS_S_)
        .other          _Z24PSOR_2D_Solver_OptimizedififfPfS_S_,@"STO_CUDA_ENTRY STV_DEFAULT"
_Z24PSOR_2D_Solver_OptimizedififfPfS_S_:
.text._Z24PSOR_2D_Solver_OptimizedififfPfS_S_:
[----:B------:R-:W-:Y:S01]  /*0000*/  LDC R1, c[0x0][0x37c] ;  /* 0x0000df00ff017b82 */ /* 0x000fe20000000800 */
[----:B------:R-:W-:-:S07]  /*0010*/  CS2R R4, SR_CLOCKLO ;  /* 0x0000000000047805 */ /* 0x000fce0000015000 */
[----:B------:R-:W0:Y:S01]  /*0020*/  LDC R9, c[0x0][0x384] ;  /* 0x0000e100ff097b82 */ /* 0x000e220000000800 */
[----:B------:R-:W1:Y:S07]  /*0030*/  S2R R11, SR_TID.X ;  /* 0x00000000000b7919 */ /* 0x000e6e0000002100 */
[----:B------:R-:W2:Y:S08]  /*0040*/  LDC R2, c[0x0][0x390] ;  /* 0x0000e400ff027b82 */ /* 0x000eb00000000800 */
[----:B------:R-:W1:Y:S01]  /*0050*/  S2UR UR4, SR_CTAID.X ;  /* 0x00000000000479c3 */ /* 0x000e620000002500 */
[----:B0-----:R-:W-:-:S07]  /*0060*/  FMUL R9, R9, R9 ;  /* 0x0000000909097220 */ /* 0x001fce0000400000 */
[----:B------:R-:W1:Y:S01]  /*0070*/  LDC R8, c[0x0][0x360] ;  /* 0x0000d800ff087b82 */ /* 0x000e620000000800 */
[----:B------:R-:W0:Y:S01]  /*0080*/  MUFU.RCP R0, R9 ;  /* 0x0000000900007308 */ /* 0x000e220000001000 */
[----:B--2---:R-:W-:-:S07]  /*0090*/  FMUL R2, R2, R2 ;  /* 0x0000000202027220 */ /* 0x004fce0000400000 */
[----:B------:R-:W2:Y:S01]  /*00a0*/  FCHK P0, R2, R9 ;  /* 0x0000000902007302 */ /* 0x000ea20000000000 */
[----:B0-----:R-:W-:-:S04]  /*00b0*/  FFMA R3, -R9, R0, 1 ;  /* 0x3f80000009037423 */ /* 0x001fc80000000100 */
[----:B------:R-:W-:Y:S01]  /*00c0*/  FFMA R3, R0, R3, R0 ;  /* 0x0000000300037223 */ /* 0x000fe20000000000 */
[----:B-1----:R-:W-:-:S03]  /*00d0*/  IMAD R0, R8, UR4, R11 ;  /* 0x0000000408007c24 */ /* 0x002fc6000f8e020b */
[----:B------:R-:W-:-:S04]  /*00e0*/  FFMA R6, R2, R3, RZ ;  /* 0x0000000302067223 */ /* 0x000fc800000000ff */
[----:B------:R-:W-:-:S04]  /*00f0*/  FFMA R7, -R9, R6, R2 ;  /* 0x0000000609077223 */ /* 0x000fc80000000102 */
[----:B------:R-:W-:Y:S01]  /*0100*/  FFMA R3, R3, R7, R6 ;  /* 0x0000000703037223 */ /* 0x000fe20000000006 */
[----:B--2---:R-:W-:Y:S06]  /*0110*/  @!P0 BRA `(.L_x_156) ;  /* 0x0000000000108947 */ /* 0x004fec0003800000 */
[----:B------:R-:W-:Y:S01]  /*0120*/  IMAD.MOV.U32 R6, RZ, RZ, R2 ;  /* 0x000000ffff067224 */ /* 0x000fe200078e0002 */
[----:B------:R-:W-:-:S07]  /*0130*/  MOV R14, 0x150 ;  /* 0x00000150000e7802 */ /* 0x000fce0000000f00 */
[----:B------:R-:W-:Y:S05]  /*0140*/  CALL.REL.NOINC `($__internal_4_$__cuda_sm3x_div_rn_noftz_f32_slowpath) ;  /* 0x0000004000407944 */ /* 0x000fea0003c00000 */
[----:B------:R-:W-:-:S07]  /*0150*/  IMAD.MOV.U32 R3, RZ, RZ, R11 ;  /* 0x000000ffff037224 */ /* 0x000fce00078e000b */
.L_x_156:
[----:B------:R-:W0:Y:S02]  /*0160*/  LDC R9, c[0x0][0x38c] ;  /* 0x0000e300ff097b82 */ /* 0x000e240000000800 */
[----:B0-----:R-:W-:-:S04]  /*0170*/  FMUL R9, R9, R9 ;  /* 0x0000000909097220 */ /* 0x001fc80000400000 */
[----:B------:R-:W0:Y:S08]  /*0180*/  MUFU.RCP R6, R9 ;  /* 0x0000000900067308 */ /* 0x000e300000001000 */
[----:B------:R-:W1:Y:S01]  /*0190*/  FCHK P0, R2, R9 ;  /* 0x0000000902007302 */ /* 0x000e620000000000 */
[----:B0-----:R-:W-:-:S04]  /*01a0*/  FFMA R7, -R9, R6, 1 ;  /* 0x3f80000009077423 */ /* 0x001fc80000000106 */
[----:B------:R-:W-:-:S04]  /*01b0*/  FFMA R7, R6, R7, R6 ;  /* 0x0000000706077223 */ /* 0x000fc80000000006 */
[----:B------:R-:W-:-:S04]  /*01c0*/  FFMA R6, R2, R7, RZ ;  /* 0x0000000702067223 */ /* 0x000fc800000000ff */
[----:B------:R-:W-:-:S04]  /*01d0*/  FFMA R8, -R9, R6, R2 ;  /* 0x0000000609087223 */ /* 0x000fc80000000102 */
[----:B------:R-:W-:Y:S01]  /*01e0*/  FFMA R8, R7, R8, R6 ;  /* 0x0000000807087223 */ /* 0x000fe20000000006 */
[----:B-1----:R-:W-:Y:S06]  /*01f0*/  @!P0 BRA `(.L_x_157) ;  /* 0x0000000000108947 */ /* 0x002fec0003800000 */
[----:B------:R-:W-:Y:S01]  /*0200*/  IMAD.MOV.U32 R6, RZ, RZ, R2 ;  /* 0x000000ffff067224 */ /* 0x000fe200078e0002 */
[----:B------:R-:W-:-:S07]  /*0210*/  MOV R14, 0x230 ;  /* 0x00000230000e7802 */ /* 0x000fce0000000f00 */
[----:B------:R-:W-:Y:S05]  /*0220*/  CALL.REL.NOINC `($__internal_4_$__cuda_sm3x_div_rn_noftz_f32_slowpath) ;  /* 0x0000004000087944 */ /* 0x000fea0003c00000 */
[----:B------:R-:W-:-:S07]  /*0230*/  IMAD.MOV.U32 R8, RZ, RZ, R11 ;  /* 0x000000ffff087224 */ /* 0x000fce00078e000b */
.L_x_157:
[----:B------:R-:W0:Y:S01]  /*0240*/  MUFU.RCP R7, R8 ;  /* 0x0000000800077308 */ /* 0x000e220000001000 */
[----:B------:R-:W-:Y:S07]  /*0250*/  BSSY.RECONVERGENT B0, `(.L_x_158) ;  /* 0x000000d000007945 */ /* 0x000fee0003800200 */
[----:B------:R-:W1:Y:S01]  /*0260*/  FCHK P0, R3, R8 ;  /* 0x0000000803007302 */ /* 0x000e620000000000 */
[----:B0-----:R-:W-:-:S04]  /*0270*/  FFMA R2, R7, -R8, 1 ;  /* 0x3f80000007027423 */ /* 0x001fc80000000808 */
[----:B------:R-:W-:-:S04]  /*0280*/  FFMA R2, R7, R2, R7 ;  /* 0x0000000207027223 */ /* 0x000fc80000000007 */
[----:B------:R-:W-:-:S04]  /*0290*/  FFMA R6, R2, R3, RZ ;  /* 0x0000000302067223 */ /* 0x000fc800000000ff */
[----:B------:R-:W-:-:S04]  /*02a0*/  FFMA R7, R6, -R8, R3 ;  /* 0x8000000806077223 */ /* 0x000fc80000000003 */
[----:B------:R-:W-:Y:S01]  /*02b0*/  FFMA R2, R2, R7, R6 ;  /* 0x0000000702027223 */ /* 0x000fe20000000006 */
[----:B-1----:R-:W-:Y:S06]  /*02c0*/  @!P0 BRA `(.L_x_159) ;  /* 0x0000000000148947 */ /* 0x002fec0003800000 */
[----:B------:R-:W-:Y:S01]  /*02d0*/  IMAD.MOV.U32 R6, RZ, RZ, R3 ;  /* 0x000000ffff067224 */ /* 0x000fe200078e0003 */
[----:B------:R-:W-:Y:S01]  /*02e0*/  MOV R14, 0x310 ;  /* 0x00000310000e7802 */ /* 0x000fe20000000f00 */
[----:B------:R-:W-:-:S07]  /*02f0*/  IMAD.MOV.U32 R9, RZ, RZ, R8 ;  /* 0x000000ffff097224 */ /* 0x000fce00078e0008 */
[----:B------:R-:W-:Y:S05]  /*0300*/  CALL.REL.NOINC `($__internal_4_$__cuda_sm3x_div_rn_noftz_f32_slowpath) ;  /* 0x0000003c00d07944 */ /* 0x000fea0003c00000 */
[----:B------:R-:W-:-:S07]  /*0310*/  IMAD.MOV.U32 R2, RZ, RZ, R11 ;  /* 0x000000ffff027224 */ /* 0x000fce00078e000b */
.L_x_159:
[----:B------:R-:W-:Y:S05]  /*0320*/  BSYNC.RECONVERGENT B0 ;  /* 0x0000000000007941 */ /* 0x000fea0003800200 */
.L_x_158:
[----:B------:R-:W-:Y:S02]  /*0330*/  HFMA2 R14, -RZ, RZ, 0.52197265625, 15160 ;  /* 0x382d7367ff0e7431 */ /* 0x000fe400000001ff */
[----:B------:R-:W-:Y:S01]  /*0340*/  IMAD.MOV.U32 R15, RZ, RZ, 0x3fe0c152 ;  /* 0x3fe0c152ff0f7424 */ /* 0x000fe200078e00ff */
[----:B------:R-:W-:Y:S01]  /*0350*/  UMOV UR4, 0x382d7367 ;  /* 0x382d736700047882 */ /* 0x000fe20000000000 */
[----:B------:R-:W-:Y:S01]  /*0360*/  UMOV UR5, 0x3fe0c152 ;  /* 0x3fe0c15200057882 */ /* 0x000fe20000000000 */
[----:B------:R-:W-:Y:S01]  /*0370*/  FMUL R2, R2, R2 ;  /* 0x0000000202027220 */ /* 0x000fe20000400000 */
[----:B------:R-:W-:Y:S01]  /*0380*/  IMAD.MOV.U32 R8, RZ, RZ, 0x2cb0d246 ;  /* 0x2cb0d246ff087424 */ /* 0x000fe200078e00ff */
[----:B------:R-:W-:Y:S01]  /*0390*/  BSSY.RECONVERGENT B0, `(.L_x_160) ;  /* 0x0000029000007945 */ /* 0x000fe20003800200 */
[----:B------:R-:W-:Y:S01]  /*03a0*/  IMAD.MOV.U32 R9, RZ, RZ, 0x3e5ae5f1 ;  /* 0x3e5ae5f1ff097424 */ /* 0x000fe200078e00ff */
[----:B------:R-:W-:Y:S01]  /*03b0*/  DMUL R6, R14, UR4 ;  /* 0x000000040e067c28 */ /* 0x000fe20008000000 */
[----:B------:R-:W-:Y:S01]  /*03c0*/  FADD R3, R2, 1 ;  /* 0x3f80000002037421 */ /* 0x000fe20000000000 */
[----:B------:R-:W-:Y:S01]  /*03d0*/  UMOV UR4, 0xf9785eba ;  /* 0xf9785eba00047882 */ /* 0x000fe20000000000 */
[----:B------:R-:W-:Y:S01]  /*03e0*/  UMOV UR5, 0x3de5db65 ;  /* 0x3de5db6500057882 */ /* 0x000fe20000000000 */
[----:B------:R-:W-:Y:S01]  /*03f0*/  IMAD.MOV.U32 R10, RZ, RZ, 0x1 ;  /* 0x00000001ff0a7424 */ /* 0x000fe200078e00ff */
[----:B------:R-:W0:Y:S03]  /*0400*/  F2F.F64.F32 R34, R3 ;  /* 0x0000000300227310 */ /* 0x000e260000201800 */
[----:B------:R-:W-:Y:S01]  /*0410*/  DFMA R8, R6, UR4, -R8 ;  /* 0x0000000406087c2b */ /* 0x000fe20008000808 */
[----:B------:R-:W-:Y:S01]  /*0420*/  UMOV UR4, 0x69ace392 ;  /* 0x69ace39200047882 */ /* 0x000fe20000000000 */
[----:B------:R-:W-:-:S06]  /*0430*/  UMOV UR5, 0x3ec71de3 ;  /* 0x3ec71de300057882 */ /* 0x000fcc0000000000 */
[C---:B------:R-:W-:Y:S01]  /*0440*/  DFMA R8, R6.reuse, R8, UR4 ;  /* 0x0000000406087e2b */ /* 0x040fe20008000008 */
[----:B------:R-:W-:Y:S01]  /*0450*/  UMOV UR4, 0x19db62a1 ;  /* 0x19db62a100047882 */ /* 0x000fe20000000000 */
[----:B------:R-:W-:Y:S01]  /*0460*/  UMOV UR5, 0x3f2a01a0 ;  /* 0x3f2a01a000057882 */ /* 0x000fe20000000000 */
[----:B0-----:R-:W0:Y:S05]  /*0470*/  MUFU.RCP64H R11, R35 ;  /* 0x00000023000b7308 */ /* 0x001e2a0000001800 */
[----:B------:R-:W-:Y:S01]  /*0480*/  DFMA R8, R6, R8, -UR4 ;  /* 0x8000000406087e2b */ /* 0x000fe20008000008 */
[----:B------:R-:W-:Y:S01]  /*0490*/  UMOV UR4, 0x11110818 ;  /* 0x1111081800047882 */ /* 0x000fe20000000000 */
[----:B------:R-:W-:-:S06]  /*04a0*/  UMOV UR5, 0x3f811111 ;  /* 0x3f81111100057882 */ /* 0x000fcc0000000000 */
[----:B------:R-:W-:Y:S01]  /*04b0*/  DFMA R8, R6, R8, UR4 ;  /* 0x0000000406087e2b */ /* 0x000fe20008000008 */
[----:B------:R-:W-:Y:S01]  /*04c0*/  UMOV UR4, 0x55555554 ;  /* 0x5555555400047882 */ /* 0x000fe20000000000 */
[----:B------:R-:W-:Y:S01]  /*04d0*/  UMOV UR5, 0x3fc55555 ;  /* 0x3fc5555500057882 */ /* 0x000fe20000000000 */
[----:B0-----:R-:W-:-:S05]  /*04e0*/  DFMA R12, -R34, R10, 1 ;  /* 0x3ff00000220c742b */ /* 0x001fca000000010a */
[----:B------:R-:W-:-:S03]  /*04f0*/  DFMA R8, R6, R8, -UR4 ;  /* 0x8000000406087e2b */ /* 0x000fc60008000008 */
[----:B------:R-:W-:-:S05]  /*0500*/  DFMA R12, R12, R12, R12 ;  /* 0x0000000c0c0c722b */ /* 0x000fca000000000c */
[----:B------:R-:W-:Y:S01]  /*0510*/  DFMA R8, R6, R8, RZ ;  /* 0x000000080608722b */ /* 0x000fe200000000ff */
[----:B------:R-:W0:Y:S02]  /*0520*/  F2F.F64.F32 R6, R2 ;  /* 0x0000000200067310 */ /* 0x000e240000201800 */
[----:B------:R-:W-:-:S05]  /*0530*/  DFMA R12, R10, R12, R10 ;  /* 0x0000000c0a0c722b */ /* 0x000fca000000000a */
[----:B------:R-:W-:-:S03]  /*0540*/  DFMA R8, R8, -R14, -R14 ;  /* 0x8000000e0808722b */ /* 0x000fc6000000080e */
[----:B------:R-:W-:-:S05]  /*0550*/  DFMA R10, -R34, R12, 1 ;  /* 0x3ff00000220a742b */ /* 0x000fca000000010c */
[----:B------:R-:W-:-:S03]  /*0560*/  DADD R8, RZ, -R8 ;  /* 0x00000000ff087229 */ /* 0x000fc60000000808 */
[----:B------:R-:W-:-:S05]  /*0570*/  DFMA R10, R12, R10, R12 ;  /* 0x0000000a0c0a722b */ /* 0x000fca000000000c */
[----:B0-----:R-:W-:-:S08]  /*0580*/  DFMA R32, R8, R6, R8 ;  /* 0x000000060820722b */ /* 0x001fd00000000008 */
[----:B------:R-:W-:Y:S02]  /*0590*/  DMUL R40, R32, R10 ;  /* 0x0000000a20287228 */ /* 0x000fe40000000000 */
[----:B------:R-:W-:-:S06]  /*05a0*/  FSETP.GEU.AND P1, PT, |R33|, 6.5827683646048100446e-37, PT ;  /* 0x036000002100780b */ /* 0x000fcc0003f2e200 */
[----:B------:R-:W-:-:S08]  /*05b0*/  DFMA R6, -R34, R40, R32 ;  /* 0x000000282206722b */ /* 0x000fd00000000120 */
[----:B------:R-:W-:-:S10]  /*05c0*/  DFMA R40, R10, R6, R40 ;  /* 0x000000060a28722b */ /* 0x000fd40000000028 */
[----:B------:R-:W-:-:S05]  /*05d0*/  FFMA R6, RZ, R35, R41 ;  /* 0x00000023ff067223 */ /* 0x000fca0000000029 */
[----:B------:R-:W-:-:S13]  /*05e0*/  FSETP.GT.AND P0, PT, |R6|, 1.469367938527859385e-39, PT ;  /* 0x001000000600780b */ /* 0x000fda0003f04200 */
[----:B------:R-:W-:Y:S05]  /*05f0*/  @P0 BRA P1, `(.L_x_161) ;  /* 0x0000000000080947 */ /* 0x000fea0000800000 */
[----:B------:R-:W-:-:S07]  /*0600*/  MOV R8, 0x620 ;  /* 0x0000062000087802 */ /* 0x000fce0000000f00 */
[----:B------:R-:W-:Y:S05]  /*0610*/  CALL.REL.NOINC `($__internal_2_$__cuda_sm20_div_rn_f64_full) ;  /* 0x0000003400447944 */ /* 0x000fea0003c00000 */
.L_x_161:
[----:B------:R-:W-:Y:S05]  /*0620*/  BSYNC.RECONVERGENT B0 ;  /* 0x0000000000007941 */ /* 0x000fea0003800200 */
.L_x_160:
[----:B------:R-:W0:Y:S01]  /*0630*/  F2F.F32.F64 R41, R40 ;  /* 0x0000002800297310 */ /* 0x000e220000301000 */
[----:B------:R-:W-:Y:S01]  /*0640*/  BSSY.RECONVERGENT B0, `(.L_x_162) ;  /* 0x0000045000007945 */ /* 0x000fe20003800200 */
[----:B------:R-:W-:Y:S01]  /*0650*/  IMAD.MOV.U32 R9, RZ, RZ, 0x3f800000 ;  /* 0x3f800000ff097424 */ /* 0x000fe200078e00ff */
[----:B0-----:R-:W-:-:S13]  /*0660*/  FSETP.NEU.AND P0, PT, R41, 1, PT ;  /* 0x3f8000002900780b */ /* 0x001fda0003f0d000 */
[----:B------:R-:W-:Y:S05]  /*0670*/  @!P0 BRA `(.L_x_163) ;  /* 0x0000000400048947 */ /* 0x000fea0003800000 */
[----:B------:R-:W-:-:S13]  /*0680*/  FSETP.NAN.AND P0, PT, |R41|, |R41|, PT ;  /* 0x400000292900720b */ /* 0x000fda0003f08200 */
[----:B------:R-:W-:Y:S01]  /*0690*/  @P0 FADD R9, R41, 2 ;  /* 0x4000000029090421 */ /* 0x000fe20000000000 */
[----:B------:R-:W-:Y:S06]  /*06a0*/  @P0 BRA `(.L_x_163) ;  /* 0x0000000000f80947 */ /* 0x000fec0003800000 */
[C---:B------:R-:W-:Y:S01]  /*06b0*/  FMUL R6, |R41|.reuse, 16777216 ;  /* 0x4b80000029067820 */ /* 0x040fe20000400200 */
[----:B------:R-:W-:Y:S02]  /*06c0*/  FSETP.GEU.AND P0, PT, |R41|, 1.175494350822287508e-38, PT ;  /* 0x008000002900780b */ /* 0x000fe40003f0e200 */
[----:B------:R-:W-:Y:S02]  /*06d0*/  MOV R12, 0x3a2c32e4 ;  /* 0x3a2c32e4000c7802 */ /* 0x000fe40000000f00 */
[----:B------:R-:W-:-:S05]  /*06e0*/  FSEL R6, R6, |R41|, !P0 ;  /* 0x4000002906067208 */ /* 0x000fca0004000000 */
[----:B------:R-:W-:-:S05]  /*06f0*/  VIADD R7, R6, 0xc0cafb0d ;  /* 0xc0cafb0d06077836 */ /* 0x000fca0000000000 */
[----:B------:R-:W-:-:S05]  /*0700*/  LOP3.LUT R7, R7, 0xff800000, RZ, 0xc0, !PT ;  /* 0xff80000007077812 */ /* 0x000fca00078ec0ff */
[----:B------:R-:W-:Y:S01]  /*0710*/  IMAD.IADD R6, R6, 0x1, -R7 ;  /* 0x0000000106067824 */ /* 0x000fe200078e0a07 */
[----:B------:R-:W-:-:S03]  /*0720*/  I2FP.F32.S32 R7, R7 ;  /* 0x0000000700077245 */ /* 0x000fc60000201400 */
[C---:B------:R-:W-:Y:S01]  /*0730*/  FADD R9, R6.reuse, 1 ;  /* 0x3f80000006097421 */ /* 0x040fe20000000000 */
[----:B------:R-:W-:Y:S01]  /*0740*/  FADD R8, R6, -1 ;  /* 0xbf80000006087421 */ /* 0x000fe20000000000 */
[----:B------:R-:W-:Y:S02]  /*0750*/  FSEL R6, RZ, -24, P0 ;  /* 0xc1c00000ff067808 */ /* 0x000fe40000000000 */
[----:B------:R-:W-:Y:S01]  /*0760*/  FSETP.NEU.AND P0, PT, |R41|, +INF , PT ;  /* 0x7f8000002900780b */ /* 0x000fe20003f0d200 */
[----:B------:R-:W-:Y:S01]  /*0770*/  FADD R10, R8, R8 ;  /* 0x00000008080a7221 */ /* 0x000fe20000000000 */
[----:B------:R-:W0:Y:S01]  /*0780*/  MUFU.RCP R9, R9 ;  /* 0x0000000900097308 */ /* 0x000e220000001000 */
[----:B------:R-:W-:Y:S01]  /*0790*/  FFMA R6, R7, 1.1920928955078125e-07, R6 ;  /* 0x3400000007067823 */ /* 0x000fe20000000006 */
[----:B------:R-:W-:Y:S01]  /*07a0*/  FSETP.NEU.AND P0, PT, R41, RZ, P0 ;  /* 0x000000ff2900720b */ /* 0x000fe2000070d000 */
[----:B0-----:R-:W-:-:S04]  /*07b0*/  FMUL R11, R9, R10 ;  /* 0x0000000a090b7220 */ /* 0x001fc80000400000 */
[----:B------:R-:W-:Y:S01]  /*07c0*/  FADD R10, R8, -R11 ;  /* 0x8000000b080a7221 */ /* 0x000fe20000000000 */
[CC--:B------:R-:W-:Y:S01]  /*07d0*/  FMUL R7, R11.reuse, R11.reuse ;  /* 0x0000000b0b077220 */ /* 0x0c0fe20000400000 */
[----:B------:R-:W-:Y:S02]  /*07e0*/  FFMA R15, R11, 1.4426950216293334961, R6 ;  /* 0x3fb8aa3b0b0f7823 */ /* 0x000fe40000000006 */
[----:B------:R-:W-:Y:S01]  /*07f0*/  FADD R13, R10, R10 ;  /* 0x0000000a0a0d7221 */ /* 0x000fe20000000000 */
[C---:B------:R-:W-:Y:S01]  /*0800*/  FFMA R10, R7.reuse, R12, 0.0032181653659790754318 ;  /* 0x3b52e7db070a7423 */ /* 0x040fe2000000000c */
[----:B------:R-:W-:Y:S02]  /*0810*/  FADD R6, R6, -R15 ;  /* 0x8000000f06067221 */ /* 0x000fe40000000000 */
[----:B------:R-:W-:Y:S01]  /*0820*/  FFMA R8, R8, -R11, R13 ;  /* 0x8000000b08087223 */ /* 0x000fe2000000000d */
[----:B------:R-:W-:Y:S01]  /*0830*/  FFMA R10, R7, R10, 0.018033718690276145935 ;  /* 0x3c93bb73070a7423 */ /* 0x000fe2000000000a */
[----:B------:R-:W-:-:S02]  /*0840*/  FFMA R13, R11, 1.4426950216293334961, R6 ;  /* 0x3fb8aa3b0b0d7823 */ /* 0x000fc40000000006 */
[----:B------:R-:W-:Y:S01]  /*0850*/  FMUL R8, R9, R8 ;  /* 0x0000000809087220 */ /* 0x000fe20000400000 */
[----:B------:R-:W-:-:S03]  /*0860*/  FFMA R10, R7, R10, 0.12022458761930465698 ;  /* 0x3df6384f070a7423 */ /* 0x000fc6000000000a */
[----:B------:R-:W-:Y:S01]  /*0870*/  FFMA R6, R8, 1.4426950216293334961, R13 ;  /* 0x3fb8aa3b08067823 */ /* 0x000fe2000000000d */
[----:B------:R-:W-:-:S03]  /*0880*/  FMUL R10, R7, R10 ;  /* 0x0000000a070a7220 */ /* 0x000fc60000400000 */
[----:B------:R-:W-:Y:S01]  /*0890*/  FFMA R9, R11, 1.9251366722983220825e-08, R6 ;  /* 0x32a55e340b097823 */ /* 0x000fe20000000006 */
[----:B------:R-:W-:-:S04]  /*08a0*/  FMUL R7, R10, 3 ;  /* 0x404000000a077820 */ /* 0x000fc80000400000 */
[----:B------:R-:W-:Y:S01]  /*08b0*/  FFMA R7, R8, R7, R9 ;  /* 0x0000000708077223 */ /* 0x000fe20000000009 */
[----:B------:R-:W-:-:S03]  /*08c0*/  IMAD.MOV.U32 R9, RZ, RZ, 0x391fcb8e ;  /* 0x391fcb8eff097424 */ /* 0x000fc600078e00ff */
[----:B------:R-:W-:-:S04]  /*08d0*/  FFMA R10, R11, R10, R7 ;  /* 0x0000000a0b0a7223 */ /* 0x000fc80000000007 */
[----:B------:R-:W-:-:S04]  /*08e0*/  FADD R6, R15, R10 ;  /* 0x0000000a0f067221 */ /* 0x000fc80000000000 */
[----:B------:R-:W-:Y:S01]  /*08f0*/  FMUL R7, R6, 2 ;  /* 0x4000000006077820 */ /* 0x000fe20000400000 */
[----:B------:R-:W-:-:S03]  /*0900*/  FADD R15, -R15, R6 ;  /* 0x000000060f0f7221 */ /* 0x000fc60000000100 */
[----:B------:R-:W0:Y:S01]  /*0910*/  FRND R8, R7 ;  /* 0x0000000700087307 */ /* 0x000e220000201000 */
[----:B------:R-:W-:Y:S01]  /*0920*/  FADD R15, R10, -R15 ;  /* 0x8000000f0a0f7221 */ /* 0x000fe20000000000 */
[----:B------:R-:W-:Y:S01]  /*0930*/  FFMA R6, R6, 2, -R7 ;  /* 0x4000000006067823 */ /* 0x000fe20000000807 */
[----:B------:R-:W-:-:S03]  /*0940*/  FSETP.GT.AND P2, PT, |R7|, 152, PT ;  /* 0x431800000700780b */ /* 0x000fc60003f44200 */
[----:B------:R-:W-:Y:S01]  /*0950*/  FFMA R15, R15, 2, R6 ;  /* 0x400000000f0f7823 */ /* 0x000fe20000000006 */
[----:B0-----:R-:W-:Y:S01]  /*0960*/  FADD R6, R7, -R8 ;  /* 0x8000000807067221 */ /* 0x001fe20000000000 */
[----:B------:R-:W-:-:S03]  /*0970*/  FSETP.GT.AND P1, PT, R8, RZ, PT ;  /* 0x000000ff0800720b */ /* 0x000fc60003f24000 */
[----:B------:R-:W-:Y:S01]  /*0980*/  FADD R6, R6, R15 ;  /* 0x0000000f06067221 */ /* 0x000fe20000000000 */
[----:B------:R-:W-:Y:S02]  /*0990*/  SEL R8, RZ, 0x83000000, P1 ;  /* 0x83000000ff087807 */ /* 0x000fe40000800000 */
[----:B------:R-:W-:Y:S01]  /*09a0*/  FSETP.GEU.AND P1, PT, R7, RZ, PT ;  /* 0x000000ff0700720b */ /* 0x000fe20003f2e000 */
[----:B------:R-:W-:Y:S02]  /*09b0*/  FFMA R9, R6, R9, 0.0013391353422775864601 ;  /* 0x3aaf85ed06097423 */ /* 0x000fe40000000009 */
[----:B------:R-:W-:Y:S02]  /*09c0*/  VIADD R10, R8, 0x7f000000 ;  /* 0x7f000000080a7836 */ /* 0x000fe40000000000 */
[C---:B------:R-:W-:Y:S02]  /*09d0*/  FFMA R11, R6.reuse, R9, 0.0096188392490148544312 ;  /* 0x3c1d9856060b7423 */ /* 0x040fe40000000009 */
[----:B------:R-:W0:Y:S02]  /*09e0*/  F2I.NTZ R9, R7 ;  /* 0x0000000700097305 */ /* 0x000e240000203100 */
[----:B------:R-:W-:-:S04]  /*09f0*/  FFMA R11, R6, R11, 0.055503588169813156128 ;  /* 0x3d6357bb060b7423 */ /* 0x000fc8000000000b */
[----:B------:R-:W-:-:S04]  /*0a00*/  FFMA R11, R6, R11, 0.24022644758224487305 ;  /* 0x3e75fdec060b7423 */ /* 0x000fc8000000000b */
[----:B------:R-:W-:-:S04]  /*0a10*/  FFMA R11, R6, R11, 0.69314718246459960938 ;  /* 0x3f317218060b7423 */ /* 0x000fc8000000000b */
[----:B------:R-:W-:Y:S01]  /*0a20*/  FFMA R11, R6, R11, 1 ;  /* 0x3f800000060b7423 */ /* 0x000fe2000000000b */
[----:B0-----:R-:W-:Y:S02]  /*0a30*/  IMAD R8, R9, 0x800000, -R8 ;  /* 0x0080000009087824 */ /* 0x001fe400078e0a08 */
[----:B------:R-:W-:Y:S01]  /*0a40*/  @!P0 FADD R6, R41, R41 ;  /* 0x0000002929068221 */ /* 0x000fe20000000000 */
[----:B------:R-:W-:Y:S01]  /*0a50*/  FSEL R9, RZ, +INF , !P1 ;  /* 0x7f800000ff097808 */ /* 0x000fe20004800000 */
[----:B------:R-:W-:-:S04]  /*0a60*/  FMUL R11, R10, R11 ;  /* 0x0000000b0a0b7220 */ /* 0x000fc80000400000 */
[----:B------:R-:W-:Y:S01]  /*0a70*/  @!P2 FMUL R9, R8, R11 ;  /* 0x0000000b0809a220 */ /* 0x000fe20000400000 */
[----:B------:R-:W-:-:S07]  /*0a80*/  @!P0 LOP3.LUT R9, R6, 0x7fffffff, RZ, 0xc0, !PT ;  /* 0x7fffffff06098812 */ /* 0x000fce00078ec0ff */
.L_x_163:
[----:B------:R-:W-:Y:S05]  /*0a90*/  BSYNC.RECONVERGENT B0 ;  /* 0x0000000000007941 */ /* 0x000fea0003800200 */
.L_x_162:
[----:B------:R-:W-:Y:S01]  /*0aa0*/  FADD R7, -R9, 1 ;  /* 0x3f80000009077421 */ /* 0x000fe20000000100 */
[----:B------:R-:W-:Y:S03]  /*0ab0*/  BSSY.RECONVERGENT B0, `(.L_x_164) ;  /* 0x000000d000007945 */ /* 0x000fe60003800200 */
[----:B------:R-:W-:Y:S01]  /*0ac0*/  VIADD R6, R7, 0xf3000000 ;  /* 0xf300000007067836 */ /* 0x000fe20000000000 */
[----:B------:R0:W1:Y:S04]  /*0ad0*/  MUFU.RSQ R8, R7 ;  /* 0x0000000700087308 */ /* 0x0000680000001400 */
[----:B------:R-:W-:-:S13]  /*0ae0*/  ISETP.GT.U32.AND P0, PT, R6, 0x727fffff, PT ;  /* 0x727fffff0600780c */ /* 0x000fda0003f04070 */
[----:B01----:R-:W-:Y:S05]  /*0af0*/  @!P0 BRA `(.L_x_165) ;  /* 0x0000000000108947 */ /* 0x003fea0003800000 */
[----:B------:R-:W-:-:S07]  /*0b00*/  MOV R13, 0xb20 ;  /* 0x00000b20000d7802 */ /* 0x000fce0000000f00 */
[----:B------:R-:W-:Y:S05]  /*0b10*/  CALL.REL.NOINC `($__internal_3_$__cuda_sm20_sqrt_rn_f32_slowpath) ;  /* 0x0000003400707944 */ /* 0x000fea0003c00000 */
[----:B------:R-:W-:Y:S01]  /*0b20*/  IMAD.MOV.U32 R6, RZ, RZ, R8 ;  /* 0x000000ffff067224 */ /* 0x000fe200078e0008 */
[----:B------:R-:W-:Y:S06]  /*0b30*/  BRA `(.L_x_166) ;  /* 0x0000000000107947 */ /* 0x000fec0003800000 */
.L_x_165:
[----:B------:R-:W-:Y:S01]  /*0b40*/  FMUL.FTZ R6, R7, R8 ;  /* 0x0000000807067220 */ /* 0x000fe20000410000 */
[----:B------:R-:W-:-:S03]  /*0b50*/  FMUL.FTZ R8, R8, 0.5 ;  /* 0x3f00000008087820 */ /* 0x000fc60000410000 */
[----:B------:R-:W-:-:S04]  /*0b60*/  FFMA R7, -R6, R6, R7 ;  /* 0x0000000606077223 */ /* 0x000fc80000000107 */
[----:B------:R-:W-:-:S07]  /*0b70*/  FFMA R6, R7, R8, R6 ;  /* 0x0000000807067223 */ /* 0x000fce0000000006 */
.L_x_166:
[----:B------:R-:W-:Y:S05]  /*0b80*/  BSYNC.RECONVERGENT B0 ;  /* 0x0000000000007941 */ /* 0x000fea0003800200 */
.L_x_164:
[----:B------:R-:W0:Y:S01]  /*0b90*/  MUFU.RCP R8, R9 ;  /* 0x0000000900087308 */ /* 0x000e220000001000 */
[----:B------:R-:W-:Y:S01]  /*0ba0*/  FADD R6, R6, R6 ;  /* 0x0000000606067221 */ /* 0x000fe20000000000 */
[----:B------:R-:W-:Y:S03]  /*0bb0*/  BSSY.RECONVERGENT B0, `(.L_x_167) ;  /* 0x000000c000007945 */ /* 0x000fe60003800200 */
[----:B------:R-:W-:-:S04]  /*0bc0*/  FADD R6, -R6, 2 ;  /* 0x4000000006067421 */ /* 0x000fc80000000100 */
[----:B------:R-:W1:Y:S01]  /*0bd0*/  FCHK P0, R6, R9 ;  /* 0x0000000906007302 */ /* 0x000e620000000000 */
[----:B0-----:R-:W-:-:S04]  /*0be0*/  FFMA R7, R8, -R9, 1 ;  /* 0x3f80000008077423 */ /* 0x001fc80000000809 */
[----:B------:R-:W-:-:S04]  /*0bf0*/  FFMA R7, R8, R7, R8 ;  /* 0x0000000708077223 */ /* 0x000fc80000000008 */
[----:B------:R-:W-:-:S04]  /*0c00*/  FFMA R8, R6, R7, RZ ;  /* 0x0000000706087223 */ /* 0x000fc800000000ff */
[----:B------:R-:W-:-:S04]  /*0c10*/  FFMA R23, R8, -R9, R6 ;  /* 0x8000000908177223 */ /* 0x000fc80000000006 */
[----:B------:R-:W-:Y:S01]  /*0c20*/  FFMA R23, R7, R23, R8 ;  /* 0x0000001707177223 */ /* 0x000fe20000000008 */
[----:B-1----:R-:W-:Y:S06]  /*0c30*/  @!P0 BRA `(.L_x_168) ;  /* 0x00000000000c8947 */ /* 0x002fec0003800000 */
[----:B------:R-:W-:-:S07]  /*0c40*/  MOV R14, 0xc60 ;  /* 0x00000c60000e7802 */ /* 0x000fce0000000f00 */
[----:B------:R-:W-:Y:S05]  /*0c50*/  CALL.REL.NOINC `($__internal_4_$__cuda_sm3x_div_rn_noftz_f32_slowpath) ;  /* 0x00000034007c7944 */ /* 0x000fea0003c00000 */
[----:B------:R-:W-:-:S07]  /*0c60*/  IMAD.MOV.U32 R23, RZ, RZ, R11 ;  /* 0x000000ffff177224 */ /* 0x000fce00078e000b */
.L_x_168:
[----:B------:R-:W-:Y:S05]  /*0c70*/  BSYNC.RECONVERGENT B0 ;  /* 0x0000000000007941 */ /* 0x000fea0003800200 */
.L_x_167:
[----:B------:R-:W-:Y:S01]  /*0c80*/  FADD R16, R3, R3 ;  /* 0x0000000303107221 */ /* 0x000fe20000000000 */
[----:B------:R-:W-:Y:S03]  /*0c90*/  BSSY.RECONVERGENT B0, `(.L_x_169) ;  /* 0x000000e000007945 */ /* 0x000fe60003800200 */
        /* <DEDUP_REMOVED lines=9> */
[----:B------:R-:W-:Y:S02]  /*0d30*/  MOV R9, R16 ;  /* 0x0000001000097202 */ /* 0x000fe40000000f00 */
[----:B------:R-:W-:-:S07]  /*0d40*/  MOV R14, 0xd60 ;  /* 0x00000d60000e7802 */ /* 0x000fce0000000f00 */
[----:B------:R-:W-:Y:S05]  /*0d50*/  CALL.REL.NOINC `($__internal_4_$__cuda_sm3x_div_rn_noftz_f32_slowpath) ;  /* 0x00000034003c7944 */ /* 0x000fea0003c00000 */
[----:B------:R-:W-:-:S07]  /*0d60*/  IMAD.MOV.U32 R7, RZ, RZ, R11 ;  /* 0x000000ffff077224 */ /* 0x000fce00078e000b */
.L_x_170:
[----:B------:R-:W-:Y:S05]  /*0d70*/  BSYNC.RECONVERGENT B0 ;  /* 0x0000000000007941 */ /* 0x000fea0003800200 */
.L_x_169:
[----:B------:R-:W0:Y:S01]  /*0d80*/  MUFU.RCP R3, R16 ;  /* 0x0000001000037308 */ /* 0x000e220000001000 */
[----:B------:R-:W-:Y:S01]  /*0d90*/  FMUL R9, R2, R23 ;  /* 0x0000001702097220 */ /* 0x000fe20000400000 */
[----:B------:R-:W-:Y:S06]  /*0da0*/  BSSY.RECONVERGENT B0, `(.L_x_171) ;  /* 0x000000d000007945 */ /* 0x000fec0003800200 */
        /* <DEDUP_REMOVED lines=8> */
[----:B------:R-:W-:Y:S01]  /*0e30*/  MOV R14, 0xe60 ;  /* 0x00000e60000e7802 */ /* 0x000fe20000000f00 */
[----:B------:R-:W-:-:S07]  /*0e40*/  IMAD.MOV.U32 R9, RZ, RZ, R16 ;  /* 0x000000ffff097224 */ /* 0x000fce00078e0010 */
[----:B------:R-:W-:Y:S05]  /*0e50*/  CALL.REL.NOINC `($__internal_4_$__cuda_sm3x_div_rn_noftz_f32_slowpath) ;  /* 0x0000003000fc7944 */ /* 0x000fea0003c00000 */
[----:B------:R-:W-:-:S07]  /*0e60*/  IMAD.MOV.U32 R6, RZ, RZ, R11 ;  /* 0x000000ffff067224 */ /* 0x000fce00078e000b */
.L_x_172:
[----:B------:R-:W-:Y:S05]  /*0e70*/  BSYNC.RECONVERGENT B0 ;  /* 0x0000000000007941 */ /* 0x000fea0003800200 */
.L_x_171:
[----:B------:R-:W0:Y:S01]  /*0e80*/  S2R R3, SR_TID.Y ;  /* 0x0000000000037919 */ /* 0x000e220000002200 */
[----:B------:R-:W0:Y:S01]  /*0e90*/  S2UR UR4, SR_CTAID.Y ;  /* 0x00000000000479c3 */ /* 0x000e220000002600 */
[----:B------:R-:W1:Y:S07]  /*0ea0*/  LDCU.64 UR8, c[0x0][0x358] ;  /* 0x00006b00ff0877ac */ /* 0x000e6e0008000a00 */
[----:B------:R-:W0:Y:S02]  /*0eb0*/  LDC R2, c[0x0][0x364] ;  /* 0x0000d900ff027b82 */ /* 0x000e240000000800 */
[----:B0-----:R-:W-:-:S05]  /*0ec0*/  IMAD R2, R2, UR4, R3 ;  /* 0x0000000402027c24 */ /* 0x001fca000f8e0203 */
[----:B------:R-:W-:-:S13]  /*0ed0*/  ISETP.GT.U32.AND P0, PT, R2, 0xf3, PT ;  /* 0x000000f30200780c */ /* 0x000fda0003f04070 */
[----:B-1----:R-:W-:Y:S05]  /*0ee0*/  @P0 BRA `(.L_x_173) ;  /* 0x0000002800940947 */ /* 0x002fea0003800000 */
[----:B------:R-:W0:Y:S01]  /*0ef0*/  LDC.64 R8, c[0x0][0x380] ;  /* 0x0000e000ff087b82 */ /* 0x000e220000000a00 */
[----:B------:R-:W1:Y:S01]  /*0f00*/  S2R R5, SR_TID.X ;  /* 0x0000000000057919 */ /* 0x000e620000002100 */
[----:B------:R-:W-:Y:S01]  /*0f10*/  IMAD.MOV.U32 R66, RZ, RZ, RZ ;  /* 0x000000ffff427224 */ /* 0x000fe200078e00ff */
[----:B------:R-:W-:Y:S01]  /*0f20*/  MOV R68, 0xfd0 ;  /* 0x00000fd000447802 */ /* 0x000fe20000000f00 */
[----:B------:R-:W-:-:S04]  /*0f30*/  IMAD.MOV.U32 R75, RZ, RZ, 0x40000000 ;  /* 0x40000000ff4b7424 */ /* 0x000fc800078e00ff */
[----:B------:R-:W1:Y:S08]  /*0f40*/  LDC R26, c[0x0][0x360] ;  /* 0x0000d800ff1a7b82 */ /* 0x000e700000000800 */
[----:B------:R-:W2:Y:S08]  /*0f50*/  LDC R0, c[0x0][0x364] ;  /* 0x0000d900ff007b82 */ /* 0x000eb00000000800 */
[----:B------:R-:W1:Y:S01]  /*0f60*/  S2UR UR5, SR_CTAID.X ;  /* 0x00000000000579c3 */ /* 0x000e620000002500 */
[----:B0-----:R-:W0:Y:S01]  /*0f70*/  F2F.F64.F32 R28, R9 ;  /* 0x00000009001c7310 */ /* 0x001e220000201800 */
[----:B--2---:R-:W-:Y:S01]  /*0f80*/  IMAD R3, R0, UR4, R3 ;  /* 0x0000000400037c24 */ /* 0x004fe2000f8e0203 */
[----:B0-----:R-:W-:-:S03]  /*0f90*/  DADD R38, -RZ, |R28| ;  /* 0x00000000ff267229 */ /* 0x001fc6000000051c */
[----:B------:R-:W-:Y:S02]  /*0fa0*/  IMAD R4, R3, R8, 0x6 ;  /* 0x0000000603047424 */ /* 0x000fe400078e0208 */
[----:B-1----:R-:W-:-:S07]  /*0fb0*/  IMAD R3, R26, UR5, R5 ;  /* 0x000000051a037c24 */ /* 0x002fce000f8e0205 */
[----:B------:R-:W-:Y:S05]  /*0fc0*/  CALL.REL.NOINC `($_Z24PSOR_2D_Solver_OptimizedififfPfS_S_$__internal_accurate_pow) ;  /* 0x00000038003c7944 */ /* 0x000fea0003c00000 */
[----:B------:R-:W0:Y:S01]  /*0fd0*/  LDCU UR4, c[0x0][0x38c] ;  /* 0x00007180ff0477ac */ /* 0x000e220008000800 */
[----:B------:R-:W1:Y:S01]  /*0fe0*/  LDC R21, c[0x0][0x384] ;  /* 0x0000e100ff157b82 */ /* 0x000e620000000800 */
[C---:B------:R-:W-:Y:S01]  /*0ff0*/  DADD R8, R28.reuse, 2 ;  /* 0x400000001c087429 */ /* 0x040fe20000000000 */
[----:B------:R-:W-:Y:S01]  /*1000*/  IMAD.MOV.U32 R55, RZ, RZ, R2 ;  /* 0x000000ffff377224 */ /* 0x000fe200078e0002 */
[----:B------:R-:W-:Y:S01]  /*1010*/  DSETP.NEU.AND P0, PT, |R28|, +INF , PT ;  /* 0x7ff000001c00742a */ /* 0x000fe20003f0d200 */
[----:B------:R-:W-:Y:S01]  /*1020*/  MOV R67, R0 ;  /* 0x0000000000437202 */ /* 0x000fe20000000f00 */
[----:B------:R-:W-:Y:S01]  /*1030*/  IMAD.MOV.U32 R75, RZ, RZ, 0x40000000 ;  /* 0x40000000ff4b7424 */ /* 0x000fe200078e00ff */
[----:B------:R-:W-:-:S05]  /*1040*/  MOV R68, 0x1100 ;  /* 0x0000110000447802 */ /* 0x000fca0000000f00 */
[----:B------:R-:W-:-:S04]  /*1050*/  LOP3.LUT R73, R9, 0x7ff00000, RZ, 0xc0, !PT ;  /* 0x7ff0000009497812 */ /* 0x000fc800078ec0ff */
[----:B------:R-:W-:Y:S01]  /*1060*/  ISETP.NE.AND P1, PT, R73, 0x7ff00000, PT ;  /* 0x7ff000004900780c */ /* 0x000fe20003f25270 */
[----:B0-----:R-:W0:Y:S03]  /*1070*/  F2F.F64.F32 R24, UR4 ;  /* 0x0000000400187d10 */ /* 0x001e260008201800 */
[----:B------:R-:W-:Y:S02]  /*1080*/  P2R R8, PR, RZ, 0x2 ;  /* 0x00000002ff087803 */ /* 0x000fe40000000000 */
[C---:B-1----:R-:W-:Y:S02]  /*1090*/  FSETP.NEU.AND P3, PT, R21.reuse, RZ, PT ;  /* 0x000000ff1500720b */ /* 0x042fe40003f6d000 */
[----:B------:R-:W-:Y:S02]  /*10a0*/  FSETP.NEU.AND P2, PT, R21, 1, PT ;  /* 0x3f8000001500780b */ /* 0x000fe40003f4d000 */
[----:B------:R-:W-:-:S02]  /*10b0*/  P2R R8, PR, RZ, 0x8 ;  /* 0x00000008ff087803 */ /* 0x000fc40000000000 */
[----:B------:R-:W-:Y:S01]  /*10c0*/  FSETP.NAN.AND P1, PT, R21, R21, PT ;  /* 0x000000151500720b */ /* 0x000fe20003f28000 */
[----:B0-----:R-:W-:Y:S01]  /*10d0*/  DADD R38, -RZ, |R24| ;  /* 0x00000000ff267229 */ /* 0x001fe20000000518 */
[----:B------:R-:W-:-:S11]  /*10e0*/  P2R R8, PR, RZ, 0x4 ;  /* 0x00000004ff087803 */ /* 0x000fd60000000000 */
[----:B------:R-:W-:Y:S05]  /*10f0*/  CALL.REL.NOINC `($_Z24PSOR_2D_Solver_OptimizedififfPfS_S_$__internal_accurate_pow) ;  /* 0x0000003400f07944 */ /* 0x000fea0003c00000 */
[----:B------:R-:W0:Y:S01]  /*1100*/  LDC R22, c[0x0][0x38c] ;  /* 0x0000e300ff167b82 */ /* 0x000e220000000800 */
[----:B------:R-:W-:Y:S01]  /*1110*/  DADD R74, R24, 2 ;  /* 0x40000000184a7429 */ /* 0x000fe20000000000 */
[----:B------:R-:W-:Y:S01]  /*1120*/  IMAD.MOV.U32 R70, RZ, RZ, R0 ;  /* 0x000000ffff467224 */ /* 0x000fe200078e0000 */
[----:B------:R-:W-:Y:S01]  /*1130*/  DADD R38, -RZ, |R28| ;  /* 0x00000000ff267229 */ /* 0x000fe2000000051c */
[----:B------:R-:W-:Y:S01]  /*1140*/  IMAD.MOV.U32 R69, RZ, RZ, R2 ;  /* 0x000000ffff457224 */ /* 0x000fe200078e0002 */
[----:B------:R-:W-:-:S06]  /*1150*/  MOV R68, 0x1200 ;  /* 0x0000120000447802 */ /* 0x000fcc0000000f00 */
[----:B------:R-:W-:Y:S01]  /*1160*/  LOP3.LUT R74, R75, 0x7ff00000, RZ, 0xc0, !PT ;  /* 0x7ff000004b4a7812 */ /* 0x000fe200078ec0ff */
[----:B------:R-:W-:-:S03]  /*1170*/  IMAD.MOV.U32 R75, RZ, RZ, 0x40100000 ;  /* 0x40100000ff4b7424 */ /* 0x000fc600078e00ff */
[----:B------:R-:W-:-:S04]  /*1180*/  ISETP.NE.AND P2, PT, R74, 0x7ff00000, PT ;  /* 0x7ff000004a00780c */ /* 0x000fc80003f45270 */
[----:B------:R-:W-:-:S03]  /*1190*/  P2R R0, PR, RZ, 0x4 ;  /* 0x00000004ff007803 */ /* 0x000fc60000000000 */
[----:B------:R-:W-:Y:S01]  /*11a0*/  DSETP.NEU.AND P2, PT, |R24|, +INF , PT ;  /* 0x7ff000001800742a */ /* 0x000fe20003f4d200 */
[C---:B0-----:R-:W-:Y:S02]  /*11b0*/  FSETP.NEU.AND P5, PT, R22.reuse, RZ, PT ;  /* 0x000000ff1600720b */ /* 0x041fe40003fad000 */
[C---:B------:R-:W-:Y:S02]  /*11c0*/  FSETP.NAN.AND P3, PT, R22.reuse, R22, PT ;  /* 0x000000161600720b */ /* 0x040fe40003f68000 */
[----:B------:R-:W-:Y:S02]  /*11d0*/  FSETP.NEU.AND P4, PT, R22, 1, PT ;  /* 0x3f8000001600780b */ /* 0x000fe40003f8d000 */
[----:B------:R-:W-:-:S11]  /*11e0*/  P2R R0, PR, RZ, 0x20 ;  /* 0x00000020ff007803 */ /* 0x000fd60000000000 */
[----:B------:R-:W-:Y:S05]  /*11f0*/  CALL.REL.NOINC `($_Z24PSOR_2D_Solver_OptimizedififfPfS_S_$__internal_accurate_pow) ;  /* 0x0000003400b07944 */ /* 0x000fea0003c00000 */
[----:B------:R-:W-:Y:S01]  /*1200*/  DADD R8, R28, 4 ;  /* 0x401000001c087429 */ /* 0x000fe20000000000 */
[----:B------:R-:W-:Y:S01]  /*1210*/  IMAD.MOV.U32 R71, RZ, RZ, R2 ;  /* 0x000000ffff477224 */ /* 0x000fe200078e0002 */
[----:B------:R-:W-:Y:S01]  /*1220*/  DADD R38, -RZ, |R24| ;  /* 0x00000000ff267229 */ /* 0x000fe20000000518 */
[----:B------:R-:W-:Y:S01]  /*1230*/  IMAD.MOV.U32 R72, RZ, RZ, R0 ;  /* 0x000000ffff487224 */ /* 0x000fe200078e0000 */
[----:B------:R-:W-:Y:S01]  /*1240*/  MOV R68, 0x1290 ;  /* 0x0000129000447802 */ /* 0x000fe20000000f00 */
[----:B------:R-:W-:-:S05]  /*1250*/  IMAD.MOV.U32 R75, RZ, RZ, 0x40100000 ;  /* 0x40100000ff4b7424 */ /* 0x000fca00078e00ff */
[----:B------:R-:W-:-:S04]  /*1260*/  LOP3.LUT R8, R9, 0x7ff00000, RZ, 0xc0, !PT ;  /* 0x7ff0000009087812 */ /* 0x000fc800078ec0ff */
[----:B------:R-:W-:-:S13]  /*1270*/  ISETP.NE.AND P5, PT, R8, 0x7ff00000, PT ;  /* 0x7ff000000800780c */ /* 0x000fda0003fa5270 */
[----:B------:R-:W-:Y:S05]  /*1280*/  CALL.REL.NOINC `($_Z24PSOR_2D_Solver_OptimizedififfPfS_S_$__internal_accurate_pow) ;  /* 0x00000034008c7944 */ /* 0x000fea0003c00000 */
[----:B------:R-:W-:Y:S01]  /*1290*/  DADD R8, R24, 4 ;  /* 0x4010000018087429 */ /* 0x000fe20000000000 */
[----:B------:R-:W-:Y:S01]  /*12a0*/  IMAD.MOV.U32 R49, RZ, RZ, R0 ;  /* 0x000000ffff317224 */ /* 0x000fe200078e0000 */
[----:B------:R-:W-:Y:S01]  /*12b0*/  DADD R38, -RZ, |R28| ;  /* 0x00000000ff267229 */ /* 0x000fe2000000051c */
[----:B------:R-:W-:Y:S01]  /*12c0*/  MOV R48, R2 ;  /* 0x0000000200307202 */ /* 0x000fe20000000f00 */
[----:B------:R-:W-:Y:S01]  /*12d0*/  IMAD.MOV.U32 R75, RZ, RZ, 0x40180000 ;  /* 0x40180000ff4b7424 */ /* 0x000fe200078e00ff */
[----:B------:R-:W-:-:S05]  /*12e0*/  MOV R68, 0x1330 ;  /* 0x0000133000447802 */ /* 0x000fca0000000f00 */
[----:B------:R-:W-:-:S04]  /*12f0*/  LOP3.LUT R63, R9, 0x7ff00000, RZ, 0xc0, !PT ;  /* 0x7ff00000093f7812 */ /* 0x000fc800078ec0ff */
[----:B------:R-:W-:-:S04]  /*1300*/  ISETP.NE.AND P6, PT, R63, 0x7ff00000, PT ;  /* 0x7ff000003f00780c */ /* 0x000fc80003fc5270 */
[----:B------:R-:W-:-:S09]  /*1310*/  P2R R0, PR, RZ, 0x40 ;  /* 0x00000040ff007803 */ /* 0x000fd20000000000 */
[----:B------:R-:W-:Y:S05]  /*1320*/  CALL.REL.NOINC `($_Z24PSOR_2D_Solver_OptimizedififfPfS_S_$__internal_accurate_pow) ;  /* 0x0000003400647944 */ /* 0x000fea0003c00000 */
[----:B------:R-:W-:Y:S01]  /*1330*/  DADD R60, R28, 6 ;  /* 0x401800001c3c7429 */ /* 0x000fe20000000000 */
[----:B------:R-:W-:Y:S01]  /*1340*/  IMAD.MOV.U32 R62, RZ, RZ, R2 ;  /* 0x000000ffff3e7224 */ /* 0x000fe200078e0002 */
[----:B------:R-:W-:Y:S01]  /*1350*/  DADD R38, -RZ, |R24| ;  /* 0x00000000ff267229 */ /* 0x000fe20000000518 */
[----:B------:R-:W-:Y:S01]  /*1360*/  IMAD.MOV.U32 R75, RZ, RZ, 0x40180000 ;  /* 0x40180000ff4b7424 */ /* 0x000fe200078e00ff */
[----:B------:R-:W-:-:S06]  /*1370*/  MOV R68, 0x13d0 ;  /* 0x000013d000447802 */ /* 0x000fcc0000000f00 */
[----:B------:R-:W-:Y:S01]  /*1380*/  LOP3.LUT R60, R61, 0x7ff00000, RZ, 0xc0, !PT ;  /* 0x7ff000003d3c7812 */ /* 0x000fe200078ec0ff */
[----:B------:R-:W-:-:S03]  /*1390*/  IMAD.MOV.U32 R61, RZ, RZ, R0 ;  /* 0x000000ffff3d7224 */ /* 0x000fc600078e0000 */
[----:B------:R-:W-:-:S04]  /*13a0*/  ISETP.NE.AND P6, PT, R60, 0x7ff00000, PT ;  /* 0x7ff000003c00780c */ /* 0x000fc80003fc5270 */
[----:B------:R-:W-:-:S09]  /*13b0*/  P2R R0, PR, RZ, 0x40 ;  /* 0x00000040ff007803 */ /* 0x000fd20000000000 */
[----:B------:R-:W-:Y:S05]  /*13c0*/  CALL.REL.NOINC `($_Z24PSOR_2D_Solver_OptimizedififfPfS_S_$__internal_accurate_pow) ;  /* 0x00000034003c7944 */ /* 0x000fea0003c00000 */
[----:B------:R-:W-:Y:S01]  /*13d0*/  DADD R8, R24, 6 ;  /* 0x4018000018087429 */ /* 0x000fe20000000000 */
[----:B------:R-:W-:Y:S01]  /*13e0*/  IMAD.MOV.U32 R10, RZ, RZ, R0 ;  /* 0x000000ffff0a7224 */ /* 0x000fe200078e0000 */
[----:B------:R-:W-:Y:S01]  /*13f0*/  DADD R38, -RZ, |R28| ;  /* 0x00000000ff267229 */ /* 0x000fe2000000051c */
[----:B------:R-:W-:Y:S02]  /*1400*/  MOV R75, 0x40200000 ;  /* 0x40200000004b7802 */ /* 0x000fe40000000f00 */
[----:B------:R-:W-:-:S05]  /*1410*/  MOV R68, 0x1470 ;  /* 0x0000147000447802 */ /* 0x000fca0000000f00 */
        /* <DEDUP_REMOVED lines=19> */
[----:B------:R-:W-:Y:S02]  /*1550*/  MOV R68, 0x15b0 ;  /* 0x000015b000447802 */ /* 0x000fe40000000f00 */
[----:B------:R-:W-:-:S04]  /*1560*/  IMAD.MOV.U32 R14, RZ, RZ, R0 ;  /* 0x000000ffff0e7224 */ /* 0x000fc800078e0000 */
        /* <DEDUP_REMOVED lines=9> */
[----:B------:R-:W-:Y:S02]  /*1600*/  LOP3.LUT R52, R53, 0x7ff00000, RZ, 0xc0, !PT ;  /* 0x7ff0000035347812 */ /* 0x000fe400078ec0ff */
[----:B------:R-:W-:Y:S01]  /*1610*/  IMAD.MOV.U32 R38, RZ, RZ, R16 ;  /* 0x000000ffff267224 */ /* 0x000fe200078e0010 */
[----:B------:R-:W-:Y:S01]  /*1620*/  MOV R39, R17 ;  /* 0x0000001100277202 */ /* 0x000fe20000000f00 */
[----:B------:R-:W-:Y:S01]  /*1630*/  IMAD.MOV.U32 R16, RZ, RZ, R0 ;  /* 0x000000ffff107224 */ /* 0x000fe200078e0000 */
        /* <DEDUP_REMOVED lines=8> */
[----:B------:R-:W-:Y:S02]  /*16c0*/  LOP3.LUT R53, R31, 0x7ff00000, RZ, 0xc0, !PT ;  /* 0x7ff000001f357812 */ /* 0x000fe400078ec0ff */
[----:B------:R-:W-:Y:S02]  /*16d0*/  IMAD.MOV.U32 R38, RZ, RZ, R18 ;  /* 0x000000ffff267224 */ /* 0x000fe400078e0012 */
[----:B------:R-:W-:Y:S01]  /*16e0*/  ISETP.NE.AND P6, PT, R53, 0x7ff00000, PT ;  /* 0x7ff000003500780c */ /* 0x000fe20003fc5270 */
[----:B------:R-:W-:Y:S02]  /*16f0*/  IMAD.MOV.U32 R18, RZ, RZ, R0 ;  /* 0x000000ffff127224 */ /* 0x000fe400078e0000 */
[----:B------:R-:W-:Y:S01]  /*1700*/  IMAD.MOV.U32 R39, RZ, RZ, R19 ;  /* 0x000000ffff277224 */ /* 0x000fe200078e0013 */
[----:B------:R-:W-:-:S09]  /*1710*/  P2R R0, PR, RZ, 0x40 ;  /* 0x00000040ff007803 */ /* 0x000fd20000000000 */
[----:B------:R-:W-:Y:S05]  /*1720*/  CALL.REL.NOINC `($_Z24PSOR_2D_Solver_OptimizedififfPfS_S_$__internal_accurate_pow) ;  /* 0x0000003000647944 */ /* 0x000fea0003c00000 */
[----:B------:R-:W0:Y:S01]  /*1730*/  LDC R36, c[0x0][0x38c] ;  /* 0x0000e300ff247b82 */ /* 0x000e220000000800 */
[----:B------:R-:W1:Y:S01]  /*1740*/  LDCU UR4, c[0x0][0x384] ;  /* 0x00007080ff0477ac */ /* 0x000e620008000800 */
[----:B------:R-:W-:Y:S01]  /*1750*/  DADD R32, R28, 12 ;  /* 0x402800001c207429 */ /* 0x000fe20000000000 */
[----:B------:R-:W-:Y:S01]  /*1760*/  IMAD.MOV.U32 R20, RZ, RZ, R0 ;  /* 0x000000ffff147224 */ /* 0x000fe200078e0000 */
[----:B------:R-:W-:Y:S01]  /*1770*/  DADD R24, -RZ, |R24| ;  /* 0x00000000ff187229 */ /* 0x000fe20000000518 */
[----:B------:R-:W-:Y:S01]  /*1780*/  IMAD.MOV.U32 R19, RZ, RZ, R2 ;  /* 0x000000ffff137224 */ /* 0x000fe200078e0002 */
[----:B------:R-:W-:Y:S01]  /*1790*/  MOV R68, 0x1870 ;  /* 0x0000187000447802 */ /* 0x000fe20000000f00 */
[----:B------:R-:W-:-:S05]  /*17a0*/  IMAD.MOV.U32 R75, RZ, RZ, 0x40280000 ;  /* 0x40280000ff4b7424 */ /* 0x000fca00078e00ff */
[----:B------:R-:W-:Y:S02]  /*17b0*/  LOP3.LUT R54, R33, 0x7ff00000, RZ, 0xc0, !PT ;  /* 0x7ff0000021367812 */ /* 0x000fe400078ec0ff */
[----:B------:R-:W-:Y:S02]  /*17c0*/  IMAD.MOV.U32 R38, RZ, RZ, R24 ;  /* 0x000000ffff267224 */ /* 0x000fe400078e0018 */
[----:B------:R-:W-:Y:S01]  /*17d0*/  ISETP.NE.AND P6, PT, R54, 0x7ff00000, PT ;  /* 0x7ff000003600780c */ /* 0x000fe20003fc5270 */
[----:B------:R-:W-:Y:S01]  /*17e0*/  IMAD.MOV.U32 R39, RZ, RZ, R25 ;  /* 0x000000ffff277224 */ /* 0x000fe200078e0019 */
[----:B-1----:R-:W1:Y:S02]  /*17f0*/  F2F.F64.F32 R30, UR4 ;  /* 0x00000004001e7d10 */ /* 0x002e640008201800 */
[----:B------:R-:W-:Y:S01]  /*1800*/  P2R R0, PR, RZ, 0x40 ;  /* 0x00000040ff007803 */ /* 0x000fe20000000000 */
[----:B0-----:R-:W-:-:S05]  /*1810*/  FADD R8, R36, UR4 ;  /* 0x0000000424087e21 */ /* 0x001fca0008000000 */
[----:B------:R-:W0:Y:S01]  /*1820*/  F2F.F64.F32 R28, R36 ;  /* 0x00000024001c7310 */ /* 0x000e220000201800 */
[C---:B-1----:R-:W-:Y:S02]  /*1830*/  DADD R24, R30.reuse, 2 ;  /* 0x400000001e187429 */ /* 0x042fe40000000000 */
[----:B------:R-:W-:Y:S02]  /*1840*/  DADD R32, R30, 4 ;  /* 0x401000001e207429 */ /* 0x000fe40000000000 */
[----:B0-----:R-:W-:-:S11]  /*1850*/  DADD R34, R28, 2 ;  /* 0x400000001c227429 */ /* 0x001fd60000000000 */
[----:B------:R-:W-:Y:S05]  /*1860*/  CALL.REL.NOINC `($_Z24PSOR_2D_Solver_OptimizedififfPfS_S_$__internal_accurate_pow) ;  /* 0x0000003000147944 */ /* 0x000fea0003c00000 */
[----:B------:R-:W-:Y:S01]  /*1870*/  P2R R42, PR, RZ, 0x10 ;  /* 0x00000010ff2a7803 */ /* 0x000fe20000000000 */
[----:B------:R-:W0:Y:S01]  /*1880*/  S2UR UR5, SR_CgaCtaId ;  /* 0x00000000000579c3 */ /* 0x000e220000008800 */
[----:B------:R-:W-:Y:S01]  /*1890*/  ISETP.NE.AND P4, PT, R73, 0x7ff00000, PT ;  /* 0x7ff000004900780c */ /* 0x000fe20003f85270 */
[----:B------:R-:W1:Y:S01]  /*18a0*/  LDCU UR6, c[0x0][0x370] ;  /* 0x00006e00ff0677ac */ /* 0x000e620008000800 */
[----:B------:R-:W-:Y:S01]  /*18b0*/  FSETP.NEU.AND P6, PT, R21, RZ, PT ;  /* 0x000000ff1500720b */ /* 0x000fe20003fcd000 */
[----:B------:R-:W-:Y:S01]  /*18c0*/  BSSY.RECONVERGENT B0, `(.L_x_174) ;  /* 0x000004a000007945 */ /* 0x000fe20003800200 */
[----:B------:R-:W-:Y:S01]  /*18d0*/  P2R R40, PR, RZ, 0x20 ;  /* 0x00000020ff287803 */ /* 0x000fe20000000000 */
[----:B------:R-:W-:Y:S01]  /*18e0*/  UMOV UR4, 0x400 ;  /* 0x0000040000047882 */ /* 0x000fe20000000000 */
[----:B------:R-:W-:Y:S01]  /*18f0*/  FSEL R38, R55, RZ, P6 ;  /* 0x000000ff37267208 */ /* 0x000fe20003000000 */
[----:B------:R-:W-:Y:S01]  /*1900*/  DADD R46, R28, 4 ;  /* 0x401000001c2e7429 */ /* 0x000fe20000000000 */
[----:B------:R-:W-:-:S02]  /*1910*/  FSEL R39, R67, RZ, P6 ;  /* 0x000000ff43277208 */ /* 0x000fc40003000000 */
[----:B------:R-:W-:Y:S02]  /*1920*/  FSEL R37, R38, RZ, P0 ;  /* 0x000000ff26257208 */ /* 0x000fe40000000000 */
[----:B------:R-:W-:Y:S02]  /*1930*/  FSEL R41, R39, +QNAN , P0 ;  /* 0x7ff0000027297808 */ /* 0x000fe40000000000 */
[----:B------:R-:W-:Y:S01]  /*1940*/  @!P4 FSEL R38, R24, R37, P1 ;  /* 0x000000251826c208 */ /* 0x000fe20000800000 */
[----:B------:R-:W-:Y:S01]  /*1950*/  IMAD.MOV.U32 R24, RZ, RZ, 0x0 ;  /* 0x00000000ff187424 */ /* 0x000fe200078e00ff */
[----:B------:R-:W-:Y:S02]  /*1960*/  @!P4 FSEL R39, R25, R41, P1 ;  /* 0x000000291927c208 */ /* 0x000fe40000800000 */
[----:B------:R-:W-:Y:S01]  /*1970*/  ISETP.NE.AND P4, PT, R74, 0x7ff00000, PT ;  /* 0x7ff000004a00780c */ /* 0x000fe20003f85270 */
[----:B-1----:R-:W-:Y:S01]  /*1980*/  IMAD R26, R26, UR6, RZ ;  /* 0x000000061a1a7c24 */ /* 0x002fe2000f8e02ff */
[----:B------:R-:W-:Y:S01]  /*1990*/  FSETP.NEU.AND P5, PT, R22, RZ, PT ;  /* 0x000000ff1600720b */ /* 0x000fe20003fad000 */
[----:B0-----:R-:W-:-:S03]  /*19a0*/  ULEA UR4, UR5, UR4, 0x18 ;  /* 0x0000000405047291 */ /* 0x001fc6000f8ec0ff */
[----:B------:R-:W-:Y:S02]  /*19b0*/  FSEL R37, R70, RZ, P5 ;  /* 0x000000ff46257208 */ /* 0x000fe40002800000 */
[----:B------:R-:W-:Y:S02]  /*19c0*/  FSEL R36, R69, RZ, P5 ;  /* 0x000000ff45247208 */ /* 0x000fe40002800000 */
[----:B------:R-:W-:Y:S02]  /*19d0*/  FSEL R41, R37, +QNAN , P2 ;  /* 0x7ff0000025297808 */ /* 0x000fe40001000000 */
[----:B------:R-:W-:Y:S02]  /*19e0*/  ISETP.NE.AND P5, PT, R40, RZ, PT ;  /* 0x000000ff2800720c */ /* 0x000fe40003fa5270 */
[----:B------:R-:W-:Y:S02]  /*19f0*/  @!P4 FSEL R37, R35, R41, P3 ;  /* 0x000000292325c208 */ /* 0x000fe40001800000 */
[----:B------:R-:W-:-:S02]  /*1a00*/  FSEL R41, R72, RZ, P6 ;  /* 0x000000ff48297208 */ /* 0x000fc40003000000 */
[----:B------:R-:W-:Y:S02]  /*1a10*/  FSEL R25, R36, RZ, P2 ;  /* 0x000000ff24197208 */ /* 0x000fe40001000000 */
[----:B------:R-:W-:Y:S02]  /*1a20*/  FSEL R35, R41, +QNAN , P0 ;  /* 0x7ff0000029237808 */ /* 0x000fe40000000000 */
[----:B------:R-:W-:Y:S02]  /*1a30*/  FSEL R40, R71, RZ, P6 ;  /* 0x000000ff47287208 */ /* 0x000fe40003000000 */
[----:B------:R-:W-:Y:S02]  /*1a40*/  @!P4 FSEL R36, R34, R25, P3 ;  /* 0x000000192224c208 */ /* 0x000fe40001800000 */
[----:B------:R-:W-:Y:S02]  /*1a50*/  @!P5 FSEL R41, R33, R35, P1 ;  /* 0x000000232129d208 */ /* 0x000fe40000800000 */
[----:B------:R-:W0:Y:S01]  /*1a60*/  MUFU.RCP64H R35, 24 ;  /* 0x4038000000237908 */ /* 0x000e220000001800 */
[----:B------:R-:W-:-:S02]  /*1a70*/  FSEL R25, R40, RZ, P0 ;  /* 0x000000ff28197208 */ /* 0x000fc40000000000 */
[----:B------:R-:W-:Y:S02]  /*1a80*/  MOV R34, 0x1 ;  /* 0x0000000100227802 */ /* 0x000fe40000000f00 */
[----:B------:R-:W-:Y:S01]  /*1a90*/  @!P5 FSEL R40, R32, R25, P1 ;  /* 0x000000192028d208 */ /* 0x000fe20000800000 */
[----:B------:R-:W-:Y:S01]  /*1aa0*/  IMAD.MOV.U32 R25, RZ, RZ, 0x40380000 ;  /* 0x40380000ff197424 */ /* 0x000fe200078e00ff */
[----:B------:R-:W-:Y:S02]  /*1ab0*/  ISETP.NE.AND P4, PT, R42, RZ, PT ;  /* 0x000000ff2a00720c */ /* 0x000fe40003f85270 */
[----:B------:R-:W-:-:S03]  /*1ac0*/  FSETP.NEU.AND P6, PT, R21, 1, PT ;  /* 0x3f8000001500780b */ /* 0x000fc60003fcd000 */
[----:B0-----:R-:W-:-:S08]  /*1ad0*/  DFMA R32, R34, -R24, 1 ;  /* 0x3ff000002220742b */ /* 0x001fd00000000818 */
[----:B------:R-:W-:-:S08]  /*1ae0*/  DFMA R32, R32, R32, R32 ;  /* 0x000000202020722b */ /* 0x000fd00000000020 */
[----:B------:R-:W-:Y:S01]  /*1af0*/  DFMA R32, R34, R32, R34 ;  /* 0x000000202220722b */ /* 0x000fe20000000022 */
[----:B------:R-:W-:Y:S02]  /*1b00*/  IMAD.MOV.U32 R34, RZ, RZ, R38 ;  /* 0x000000ffff227224 */ /* 0x000fe400078e0026 */
[----:B------:R-:W-:-:S05]  /*1b10*/  IMAD.MOV.U32 R35, RZ, RZ, R39 ;  /* 0x000000ffff237224 */ /* 0x000fca00078e0027 */
[----:B------:R-:W-:Y:S01]  /*1b20*/  DFMA R42, R32, -R24, 1 ;  /* 0x3ff00000202a742b */ /* 0x000fe20000000818 */
[----:B------:R-:W-:Y:S01]  /*1b30*/  IMAD.MOV.U32 R24, RZ, RZ, R36 ;  /* 0x000000ffff187224 */ /* 0x000fe200078e0024 */
[----:B------:R-:W-:Y:S01]  /*1b40*/  DADD R34, R34, R34 ;  /* 0x0000000022227229 */ /* 0x000fe20000000022 */
[----:B------:R-:W-:Y:S01]  /*1b50*/  IMAD.MOV.U32 R25, RZ, RZ, R37 ;  /* 0x000000ffff197224 */ /* 0x000fe200078e0025 */
[----:B------:R-:W-:-:S04]  /*1b60*/  DADD R36, R28, 12 ;  /* 0x402800001c247429 */ /* 0x000fc80000000000 */
[----:B------:R-:W-:Y:S01]  /*1b70*/  DFMA R42, R32, R42, R32 ;  /* 0x0000002a202a722b */ /* 0x000fe20000000020 */
[----:B------:R-:W-:Y:S01]  /*1b80*/  IMAD.MOV.U32 R32, RZ, RZ, R40 ;  /* 0x000000ffff207224 */ /* 0x000fe200078e0028 */
[----:B------:R-:W-:Y:S01]  /*1b90*/  DADD R24, R24, R24 ;  /* 0x0000000018187229 */ /* 0x000fe20000000018 */
[----:B------:R-:W-:Y:S01]  /*1ba0*/  IMAD.MOV.U32 R33, RZ, RZ, R41 ;  /* 0x000000ffff217224 */ /* 0x000fe200078e0029 */
[----:B------:R-:W-:Y:S01]  /*1bb0*/  DMUL R34, R34, 0.5 ;  /* 0x3fe0000022227828 */ /* 0x000fe20000000000 */
[----:B------:R-:W-:Y:S01]  /*1bc0*/  FADD R36, R6, R7 ;  /* 0x0000000706247221 */ /* 0x000fe20000000000 */
[----:B------:R-:W-:-:S03]  /*1bd0*/  LOP3.LUT R55, R37, 0x7ff00000, RZ, 0xc0, !PT ;  /* 0x7ff0000025377812 */ /* 0x000fc600078ec0ff */
[----:B------:R-:W-:Y:S01]  /*1be0*/  DADD R32, R32, R32 ;  /* 0x0000000020207229 */ /* 0x000fe20000000020 */
[----:B------:R-:W-:Y:S01]  /*1bf0*/  FMUL R23, R36, R23 ;  /* 0x0000001724177220 */ /* 0x000fe20000400000 */
[----:B------:R-:W-:-:S03]  /*1c00*/  DMUL R24, R24, 0.5 ;  /* 0x3fe0000018187828 */ /* 0x000fc60000000000 */
[----:B------:R-:W-:Y:S01]  /*1c10*/  FSEL R34, R34, RZ, P6 ;  /* 0x000000ff22227208 */ /* 0x000fe20003000000 */
[----:B------:R-:W-:Y:S01]  /*1c20*/  FMUL R23, R23, R8 ;  /* 0x0000000817177220 */ /* 0x000fe20000400000 */
[----:B------:R-:W-:Y:S01]  /*1c30*/  FSEL R35, R35, 1.875, P6 ;  /* 0x3ff0000023237808 */ /* 0x000fe20003000000 */
[----:B------:R-:W-:Y:S01]  /*1c40*/  DMUL R38, R32, R42 ;  /* 0x0000002a20267228 */ /* 0x000fe20000000000 */
[----:B------:R-:W-:-:S03]  /*1c50*/  ISETP.NE.AND P6, PT, R55, 0x7ff00000, PT ;  /* 0x7ff000003700780c */ /* 0x000fc60003fc5270 */
[----:B------:R-:W-:Y:S02]  /*1c60*/  FSEL R24, R24, RZ, P4 ;  /* 0x000000ff18187208 */ /* 0x000fe40002000000 */
[----:B------:R-:W-:Y:S02]  /*1c70*/  FSEL R25, R25, 1.875, P4 ;  /* 0x3ff0000019197808 */ /* 0x000fe40002000000 */
[----:B------:R-:W-:-:S04]  /*1c80*/  DFMA R40, R38, -24, R32 ;  /* 0xc03800002628782b */ /* 0x000fc80000000020 */
[----:B------:R-:W-:Y:S01]  /*1c90*/  DADD R34, R34, R24 ;  /* 0x0000000022227229 */ /* 0x000fe20000000018 */
[----:B------:R-:W-:-:S03]  /*1ca0*/  LEA R25, R5, UR4, 0x2 ;  /* 0x0000000405197c11 */ /* 0x000fc6000f8e10ff */
[----:B------:R-:W-:Y:S02]  /*1cb0*/  DFMA R40, R42, R40, R38 ;  /* 0x000000282a28722b */ /* 0x000fe40000000026 */
[----:B------:R0:W1:Y:S08]  /*1cc0*/  F2F.F32.F64 R24, R34 ;  /* 0x0000002200187310 */ /* 0x0000700000301000 */
[----:B------:R-:W-:-:S05]  /*1cd0*/  FFMA R8, RZ, 2.875, R41 ;  /* 0x40380000ff087823 */ /* 0x000fca0000000029 */
[----:B------:R-:W-:Y:S02]  /*1ce0*/  FSETP.GT.AND P5, PT, |R8|, 1.469367938527859385e-39, PT ;  /* 0x001000000800780b */ /* 0x000fe40003fa4200 */
[----:B------:R-:W-:Y:S02]  /*1cf0*/  P2R R8, PR, RZ, 0x40 ;  /* 0x00000040ff087803 */ /* 0x000fe40000000000 */
[----:B------:R-:W-:-:S13]  /*1d00*/  FSETP.GEU.AND P6, PT, |R33|, 6.5827683646048100446e-37, PT ;  /* 0x036000002100780b */ /* 0x000fda0003fce200 */
[----:B01----:R-:W-:Y:S05]  /*1d10*/  @P5 BRA P6, `(.L_x_175) ;  /* 0x0000000000105947 */ /* 0x003fea0003000000 */
[----:B------:R-:W-:Y:S01]  /*1d20*/  IMAD.MOV.U32 R34, RZ, RZ, RZ ;  /* 0x000000ffff227224 */ /* 0x000fe200078e00ff */
[----:B------:R-:W-:Y:S02]  /*1d30*/  MOV R35, 0x40380000 ;  /* 0x4038000000237802 */ /* 0x000fe40000000f00 */
[----:B------:R-:W-:-:S07]  /*1d40*/  MOV R8, 0x1d60 ;  /* 0x00001d6000087802 */ /* 0x000fce0000000f00 */
[----:B------:R-:W-:Y:S05]  /*1d50*/  CALL.REL.NOINC `($__internal_2_$__cuda_sm20_div_rn_f64_full) ;  /* 0x0000001c00747944 */ /* 0x000fea0003c00000 */
.L_x_175:
[----:B------:R-:W-:Y:S05]  /*1d60*/  BSYNC.RECONVERGENT B0 ;  /* 0x0000000000007941 */ /* 0x000fea0003800200 */
.L_x_174:
[----:B------:R-:W-:Y:S01]  /*1d70*/  FSETP.NEU.AND P6, PT, R22, RZ, PT ;  /* 0x000000ff1600720b */ /* 0x000fe20003fcd000 */
[----:B------:R-:W-:Y:S01]  /*1d80*/  IMAD.MOV.U32 R34, RZ, RZ, 0x0 ;  /* 0x00000000ff227424 */ /* 0x000fe200078e00ff */
[----:B------:R-:W-:Y:S01]  /*1d90*/  ISETP.NE.AND P5, PT, R63, 0x7ff00000, PT ;  /* 0x7ff000003f00780c */ /* 0x000fe20003fa5270 */
[----:B------:R-:W-:Y:S01]  /*1da0*/  IMAD.MOV.U32 R32, RZ, RZ, 0x1 ;  /* 0x00000001ff207424 */ /* 0x000fe200078e00ff */
[----:B------:R-:W-:Y:S01]  /*1db0*/  FSEL R8, R48, RZ, P6 ;  /* 0x000000ff30087208 */ /* 0x000fe20003000000 */
[----:B------:R-:W-:Y:S01]  /*1dc0*/  BSSY.RECONVERGENT B0, `(.L_x_176) ;  /* 0x0000021000007945 */ /* 0x000fe20003800200 */
[----:B------:R-:W-:Y:S01]  /*1dd0*/  FSEL R39, R49, RZ, P6 ;  /* 0x000000ff31277208 */ /* 0x000fe20003000000 */
[----:B------:R-:W-:Y:S01]  /*1de0*/  DADD R48, R30, 6 ;  /* 0x401800001e307429 */ /* 0x000fe20000000000 */
[----:B------:R-:W-:Y:S02]  /*1df0*/  FSEL R33, R8, RZ, P2 ;  /* 0x000000ff08217208 */ /* 0x000fe40001000000 */
[----:B------:R-:W-:-:S05]  /*1e00*/  FSEL R35, R39, +QNAN , P2 ;  /* 0x7ff0000027237808 */ /* 0x000fca0001000000 */
[----:B------:R-:W-:Y:S02]  /*1e10*/  @!P5 FSEL R8, R46, R33, P3 ;  /* 0x000000212e08d208 */ /* 0x000fe40001800000 */
[----:B------:R-:W0:Y:S01]  /*1e20*/  MUFU.RCP64H R33, 24 ;  /* 0x4038000000217908 */ /* 0x000e220000001800 */
[----:B------:R-:W-:Y:S01]  /*1e30*/  @!P5 FSEL R39, R47, R35, P3 ;  /* 0x000000232f27d208 */ /* 0x000fe20001800000 */
[----:B------:R-:W-:Y:S01]  /*1e40*/  IMAD.MOV.U32 R35, RZ, RZ, 0x40380000 ;  /* 0x40380000ff237424 */ /* 0x000fe200078e00ff */
[----:B------:R-:W-:-:S04]  /*1e50*/  FSETP.NEU.AND P5, PT, R21, 1, PT ;  /* 0x3f8000001500780b */ /* 0x000fc80003fad000 */
[----:B------:R-:W-:Y:S02]  /*1e60*/  FSEL R46, R40, 1.46601546874880000000e+13, P5 ;  /* 0x55555555282e7808 */ /* 0x000fe40002800000 */
[----:B------:R-:W-:Y:S01]  /*1e70*/  FSEL R47, R41, 1.4166666269302368164, P5 ;  /* 0x3fb55555292f7808 */ /* 0x000fe20002800000 */
        /* <DEDUP_REMOVED lines=18> */
[----:B------:R-:W-:Y:S05]  /*1fa0*/  CALL.REL.NOINC `($__internal_2_$__cuda_sm20_div_rn_f64_full) ;  /* 0x0000001800e07944 */ /* 0x000fea0003c00000 */
[----:B------:R-:W-:Y:S01]  /*1fb0*/  MOV R34, R40 ;  /* 0x0000002800227202 */ /* 0x000fe20000000f00 */
[----:B------:R-:W-:-:S07]  /*1fc0*/  IMAD.MOV.U32 R35, RZ, RZ, R41 ;  /* 0x000000ffff237224 */ /* 0x000fce00078e0029 */
.L_x_177:
[----:B------:R-:W-:Y:S05]  /*1fd0*/  BSYNC.RECONVERGENT B0 ;  /* 0x0000000000007941 */ /* 0x000fea0003800200 */
.L_x_176:
[----:B------:R-:W-:Y:S01]  /*1fe0*/  FSETP.NEU.AND P6, PT, R21, RZ, PT ;  /* 0x000000ff1500720b */ /* 0x000fe20003fcd000 */
[----:B------:R-:W-:Y:S01]  /*1ff0*/  IMAD.MOV.U32 R38, RZ, RZ, 0x0 ;  /* 0x00000000ff267424 */ /* 0x000fe200078e00ff */
[----:B------:R-:W-:Y:S01]  /*2000*/  ISETP.NE.AND P5, PT, R60, 0x7ff00000, PT ;  /* 0x7ff000003c00780c */ /* 0x000fe20003fa5270 */
        /* <DEDUP_REMOVED lines=9> */
[----:B------:R-:W-:Y:S02]  /*20a0*/  @!P5 FSEL R41, R49, R37, P1 ;  /* 0x000000253129d208 */ /* 0x000fe40000800000 */
[----:B------:R-:W-:Y:S02]  /*20b0*/  FSEL R48, R34, 1.46601546874880000000e+13, P4 ;  /* 0x5555555522307808 */ /* 0x000fe40002000000 */
[----:B------:R-:W-:-:S06]  /*20c0*/  FSEL R49, R35, 1.4166666269302368164, P4 ;  /* 0x3fb5555523317808 */ /* 0x000fcc0002000000 */
[----:B------:R-:W-:Y:S02]  /*20d0*/  DADD R48, R46, R48 ;  /* 0x000000002e307229 */ /* 0x000fe40000000030 */
[----:B------:R-:W-:Y:S02]  /*20e0*/  DADD R46, R28, 6 ;  /* 0x401800001c2e7429 */ /* 0x000fe40000000000 */
[----:B0-----:R-:W-:-:S06]  /*20f0*/  DFMA R36, R32, -R38, 1 ;  /* 0x3ff000002024742b */ /* 0x001fcc0000000826 */
[----:B------:R0:W1:Y:S02]  /*2100*/  F2F.F32.F64 R48, R48 ;  /* 0x0000003000307310 */ /* 0x0000640000301000 */
        /* <DEDUP_REMOVED lines=13> */
[----:B01----:R-:W-:Y:S05]  /*21e0*/  @P5 BRA P6, `(.L_x_179) ;  /* 0x0000000000105947 */ /* 0x003fea0003000000 */
[----:B------:R-:W-:Y:S01]  /*21f0*/  IMAD.MOV.U32 R34, RZ, RZ, RZ ;  /* 0x000000ffff227224 */ /* 0x000fe200078e00ff */
[----:B------:R-:W-:Y:S02]  /*2200*/  MOV R35, 0x40868000 ;  /* 0x4086800000237802 */ /* 0x000fe40000000f00 */
[----:B------:R-:W-:-:S07]  /*2210*/  MOV R8, 0x2230 ;  /* 0x0000223000087802 */ /* 0x000fce0000000f00 */
[----:B------:R-:W-:Y:S05]  /*2220*/  CALL.REL.NOINC `($__internal_2_$__cuda_sm20_div_rn_f64_full) ;  /* 0x0000001800407944 */ /* 0x000fea0003c00000 */
.L_x_179:
[----:B------:R-:W-:Y:S05]  /*2230*/  BSYNC.RECONVERGENT B0 ;  /* 0x0000000000007941 */ /* 0x000fea0003800200 */
.L_x_178:
[----:B------:R-:W-:Y:S01]  /*2240*/  ISETP.NE.AND P5, PT, R27, 0x7ff00000, PT ;  /* 0x7ff000001b00780c */ /* 0x000fe20003fa5270 */
[----:B------:R-:W0:Y:S01]  /*2250*/  MUFU.RCP64H R35, 720 ;  /* 0x4086800000237908 */ /* 0x000e220000001800 */
[----:B------:R-:W-:Y:S01]  /*2260*/  FSETP.NEU.AND P6, PT, R22, RZ, PT ;  /* 0x000000ff1600720b */ /* 0x000fe20003fcd000 */
[----:B------:R-:W-:Y:S01]  /*2270*/  IMAD.MOV.U32 R8, RZ, RZ, 0x0 ;  /* 0x00000000ff087424 */ /* 0x000fe200078e00ff */
[----:B------:R-:W-:Y:S01]  /*2280*/  BSSY.RECONVERGENT B0, `(.L_x_180) ;  /* 0x0000022000007945 */ /* 0x000fe20003800200 */
[----:B------:R-:W-:Y:S01]  /*2290*/  IMAD.MOV.U32 R34, RZ, RZ, 0x1 ;  /* 0x00000001ff227424 */ /* 0x000fe200078e00ff */
[----:B------:R-:W-:Y:S01]  /*22a0*/  FSEL R36, R9, RZ, P6 ;  /* 0x000000ff09247208 */ /* 0x000fe20003000000 */
[----:B------:R-:W-:Y:S01]  /*22b0*/  DADD R60, R30, 8 ;  /* 0x402000001e3c7429 */ /* 0x000fe20000000000 */
[----:B------:R-:W-:Y:S02]  /*22c0*/  FSEL R37, R10, RZ, P6 ;  /* 0x000000ff0a257208 */ /* 0x000fe40003000000 */
[----:B------:R-:W-:-:S02]  /*22d0*/  FSEL R9, R36, RZ, P2 ;  /* 0x000000ff24097208 */ /* 0x000fc40001000000 */
[----:B------:R-:W-:Y:S02]  /*22e0*/  FSEL R27, R37, +QNAN , P2 ;  /* 0x7ff00000251b7808 */ /* 0x000fe40001000000 */
[----:B------:R-:W-:Y:S01]  /*22f0*/  @!P5 FSEL R36, R46, R9, P3 ;  /* 0x000000092e24d208 */ /* 0x000fe20001800000 */
[----:B------:R-:W-:Y:S01]  /*2300*/  IMAD.MOV.U32 R9, RZ, RZ, 0x40868000 ;  /* 0x40868000ff097424 */ /* 0x000fe200078e00ff */
[----:B------:R-:W-:Y:S02]  /*2310*/  @!P5 FSEL R37, R47, R27, P3 ;  /* 0x0000001b2f25d208 */ /* 0x000fe40001800000 */
[----:B------:R-:W-:-:S03]  /*2320*/  FSETP.NEU.AND P5, PT, R21, 1, PT ;  /* 0x3f8000001500780b */ /* 0x000fc60003fad000 */
[----:B0-----:R-:W-:Y:S01]  /*2330*/  DFMA R32, R34, -R8, 1 ;  /* 0x3ff000002220742b */ /* 0x001fe20000000808 */
[----:B------:R-:W-:Y:S02]  /*2340*/  FSEL R46, R40, 3.1249045965716459206e-25, P5 ;  /* 0x16c16c17282e7808 */ /* 0x000fe40002800000 */
[----:B------:R-:W-:-:S05]  /*2350*/  FSEL R47, R41, 0.90138888359069824219, P5 ;  /* 0x3f66c16c292f7808 */ /* 0x000fca0002800000 */
        /* <DEDUP_REMOVED lines=20> */
.L_x_181:
[----:B------:R-:W-:Y:S05]  /*24a0*/  BSYNC.RECONVERGENT B0 ;  /* 0x0000000000007941 */ /* 0x000fea0003800200 */
.L_x_180:
        /* <DEDUP_REMOVED lines=9> */
[----:B------:R-:W-:-:S02]  /*2540*/  FSEL R27, R37, +QNAN , P0 ;  /* 0x7ff00000251b7808 */ /* 0x000fc40000000000 */
[----:B------:R-:W-:Y:S02]  /*2550*/  FSEL R8, R8, 3.1249045965716459206e-25, P4 ;  /* 0x16c16c1708087808 */ /* 0x000fe40002000000 */
[----:B------:R-:W-:Y:S02]  /*2560*/  FSEL R9, R9, 0.90138888359069824219, P4 ;  /* 0x3f66c16c09097808 */ /* 0x000fe40002000000 */
[----:B------:R-:W-:Y:S02]  /*2570*/  @!P5 FSEL R36, R60, R11, P1 ;  /* 0x0000000b3c24d208 */ /* 0x000fe40000800000 */
[----:B------:R-:W0:Y:S01]  /*2580*/  MUFU.RCP64H R11, 40320 ;  /* 0x40e3b000000b7908 */ /* 0x000e220000001800 */
[----:B------:R-:W-:Y:S01]  /*2590*/  @!P5 FSEL R37, R61, R27, P1 ;  /* 0x0000001b3d25d208 */ /* 0x000fe20000800000 */
[----:B------:R-:W-:-:S06]  /*25a0*/  DADD R46, R46, R8 ;  /* 0x000000002e2e7229 */ /* 0x000fcc0000000008 */
[----:B------:R1:W2:Y:S01]  /*25b0*/  F2F.F32.F64 R9, R46 ;  /* 0x0000002e00097310 */ /* 0x0002a20000301000 */
        /* <DEDUP_REMOVED lines=11> */
[----:B------:R-:W-:Y:S02]  /*2670*/  DFMA R40, R34, R10, R40 ;  /* 0x0000000a2228722b */ /* 0x000fe40000000028 */
[----:B------:R-:W-:-:S08]  /*2680*/  DADD R10, R28, 8 ;  /* 0x402000001c0a7429 */ /* 0x000fd00000000000 */
[----:B------:R-:W-:-:S05]  /*2690*/  FFMA R8, RZ, 7.115234375, R41 ;  /* 0x40e3b000ff087823 */ /* 0x000fca0000000029 */
[----:B------:R-:W-:-:S13]  /*26a0*/  FSETP.GT.AND P5, PT, |R8|, 1.469367938527859385e-39, PT ;  /* 0x001000000800780b */ /* 0x000fda0003fa4200 */
[----:B-12---:R-:W-:Y:S05]  /*26b0*/  @P5 BRA P6, `(.L_x_183) ;  /* 0x0000000000105947 */ /* 0x006fea0003000000 */
[----:B------:R-:W-:Y:S01]  /*26c0*/  IMAD.MOV.U32 R34, RZ, RZ, RZ ;  /* 0x000000ffff227224 */ /* 0x000fe200078e00ff */
[----:B------:R-:W-:Y:S02]  /*26d0*/  MOV R35, 0x40e3b000 ;  /* 0x40e3b00000237802 */ /* 0x000fe40000000f00 */
[----:B------:R-:W-:-:S07]  /*26e0*/  MOV R8, 0x2700 ;  /* 0x0000270000087802 */ /* 0x000fce0000000f00 */
[----:B------:R-:W-:Y:S05]  /*26f0*/  CALL.REL.NOINC `($__internal_2_$__cuda_sm20_div_rn_f64_full) ;  /* 0x00000014000c7944 */ /* 0x000fea0003c00000 */
.L_x_183:
[----:B------:R-:W-:Y:S05]  /*2700*/  BSYNC.RECONVERGENT B0 ;  /* 0x0000000000007941 */ /* 0x000fea0003800200 */
.L_x_182:
[----:B------:R-:W-:Y:S01]  /*2710*/  ISETP.NE.AND P5, PT, R51, 0x7ff00000, PT ;  /* 0x7ff000003300780c */ /* 0x000fe20003fa5270 */
[----:B------:R-:W-:Y:S01]  /*2720*/  IMAD.MOV.U32 R12, RZ, RZ, 0x0 ;  /* 0x00000000ff0c7424 */ /* 0x000fe200078e00ff */
[----:B------:R-:W-:Y:S01]  /*2730*/  FSETP.NEU.AND P6, PT, R22, RZ, PT ;  /* 0x000000ff1600720b */ /* 0x000fe20003fcd000 */
[----:B------:R-:W-:Y:S03]  /*2740*/  BSSY.RECONVERGENT B0, `(.L_x_184) ;  /* 0x0000023000007945 */ /* 0x000fe60003800200 */
[----:B------:R-:W-:Y:S02]  /*2750*/  FSEL R35, R14, RZ, P6 ;  /* 0x000000ff0e237208 */ /* 0x000fe40003000000 */
[----:B------:R-:W-:Y:S02]  /*2760*/  FSEL R34, R13, RZ, P6 ;  /* 0x000000ff0d227208 */ /* 0x000fe40003000000 */
[----:B------:R-:W-:-:S02]  /*2770*/  FSEL R27, R35, +QNAN , P2 ;  /* 0x7ff00000231b7808 */ /* 0x000fc40001000000 */
[----:B------:R-:W-:Y:S02]  /*2780*/  FSEL R13, R34, RZ, P2 ;  /* 0x000000ff220d7208 */ /* 0x000fe40001000000 */
[----:B------:R-:W-:Y:S02]  /*2790*/  @!P5 FSEL R35, R11, R27, P3 ;  /* 0x0000001b0b23d208 */ /* 0x000fe40001800000 */
[----:B------:R-:W0:Y:S01]  /*27a0*/  MUFU.RCP64H R11, 40320 ;  /* 0x40e3b000000b7908 */ /* 0x000e220000001800 */
[----:B------:R-:W-:Y:S01]  /*27b0*/  @!P5 FSEL R34, R10, R13, P3 ;  /* 0x0000000d0a22d208 */ /* 0x000fe20001800000 */
[----:B------:R-:W-:Y:S01]  /*27c0*/  IMAD.MOV.U32 R13, RZ, RZ, 0x40e3b000 ;  /* 0x40e3b000ff0d7424 */ /* 0x000fe200078e00ff */
[----:B------:R-:W-:Y:S01]  /*27d0*/  FSETP.NEU.AND P5, PT, R21, 1, PT ;  /* 0x3f8000001500780b */ /* 0x000fe20003fad000 */
[----:B------:R-:W-:-:S03]  /*27e0*/  IMAD.MOV.U32 R10, RZ, RZ, 0x1 ;  /* 0x00000001ff0a7424 */ /* 0x000fc600078e00ff */
[----:B------:R-:W-:-:S03]  /*27f0*/  DADD R34, R34, R34 ;  /* 0x0000000022227229 */ /* 0x000fc60000000022 */
[----:B0-----:R-:W-:-:S07]  /*2800*/  DFMA R32, R10, -R12, 1 ;  /* 0x3ff000000a20742b */ /* 0x001fce000000080c */
[----:B------:R-:W-:Y:S01]  /*2810*/  FSETP.GEU.AND P6, PT, |R35|, 6.5827683646048100446e-37, PT ;  /* 0x036000002300780b */ /* 0x000fe20003fce200 */
[----:B------:R-:W-:-:S08]  /*2820*/  DFMA R32, R32, R32, R32 ;  /* 0x000000202020722b */ /* 0x000fd00000000020 */
[----:B------:R-:W-:-:S08]  /*2830*/  DFMA R32, R10, R32, R10 ;  /* 0x000000200a20722b */ /* 0x000fd0000000000a */
[----:B------:R-:W-:-:S08]  /*2840*/  DFMA R12, R32, -R12, 1 ;  /* 0x3ff00000200c742b */ /* 0x000fd0000000080c */
[----:B------:R-:W-:-:S08]  /*2850*/  DFMA R12, R32, R12, R32 ;  /* 0x0000000c200c722b */ /* 0x000fd00000000020 */
[----:B------:R-:W-:-:S08]  /*2860*/  DMUL R32, R12, R34 ;  /* 0x000000220c207228 */ /* 0x000fd00000000000 */
[----:B------:R-:W-:-:S08]  /*2870*/  DFMA R10, R32, -40320, R34 ;  /* 0xc0e3b000200a782b */ /* 0x000fd00000000022 */
[----:B------:R-:W-:Y:S01]  /*2880*/  DFMA R32, R12, R10, R32 ;  /* 0x0000000a0c20722b */ /* 0x000fe20000000020 */
[----:B------:R-:W-:Y:S01]  /*2890*/  FSEL R10, R40, 2.6805903767080696074e-23, P5 ;  /* 0x1a01a01a280a7808 */ /* 0x000fe20002800000 */
[----:B------:R-:W-:Y:S01]  /*28a0*/  DADD R12, R30, 10 ;  /* 0x402400001e0c7429 */ /* 0x000fe20000000000 */
[----:B------:R-:W-:-:S07]  /*28b0*/  FSEL R11, R41, 0.5390872955322265625, P5 ;  /* 0x3f0a01a0290b7808 */ /* 0x000fce0002800000 */
[----:B------:R-:W-:-:S05]  /*28c0*/  FFMA R8, RZ, 7.115234375, R33 ;  /* 0x40e3b000ff087823 */ /* 0x000fca0000000021 */
[----:B------:R-:W-:-:S13]  /*28d0*/  FSETP.GT.AND P5, PT, |R8|, 1.469367938527859385e-39, PT ;  /* 0x001000000800780b */ /* 0x000fda0003fa4200 */
[----:B------:R-:W-:Y:S05]  /*28e0*/  @P5 BRA P6, `(.L_x_185) ;  /* 0x0000000000205947 */ /* 0x000fea0003000000 */
[----:B------:R-:W-:Y:S01]  /*28f0*/  IMAD.MOV.U32 R32, RZ, RZ, R34 ;  /* 0x000000ffff207224 */ /* 0x000fe200078e0022 */
[----:B------:R-:W-:Y:S01]  /*2900*/  MOV R8, 0x2950 ;  /* 0x0000295000087802 */ /* 0x000fe20000000f00 */
[----:B------:R-:W-:Y:S02]  /*2910*/  IMAD.MOV.U32 R33, RZ, RZ, R35 ;  /* 0x000000ffff217224 */ /* 0x000fe400078e0023 */
[----:B------:R-:W-:Y:S02]  /*2920*/  IMAD.MOV.U32 R34, RZ, RZ, RZ ;  /* 0x000000ffff227224 */ /* 0x000fe400078e00ff */
[----:B------:R-:W-:-:S07]  /*2930*/  IMAD.MOV.U32 R35, RZ, RZ, 0x40e3b000 ;  /* 0x40e3b000ff237424 */ /* 0x000fce00078e00ff */
[----:B------:R-:W-:Y:S05]  /*2940*/  CALL.REL.NOINC `($__internal_2_$__cuda_sm20_div_rn_f64_full) ;  /* 0x0000001000787944 */ /* 0x000fea0003c00000 */
[----:B------:R-:W-:Y:S01]  /*2950*/  MOV R32, R40 ;  /* 0x0000002800207202 */ /* 0x000fe20000000f00 */
[----:B------:R-:W-:-:S07]  /*2960*/  IMAD.MOV.U32 R33, RZ, RZ, R41 ;  /* 0x000000ffff217224 */ /* 0x000fce00078e0029 */
.L_x_185:
[----:B------:R-:W-:Y:S05]  /*2970*/  BSYNC.RECONVERGENT B0 ;  /* 0x0000000000007941 */ /* 0x000fea0003800200 */
.L_x_184:
[----:B------:R-:W-:Y:S01]  /*2980*/  ISETP.NE.AND P5, PT, R52, 0x7ff00000, PT ;  /* 0x7ff000003400780c */ /* 0x000fe20003fa5270 */
[----:B------:R-:W-:Y:S01]  /*2990*/  IMAD.MOV.U32 R34, RZ, RZ, 0x0 ;  /* 0x00000000ff227424 */ /* 0x000fe200078e00ff */
[----:B------:R-:W-:Y:S01]  /*29a0*/  FSETP.NEU.AND P6, PT, R21, RZ, PT ;  /* 0x000000ff1500720b */ /* 0x000fe20003fcd000 */
[----:B------:R-:W-:Y:S01]  /*29b0*/  IMAD.MOV.U32 R35, RZ, RZ, 0x414baf80 ;  /* 0x414baf80ff237424 */ /* 0x000fe200078e00ff */
[----:B------:R-:W-:Y:S02]  /*29c0*/  BSSY.RECONVERGENT B0, `(.L_x_186) ;  /* 0x0000025000007945 */ /* 0x000fe40003800200 */
        /* <DEDUP_REMOVED lines=19> */
[----:B------:R-:W-:Y:S01]  /*2b00*/  DFMA R14, R12, R36, R14 ;  /* 0x000000240c0e722b */ /* 0x000fe2000000000e */
[----:B------:R-:W-:Y:S02]  /*2b10*/  FSEL R12, R32, 2.6805903767080696074e-23, P4 ;  /* 0x1a01a01a200c7808 */ /* 0x000fe40002000000 */
[----:B------:R-:W-:-:S06]  /*2b20*/  FSEL R13, R33, 0.5390872955322265625, P4 ;  /* 0x3f0a01a0210d7808 */ /* 0x000fcc0002000000 */
[----:B------:R-:W-:Y:S01]  /*2b30*/  DADD R12, R10, R12 ;  /* 0x000000000a0c7229 */ /* 0x000fe2000000000c */
[----:B------:R-:W-:Y:S01]  /*2b40*/  FFMA R8, RZ, 12.7303466796875, R15 ;  /* 0x414baf80ff087823 */ /* 0x000fe2000000000f */
[----:B------:R-:W-:-:S04]  /*2b50*/  DADD R10, R28, 10 ;  /* 0x402400001c0a7429 */ /* 0x000fc80000000000 */
[----:B------:R-:W-:-:S04]  /*2b60*/  FSETP.GT.AND P5, PT, |R8|, 1.469367938527859385e-39, PT ;  /* 0x001000000800780b */ /* 0x000fc80003fa4200 */
[----:B------:R0:W1:Y:S09]  /*2b70*/  F2F.F32.F64 R12, R12 ;  /* 0x0000000c000c7310 */ /* 0x0000720000301000 */
[----:B------:R-:W-:Y:S05]  /*2b80*/  @P5 BRA P6, `(.L_x_187) ;  /* 0x0000000000205947 */ /* 0x000fea0003000000 */
[----:B------:R-:W-:Y:S01]  /*2b90*/  MOV R32, R34 ;  /* 0x0000002200207202 */ /* 0x000fe20000000f00 */
[----:B------:R-:W-:Y:S01]  /*2ba0*/  IMAD.MOV.U32 R33, RZ, RZ, R35 ;  /* 0x000000ffff217224 */ /* 0x000fe200078e0023 */
[----:B------:R-:W-:Y:S01]  /*2bb0*/  MOV R8, 0x2bf0 ;  /* 0x00002bf000087802 */ /* 0x000fe20000000f00 */
[----:B------:R-:W-:Y:S02]  /*2bc0*/  IMAD.MOV.U32 R34, RZ, RZ, RZ ;  /* 0x000000ffff227224 */ /* 0x000fe400078e00ff */
[----:B------:R-:W-:-:S07]  /*2bd0*/  IMAD.MOV.U32 R35, RZ, RZ, 0x414baf80 ;  /* 0x414baf80ff237424 */ /* 0x000fce00078e00ff */
[----:B01----:R-:W-:Y:S05]  /*2be0*/  CALL.REL.NOINC `($__internal_2_$__cuda_sm20_div_rn_f64_full) ;  /* 0x0000000c00d07944 */ /* 0x003fea0003c00000 */
[----:B------:R-:W-:Y:S02]  /*2bf0*/  IMAD.MOV.U32 R14, RZ, RZ, R40 ;  /* 0x000000ffff0e7224 */ /* 0x000fe400078e0028 */
[----:B------:R-:W-:-:S07]  /*2c00*/  IMAD.MOV.U32 R15, RZ, RZ, R41 ;  /* 0x000000ffff0f7224 */ /* 0x000fce00078e0029 */
.L_x_187:
[----:B------:R-:W-:Y:S05]  /*2c10*/  BSYNC.RECONVERGENT B0 ;  /* 0x0000000000007941 */ /* 0x000fea0003800200 */
.L_x_186:
[----:B------:R-:W-:Y:S01]  /*2c20*/  ISETP.NE.AND P5, PT, R53, 0x7ff00000, PT ;  /* 0x7ff000003500780c */ /* 0x000fe20003fa5270 */
[----:B------:R-:W-:Y:S01]  /*2c30*/  IMAD.MOV.U32 R16, RZ, RZ, 0x0 ;  /* 0x00000000ff107424 */ /* 0x000fe200078e00ff */
[----:B------:R-:W-:Y:S01]  /*2c40*/  FSETP.NEU.AND P6, PT, R22, RZ, PT ;  /* 0x000000ff1600720b */ /* 0x000fe20003fcd000 */
[----:B------:R-:W-:Y:S01]  /*2c50*/  BSSY.RECONVERGENT B0, `(.L_x_188) ;  /* 0x0000021000007945 */ /* 0x000fe20003800200 */
[----:B------:R-:W-:Y:S02]  /*2c60*/  DADD R30, R30, 12 ;  /* 0x402800001e1e7429 */ /* 0x000fe40000000000 */
[----:B------:R-:W-:Y:S02]  /*2c70*/  FSEL R27, R18, RZ, P6 ;  /* 0x000000ff121b7208 */ /* 0x000fe40003000000 */
[----:B------:R-:W-:Y:S02]  /*2c80*/  FSEL R8, R17, RZ, P6 ;  /* 0x000000ff11087208 */ /* 0x000fe40003000000 */
[----:B------:R-:W-:-:S02]  /*2c90*/  FSEL R17, R27, +QNAN , P2 ;  /* 0x7ff000001b117808 */ /* 0x000fc40001000000 */
[----:B0-----:R-:W-:Y:S02]  /*2ca0*/  FSEL R13, R8, RZ, P2 ;  /* 0x000000ff080d7208 */ /* 0x001fe40001000000 */
[----:B------:R-:W-:Y:S02]  /*2cb0*/  @!P5 FSEL R27, R11, R17, P3 ;  /* 0x000000110b1bd208 */ /* 0x000fe40001800000 */
[----:B------:R-:W0:Y:S01]  /*2cc0*/  MUFU.RCP64H R11, 3628800 ;  /* 0x414baf80000b7908 */ /* 0x000e220000001800 */
[----:B------:R-:W-:Y:S01]  /*2cd0*/  @!P5 FSEL R8, R10, R13, P3 ;  /* 0x0000000d0a08d208 */ /* 0x000fe20001800000 */
[----:B------:R-:W-:Y:S01]  /*2ce0*/  IMAD.MOV.U32 R10, RZ, RZ, 0x1 ;  /* 0x00000001ff0a7424 */ /* 0x000fe200078e00ff */
[----:B------:R-:W-:Y:S02]  /*2cf0*/  MOV R17, 0x414baf80 ;  /* 0x414baf8000117802 */ /* 0x000fe40000000f00 */
[----:B------:R-:W-:-:S04]  /*2d00*/  FSETP.NEU.AND P5, PT, R21, 1, PT ;  /* 0x3f8000001500780b */ /* 0x000fc80003fad000 */
        /* <DEDUP_REMOVED lines=11> */
[----:B------:R-:W-:Y:S01]  /*2dc0*/  DFMA R40, R16, R10, R40 ;  /* 0x0000000a1028722b */ /* 0x000fe20000000028 */
[----:B------:R-:W-:Y:S02]  /*2dd0*/  FSEL R10, R14, -1.481905565015040338e-05, P5 ;  /* 0xb7789f5c0e0a7808 */ /* 0x000fe40002800000 */
[----:B------:R-:W-:-:S07]  /*2de0*/  FSEL R11, R15, 0.31736990809440612793, P5 ;  /* 0x3ea27e4f0f0b7808 */ /* 0x000fce0002800000 */
[----:B------:R-:W-:-:S05]  /*2df0*/  FFMA R8, RZ, 12.7303466796875, R41 ;  /* 0x414baf80ff087823 */ /* 0x000fca0000000029 */
[----:B------:R-:W-:-:S13]  /*2e00*/  FSETP.GT.AND P5, PT, |R8|, 1.469367938527859385e-39, PT ;  /* 0x001000000800780b */ /* 0x000fda0003fa4200 */
[----:B------:R-:W-:Y:S05]  /*2e10*/  @P5 BRA P6, `(.L_x_189) ;  /* 0x0000000000105947 */ /* 0x000fea0003000000 */
[----:B------:R-:W-:Y:S01]  /*2e20*/  IMAD.MOV.U32 R34, RZ, RZ, RZ ;  /* 0x000000ffff227224 */ /* 0x000fe200078e00ff */
[----:B------:R-:W-:Y:S01]  /*2e30*/  MOV R8, 0x2e60 ;  /* 0x00002e6000087802 */ /* 0x000fe20000000f00 */
[----:B------:R-:W-:-:S07]  /*2e40*/  IMAD.MOV.U32 R35, RZ, RZ, 0x414baf80 ;  /* 0x414baf80ff237424 */ /* 0x000fce00078e00ff */
[----:B-1----:R-:W-:Y:S05]  /*2e50*/  CALL.REL.NOINC `($__internal_2_$__cuda_sm20_div_rn_f64_full) ;  /* 0x0000000c00347944 */ /* 0x002fea0003c00000 */
.L_x_189:
[----:B------:R-:W-:Y:S05]  /*2e60*/  BSYNC.RECONVERGENT B0 ;  /* 0x0000000000007941 */ /* 0x000fea0003800200 */
.L_x_188:
        /* <DEDUP_REMOVED lines=8> */
[----:B------:R-:W-:Y:S02]  /*2ef0*/  FSEL R15, R27, +QNAN , P0 ;  /* 0x7ff000001b0f7808 */ /* 0x000fe40000000000 */
[----:B------:R-:W-:-:S02]  /*2f00*/  MOV R19, 0x41bc8cfc ;  /* 0x41bc8cfc00137802 */ /* 0x000fc40000000f00 */
[----:B------:R-:W-:-:S03]  /*2f10*/  FSEL R13, R8, RZ, P0 ;  /* 0x000000ff080d7208 */ /* 0x000fc60000000000 */
[----:B------:R-:W-:Y:S02]  /*2f20*/  @!P5 FSEL R27, R31, R15, P1 ;  /* 0x0000000f1f1bd208 */ /* 0x000fe40000800000 */
[----:B------:R-:W0:Y:S01]  /*2f30*/  MUFU.RCP64H R15, 479001600 ;  /* 0x41bc8cfc000f7908 */ /* 0x000e220000001800 */
[----:B------:R-:W-:Y:S01]  /*2f40*/  @!P5 FSEL R8, R30, R13, P1 ;  /* 0x0000000d1e08d208 */ /* 0x000fe20000800000 */
        /* <DEDUP_REMOVED lines=13> */
[----:B------:R-:W-:-:S06]  /*3020*/  FSEL R17, R41, 0.31736990809440612793, P4 ;  /* 0x3ea27e4f29117808 */ /* 0x000fcc0002000000 */
[----:B------:R-:W-:Y:S01]  /*3030*/  DADD R10, R10, R16 ;  /* 0x000000000a0a7229 */ /* 0x000fe20000000010 */
[----:B------:R-:W-:-:S05]  /*3040*/  FFMA R8, RZ, 23.56884002685546875, R15 ;  /* 0x41bc8cfcff087823 */ /* 0x000fca000000000f */
[----:B------:R-:W-:-:S04]  /*3050*/  FSETP.GT.AND P0, PT, |R8|, 1.469367938527859385e-39, PT ;  /* 0x001000000800780b */ /* 0x000fc80003f04200 */
[----:B------:R0:W2:Y:S09]  /*3060*/  F2F.F32.F64 R10, R10 ;  /* 0x0000000a000a7310 */ /* 0x0000b20000301000 */
[----:B------:R-:W-:Y:S05]  /*3070*/  @P0 BRA P1, `(.L_x_191) ;  /* 0x0000000000180947 */ /* 0x000fea0000800000 */
[----:B------:R-:W-:Y:S01]  /*3080*/  IMAD.MOV.U32 R34, RZ, RZ, RZ ;  /* 0x000000ffff227224 */ /* 0x000fe200078e00ff */
[----:B------:R-:W-:Y:S01]  /*3090*/  MOV R8, 0x30c0 ;  /* 0x000030c000087802 */ /* 0x000fe20000000f00 */
[----:B------:R-:W-:-:S07]  /*30a0*/  IMAD.MOV.U32 R35, RZ, RZ, 0x41bc8cfc ;  /* 0x41bc8cfcff237424 */ /* 0x000fce00078e00ff */
[----:B012---:R-:W-:Y:S05]  /*30b0*/  CALL.REL.NOINC `($__internal_2_$__cuda_sm20_div_rn_f64_full) ;  /* 0x00000008009c7944 */ /* 0x007fea0003c00000 */
[----:B------:R-:W-:Y:S01]  /*30c0*/  IMAD.MOV.U32 R14, RZ, RZ, R40 ;  /* 0x000000ffff0e7224 */ /* 0x000fe200078e0028 */
[----:B------:R-:W-:-:S07]  /*30d0*/  MOV R15, R41 ;  /* 0x00000029000f7202 */ /* 0x000fce0000000f00 */
.L_x_191:
[----:B------:R-:W-:Y:S05]  /*30e0*/  BSYNC.RECONVERGENT B0 ;  /* 0x0000000000007941 */ /* 0x000fea0003800200 */
.L_x_190:
[----:B------:R-:W3:Y:S01]  /*30f0*/  MUFU.RCP64H R17, 479001600 ;  /* 0x41bc8cfc00117908 */ /* 0x000ee20000001800 */
[----:B------:R-:W-:Y:S01]  /*3100*/  IMAD.MOV.U32 R18, RZ, RZ, 0x0 ;  /* 0x00000000ff127424 */ /* 0x000fe200078e00ff */
[----:B------:R-:W-:Y:S01]  /*3110*/  ISETP.NE.AND P0, PT, R55, 0x7ff00000, PT ;  /* 0x7ff000003700780c */ /* 0x000fe20003f05270 */
[----:B------:R-:W-:Y:S01]  /*3120*/  IMAD.MOV.U32 R19, RZ, RZ, 0x41bc8cfc ;  /* 0x41bc8cfcff137424 */ /* 0x000fe200078e00ff */
[----:B------:R-:W-:Y:S01]  /*3130*/  FSETP.NEU.AND P1, PT, R22, RZ, PT ;  /* 0x000000ff1600720b */ /* 0x000fe20003f2d000 */
[----:B------:R-:W-:Y:S01]  /*3140*/  IMAD.MOV.U32 R16, RZ, RZ, 0x1 ;  /* 0x00000001ff107424 */ /* 0x000fe200078e00ff */
[----:B------:R-:W-:Y:S01]  /*3150*/  FSETP.NEU.AND P5, PT, R21, 1, PT ;  /* 0x3f8000001500780b */ /* 0x000fe20003fad000 */
[----:B------:R-:W-:Y:S01]  /*3160*/  BSSY.RECONVERGENT B0, `(.L_x_192) ;  /* 0x000001b000007945 */ /* 0x000fe20003800200 */
[----:B------:R-:W-:Y:S02]  /*3170*/  FSEL R2, R2, RZ, P1 ;  /* 0x000000ff02027208 */ /* 0x000fe40000800000 */
[----:B------:R-:W-:-:S02]  /*3180*/  FSEL R14, R14, -1.54028256424871466263e+29, P5 ;  /* 0xeff8d8980e0e7808 */ /* 0x000fc40002800000 */
[----:B0-----:R-:W-:Y:S02]  /*3190*/  FSEL R11, R2, RZ, P2 ;  /* 0x000000ff020b7208 */ /* 0x001fe40001000000 */
[----:B------:R-:W-:Y:S02]  /*31a0*/  FSEL R15, R15, 0.17376267910003662109, P5 ;  /* 0x3e31eed80f0f7808 */ /* 0x000fe40002800000 */
[----:B------:R-:W-:Y:S01]  /*31b0*/  @!P0 FSEL R2, R28, R11, P3 ;  /* 0x0000000b1c028208 */ /* 0x000fe20001800000 */
[----:B---3--:R-:W-:-:S08]  /*31c0*/  DFMA R30, R16, -R18, 1 ;  /* 0x3ff00000101e742b */ /* 0x008fd00000000812 */
[----:B------:R-:W-:-:S08]  /*31d0*/  DFMA R30, R30, R30, R30 ;  /* 0x0000001e1e1e722b */ /* 0x000fd0000000001e */
[----:B------:R-:W-:Y:S01]  /*31e0*/  DFMA R30, R16, R30, R16 ;  /* 0x0000001e101e722b */ /* 0x000fe20000000010 */
[----:B------:R-:W-:Y:S01]  /*31f0*/  FSEL R17, R0, RZ, P1 ;  /* 0x000000ff00117208 */ /* 0x000fe20000800000 */
[----:B------:R-:W-:-:S03]  /*3200*/  IMAD.MOV.U32 R16, RZ, RZ, R2 ;  /* 0x000000ffff107224 */ /* 0x000fc600078e0002 */
[----:B------:R-:W-:-:S03]  /*3210*/  FSEL R13, R17, +QNAN , P2 ;  /* 0x7ff00000110d7808 */ /* 0x000fc60001000000 */
[----:B------:R-:W-:Y:S01]  /*3220*/  DFMA R18, R30, -R18, 1 ;  /* 0x3ff000001e12742b */ /* 0x000fe20000000812 */
[----:B------:R-:W-:-:S06]  /*3230*/  @!P0 FSEL R17, R29, R13, P3 ;  /* 0x0000000d1d118208 */ /* 0x000fcc0001800000 */
[----:B------:R-:W-:Y:S02]  /*3240*/  DADD R32, R16, R16 ;  /* 0x0000000010207229 */ /* 0x000fe40000000010 */
[----:B------:R-:W-:-:S08]  /*3250*/  DFMA R18, R30, R18, R30 ;  /* 0x000000121e12722b */ /* 0x000fd0000000001e */
[----:B------:R-:W-:Y:S01]  /*3260*/  DMUL R40, R18, R32 ;  /* 0x0000002012287228 */ /* 0x000fe20000000000 */
[----:B------:R-:W-:-:S07]  /*3270*/  FSETP.GEU.AND P1, PT, |R33|, 6.5827683646048100446e-37, PT ;  /* 0x036000002100780b */ /* 0x000fce0003f2e200 */
        /* <DEDUP_REMOVED lines=8> */
[----:B-12---:R-:W-:Y:S05]  /*3300*/  CALL.REL.NOINC `($__internal_2_$__cuda_sm20_div_rn_f64_full) ;  /* 0x0000000800087944 */ /* 0x006fea0003c00000 */
.L_x_193:
[----:B------:R-:W-:Y:S05]  /*3310*/  BSYNC.RECONVERGENT B0 ;  /* 0x0000000000007941 */ /* 0x000fea0003800200 */
.L_x_192:
[----:B------:R-:W-:Y:S02]  /*3320*/  FSEL R16, R40, -1.54028256424871466263e+29, P4 ;  /* 0xeff8d89828107808 */ /* 0x000fe40002000000 */
[----:B------:R-:W-:-:S06]  /*3330*/  FSEL R17, R41, 0.17376267910003662109, P4 ;  /* 0x3e31eed829117808 */ /* 0x000fcc0002000000 */
[----:B------:R-:W-:-:S06]  /*3340*/  DADD R14, R14, R16 ;  /* 0x000000000e0e7229 */ /* 0x000fcc0000000010 */
[----:B------:R0:W3:Y:S05]  /*3350*/  F2F.F32.F64 R0, R14 ;  /* 0x0000000e00007310 */ /* 0x0000ea0000301000 */
.L_x_194:
[----:B----4-:R-:W4:Y:S01]  /*3360*/  LDC R27, c[0x0][0x380] ;  /* 0x0000e000ff1b7b82 */ /* 0x010f220000000800 */
[----:B------:R-:W-:Y:S02]  /*3370*/  IADD3 R13, PT, PT, R4, R3, RZ ;  /* 0x00000003040d7210 */ /* 0x000fe40007ffe0ff */
[----:B------:R-:W-:-:S05]  /*3380*/  ISETP.GT.U32.AND P0, PT, R5, 0x5, PT ;  /* 0x000000050500780c */ /* 0x000fca0003f04070 */
[----:B------:R-:W5:Y:S08]  /*3390*/  LDC.64 R16, c[0x0][0x3a0] ;  /* 0x0000e800ff107b82 */ /* 0x000f700000000a00 */
[----:B0-----:R-:W0:Y:S01]  /*33a0*/  LDC.64 R14, c[0x0][0x3a8] ;  /* 0x0000ea00ff0e7b82 */ /* 0x001e220000000a00 */
[----:B----4-:R-:W-:-:S04]  /*33b0*/  IMAD R11, R27, -0x6, R13 ;  /* 0xfffffffa1b0b7824 */ /* 0x010fc800078e020d */
[----:B-----5:R-:W-:-:S04]  /*33c0*/  IMAD.WIDE R16, R11, 0x4, R16 ;  /* 0x000000040b107825 */ /* 0x020fc800078e0210 */
[C---:B------:R-:W-:Y:S01]  /*33d0*/  IMAD.WIDE R18, R27.reuse, 0x4, R16 ;  /* 0x000000041b127825 */ /* 0x040fe200078e0210 */
[----:B------:R-:W-:Y:S05]  /*33e0*/  WARPSYNC.ALL ;  /* 0x0000000000007948 */ /* 0x000fea0003800000 */
[C---:B------:R-:W-:Y:S01]  /*33f0*/  IMAD.WIDE R28, R27.reuse, 0x4, R18 ;  /* 0x000000041b1c7825 */ /* 0x040fe200078e0212 */
[----:B------:R-:W4:Y:S01]  /*3400*/  LDG.E.CONSTANT R16, desc[UR8][R16.64] ;  /* 0x0000000810107981 */ /* 0x000f22000c1e9900 */
[----:B------:R-:W-:Y:S02]  /*3410*/  BAR.SYNC.DEFER_BLOCKING 0x0 ;  /* 0x0000000000007b1d */ /* 0x000fe40000010000 */
[----:B------:R-:W-:-:S04]  /*3420*/  IMAD.WIDE R30, R27, 0x4, R28 ;  /* 0x000000041b1e7825 */ /* 0x000fc800078e021c */
[C---:B------:R-:W-:Y:S01]  /*3430*/  IMAD.WIDE R32, R27.reuse, 0x4, R30 ;  /* 0x000000041b207825 */ /* 0x040fe200078e021e */
[----:B------:R-:W5:Y:S04]  /*3440*/  LDG.E.CONSTANT R47, desc[UR8][R30.64] ;  /* 0x000000081e2f7981 */ /* 0x000f68000c1e9900 */
[----:B------:R-:W2:Y:S01]  /*3450*/  LDG.E.CONSTANT R49, desc[UR8][R32.64] ;  /* 0x0000000820317981 */ /* 0x000ea2000c1e9900 */
[----:B------:R-:W-:-:S03]  /*3460*/  IMAD.WIDE R34, R27, 0x4, R32 ;  /* 0x000000041b227825 */ /* 0x000fc600078e0220 */
[----:B------:R-:W3:Y:S01]  /*3470*/  LDG.E.CONSTANT R46, desc[UR8][R28.64] ;  /* 0x000000081c2e7981 */ /* 0x000ee2000c1e9900 */
[----:B------:R-:W-:-:S03]  /*3480*/  IMAD.WIDE R20, R27, 0x4, R34 ;  /* 0x000000041b147825 */ /* 0x000fc600078e0222 */
[----:B------:R-:W4:Y:S04]  /*3490*/  LDG.E.CONSTANT R50, desc[UR8][R34.64] ;  /* 0x0000000822327981 */ /* 0x000f28000c1e9900 */
[----:B------:R-:W5:Y:S04]  /*34a0*/  @!P0 LDG.E.CONSTANT R8, desc[UR8][R20.64+-0x18] ;  /* 0xffffe80814088981 */ /* 0x000f68000c1e9900 */
[----:B------:R-:W2:Y:S04]  /*34b0*/  @!P0 LDG.E.CONSTANT R22, desc[UR8][R20.64+0x80] ;  /* 0x0000800814168981 */ /* 0x000ea8000c1e9900 */
[----:B------:R1:W3:Y:S01]  /*34c0*/  LDG.E.CONSTANT R2, desc[UR8][R20.64] ;  /* 0x0000000814027981 */ /* 0x0002e2000c1e9900 */
[----:B------:R-:W-:-:S04]  /*34d0*/  IMAD.WIDE R36, R27, 0x4, R20 ;  /* 0x000000041b247825 */ /* 0x000fc800078e0214 */
[C---:B------:R-:W-:Y:S02]  /*34e0*/  IMAD.WIDE R38, R27.reuse, 0x4, R36 ;  /* 0x000000041b267825 */ /* 0x040fe400078e0224 */
[----:B------:R-:W4:Y:S01]  /*34f0*/  LDG.E.CONSTANT R37, desc[UR8][R36.64] ;  /* 0x0000000824257981 */ /* 0x000f22000c1e9900 */
[----:B-1----:R-:W1:Y:S01]  /*3500*/  LDC.64 R20, c[0x0][0x398] ;  /* 0x0000e600ff147b82 */ /* 0x002e620000000a00 */
[C---:B------:R-:W-:Y:S02]  /*3510*/  IMAD.WIDE R40, R27.reuse, 0x4, R38 ;  /* 0x000000041b287825 */ /* 0x040fe400078e0226 */
[----:B------:R-:W4:Y:S02]  /*3520*/  LDG.E.CONSTANT R38, desc[UR8][R38.64] ;  /* 0x0000000826267981 */ /* 0x000f24000c1e9900 */
[C---:B------:R-:W-:Y:S02]  /*3530*/  IMAD.WIDE R42, R27.reuse, 0x4, R40 ;  /* 0x000000041b2a7825 */ /* 0x040fe400078e0228 */
[----:B------:R3:W4:Y:S04]  /*3540*/  LDG.E.CONSTANT R36, desc[UR8][R18.64] ;  /* 0x0000000812247981 */ /* 0x000728000c1e9900 */
[----:B------:R-:W4:Y:S01]  /*3550*/  LDG.E.CONSTANT R40, desc[UR8][R40.64] ;  /* 0x0000000828287981 */ /* 0x000f22000c1e9900 */
[----:B------:R-:W-:-:S03]  /*3560*/  IMAD.WIDE R44, R27, 0x4, R42 ;  /* 0x000000041b2c7825 */ /* 0x000fc600078e022a */
[----:B------:R-:W4:Y:S01]  /*3570*/  LDG.E.CONSTANT R43, desc[UR8][R42.64] ;  /* 0x000000082a2b7981 */ /* 0x000f22000c1e9900 */
[----:B------:R-:W-:-:S03]  /*3580*/  IMAD.WIDE R34, R27, 0x4, R44 ;  /* 0x000000041b227825 */ /* 0x000fc600078e022c */
[----:B------:R-:W4:Y:S04]  /*3590*/  LDG.E.CONSTANT R45, desc[UR8][R44.64] ;  /* 0x000000082c2d7981 */ /* 0x000f28000c1e9900 */
[----:B------:R-:W4:Y:S01]  /*35a0*/  LDG.E.CONSTANT R11, desc[UR8][R34.64] ;  /* 0x00000008220b7981 */ /* 0x000f22000c1e9900 */
[----:B0-----:R-:W-:-:S04]  /*35b0*/  IMAD.WIDE R14, R13, 0x4, R14 ;  /* 0x000000040d0e7825 */ /* 0x001fc800078e020e */
[----:B-1----:R-:W-:-:S05]  /*35c0*/  IMAD.WIDE R20, R13, 0x4, R20 ;  /* 0x000000040d147825 */ /* 0x002fca00078e0214 */
[----:B------:R0:W4:Y:S04]  /*35d0*/  LDG.E.CONSTANT R33, desc[UR8][R20.64] ;  /* 0x0000000814217981 */ /* 0x000128000c1e9900 */
[----:B-----5:R-:W-:Y:S04]  /*35e0*/  @!P0 STS [R25], R8 ;  /* 0x0000000819008388 */ /* 0x020fe80000000800 */
[----:B--2---:R-:W-:Y:S04]  /*35f0*/  @!P0 STS [R25+0x98], R22 ;  /* 0x0000981619008388 */ /* 0x004fe80000000800 */
[----:B---3--:R-:W-:Y:S01]  /*3600*/  STS [R25+0x18], R2 ;  /* 0x0000180219007388 */ /* 0x008fe20000000800 */
[----:B------:R-:W-:Y:S06]  /*3610*/  BAR.SYNC.DEFER_BLOCKING 0x0 ;  /* 0x0000000000007b1d */ /* 0x000fec0000010000 */
[----:B------:R-:W2:Y:S04]  /*3620*/  LDG.E R31, desc[UR8][R14.64] ;  /* 0x000000080e1f7981 */ /* 0x000ea8000c1e1900 */
[----:B------:R-:W-:Y:S04]  /*3630*/  LDS R13, [R25+0x14] ;  /* 0x00001400190d7984 */ /* 0x000fe80000000800 */
[----:B------:R-:W1:Y:S04]  /*3640*/  LDS R18, [R25+0x1c] ;  /* 0x00001c0019127984 */ /* 0x000e680000000800 */
[----:B------:R-:W-:Y:S04]  /*3650*/  LDS R17, [R25+0x10] ;  /* 0x0000100019117984 */ /* 0x000fe80000000800 */
[----:B------:R-:W3:Y:S04]  /*3660*/  LDS R28, [R25+0x20] ;  /* 0x00002000191c7984 */ /* 0x000ee80000000800 */
[----:B------:R-:W-:Y:S04]  /*3670*/  LDS R19, [R25+0xc] ;  /* 0x00000c0019137984 */ /* 0x000fe80000000800 */
[----:B------:R-:W5:Y:S04]  /*3680*/  LDS R22, [R25+0x24] ;  /* 0x0000240019167984 */ /* 0x000f680000000800 */
[----:B------:R-:W-:Y:S04]  /*3690*/  LDS R27, [R25+0x8] ;  /* 0x00000800191b7984 */ /* 0x000fe80000000800 */
[----:B------:R-:W5:Y:S04]  /*36a0*/  LDS R30, [R25+0x28] ;  /* 0x00002800191e7984 */ /* 0x000f680000000800 */
[----:B------:R-:W-:Y:S04]  /*36b0*/  LDS R29, [R25+0x4] ;  /* 0x00000400191d7984 */ /* 0x000fe80000000800 */
[----:B------:R-:W5:Y:S04]  /*36c0*/  LDS R32, [R25+0x2c] ;  /* 0x00002c0019207984 */ /* 0x000f680000000800 */
[----:B0-----:R-:W-:Y:S04]  /*36d0*/  LDS R21, [R25] ;  /* 0x0000000019157984 */ /* 0x001fe80000000800 */
[----:B------:R-:W0:Y:S01]  /*36e0*/  LDS R34, [R25+0x30] ;  /* 0x0000300019227984 */ /* 0x000e220000000800 */
[----:B-1----:R-:W-:Y:S01]  /*36f0*/  FADD R13, R13, R18 ;  /* 0x000000120d0d7221 */ /* 0x002fe20000000000 */
[----:B----4-:R-:W-:-:S03]  /*3700*/  FADD R8, R50, R37 ;  /* 0x0000002532087221 */ /* 0x010fc60000000000 */
[----:B------:R-:W-:Y:S01]  /*3710*/  FMUL R13, R13, R6 ;  /* 0x000000060d0d7220 */ /* 0x000fe20000400000 */
[----:B---3--:R-:W-:-:S03]  /*3720*/  FADD R17, R17, R28 ;  /* 0x0000001c11117221 */ /* 0x008fc60000000000 */
[----:B------:R-:W-:Y:S01]  /*3730*/  FFMA R13, R8, R7, R13 ;  /* 0x00000007080d7223 */ /* 0x000fe2000000000d */
[----:B------:R-:W-:Y:S01]  /*3740*/  FADD R18, R49, R38 ;  /* 0x0000002631127221 */ /* 0x000fe20000000000 */
[----:B------:R-:W-:Y:S02]  /*3750*/  FMUL R17, R17, R6 ;  /* 0x0000000611117220 */ /* 0x000fe40000400000 */
[----:B------:R-:W-:Y:S01]  /*3760*/  FMUL R8, R24, R13 ;  /* 0x0000000d18087220 */ /* 0x000fe20000400000 */
[----:B-----5:R-:W-:Y:S01]  /*3770*/  FADD R19, R19, R22 ;  /* 0x0000001613137221 */ /* 0x020fe20000000000 */
[----:B------:R-:W-:Y:S01]  /*3780*/  FADD R20, R47, R40 ;  /* 0x000000282f147221 */ /* 0x000fe20000000000 */
[----:B------:R-:W-:Y:S01]  /*3790*/  FFMA R17, R18, R7, R17 ;  /* 0x0000000712117223 */ /* 0x000fe20000000011 */
[----:B------:R-:W-:Y:S01]  /*37a0*/  FFMA R13, R23, R2, R8 ;  /* 0x00000002170d7223 */ /* 0x000fe20000000008 */
[-C--:B------:R-:W-:Y:S01]  /*37b0*/  FMUL R19, R19, R6.reuse ;  /* 0x0000000613137220 */ /* 0x080fe20000400000 */
[----:B------:R-:W-:Y:S01]  /*37c0*/  FADD R27, R27, R30 ;  /* 0x0000001e1b1b7221 */ /* 0x000fe20000000000 */
        /* <DEDUP_REMOVED lines=8> */
[----:B------:R-:W-:Y:S01]  /*3850*/  FMUL R29, R29, R6 ;  /* 0x000000061d1d7220 */ /* 0x000fe20000400000 */
[----:B0-----:R-:W-:-:S02]  /*3860*/  FADD R21, R21, R34 ;  /* 0x0000002215157221 */ /* 0x001fc40000000000 */
[----:B------:R-:W-:Y:S01]  /*3870*/  FFMA R19, R12, R18, R19 ;  /* 0x000000120c137223 */ /* 0x000fe20000000013 */
[-C--:B------:R-:W-:Y:S01]  /*3880*/  FFMA R20, R20, R7.reuse, R29 ;  /* 0x0000000714147223 */ /* 0x080fe2000000001d */
[----:B------:R-:W-:Y:S01]  /*3890*/  FADD R16, R16, R11 ;  /* 0x0000000b10107221 */ /* 0x000fe20000000000 */
[----:B------:R-:W-:Y:S01]  /*38a0*/  FMUL R21, R21, R6 ;  /* 0x0000000615157220 */ /* 0x000fe20000400000 */
[----:B------:R-:W-:Y:S01]  /*38b0*/  FADD R2, R2, R2 ;  /* 0x0000000202027221 */ /* 0x000fe20000000000 */
[----:B------:R-:W-:Y:S02]  /*38c0*/  FFMA R19, R10, R20, R19 ;  /* 0x000000140a137223 */ /* 0x000fe40000000013 */
[----:B------:R-:W-:-:S04]  /*38d0*/  FFMA R16, R16, R7, R21 ;  /* 0x0000000710107223 */ /* 0x000fc80000000015 */
[----:B------:R-:W-:Y:S01]  /*38e0*/  FFMA R16, R0, R16, R19 ;  /* 0x0000001000107223 */ /* 0x000fe20000000013 */
[----:B------:R-:W-:Y:S02]  /*38f0*/  IMAD.IADD R3, R26, 0x1, R3 ;  /* 0x000000011a037824 */ /* 0x000fe400078e0203 */
[----:B--2---:R-:W-:-:S04]  /*3900*/  FADD R31, R2, -R31 ;  /* 0x8000001f021f7221 */ /* 0x004fc80000000000 */
[----:B------:R-:W-:-:S05]  /*3910*/  FFMA R31, R16, R33, R31 ;  /* 0x00000021101f7223 */ /* 0x000fca000000001f */
[----:B------:R4:W-:Y:S01]  /*3920*/  STG.E desc[UR8][R14.64], R31 ;  /* 0x0000001f0e007986 */ /* 0x0009e2000c101908 */
[----:B------:R-:W-:Y:S05]  /*3930*/  BRA `(.L_x_194) ;  /* 0xfffffff800887947 */ /* 0x000fea000383ffff */
.L_x_173:
        /* <DEDUP_REMOVED lines=23> */
[----:B------:R-:W-:Y:S02]  /*3ab0*/  MOV R35, 0x412e8480 ;  /* 0x412e848000237802 */ /* 0x000fe40000000f00 */
[----:B------:R-:W-:-:S07]  /*3ac0*/  MOV R8, 0x3ae0 ;  /* 0x00003ae000087802 */ /* 0x000fce0000000f00 */
[----:B------:R-:W-:Y:S05]  /*3ad0*/  CALL.REL.NOINC `($__internal_2_$__cuda_sm20_div_rn_f64_full) ;  /* 0x0000000000147944 */ /* 0x000fea0003c00000 */
.L_x_195:
[----:B------:R-:W0:Y:S01]  /*3ae0*/  LDC.64 R2, c[0x4][0xd8] ;  /* 0x01003600ff027b82 */ /* 0x000e220000000a00 */
[----:B------:R-:W1:Y:S01]  /*3af0*/  F2F.F32.F64 R41, R40 ;  /* 0x0000002800297310 */ /* 0x000e620000301000 */
[----:B0-----:R-:W-:-:S05]  /*3b00*/  IMAD.WIDE R2, R0, 0x4, R2 ;  /* 0x0000000400027825 */ /* 0x001fca00078e0202 */
[----:B-1----:R-:W-:Y:S01]  /*3b10*/  STG.E desc[UR8][R2.64], R41 ;  /* 0x0000002902007986 */ /* 0x002fe2000c101908 */
[----:B------:R-:W-:Y:S05]  /*3b20*/  EXIT ;  /* 0x000000000000794d */ /* 0x000fea0003800000 */
        .weak           $__internal_2_$__cuda_sm20_div_rn_f64_full
        .type           $__internal_2_$__cuda_sm20_div_rn_f64_full,@function
        .size           $__internal_2_$__cuda_sm20_div_rn_f64_full,($__internal_3_$__cuda_sm20_sqrt_rn_f32_slowpath - $__internal_2_$__cuda_sm20_div_rn_f64_full)
$__internal_2_$__cuda_sm20_div_rn_f64_full:
[----:B------:R-:W-:Y:S01]  /*3b30*/  LOP3.LUT R58, R35, 0x7ff00000, RZ, 0xc0, !PT ;  /* 0x7ff00000233a7812 */ /* 0x000fe200078ec0ff */
[----:B------:R-:W-:Y:S01]  /*3b40*/  IMAD.MOV.U32 R57, RZ, RZ, 0x1ca00000 ;  /* 0x1ca00000ff397424 */ /* 0x000fe200078e00ff */
[----:B------:R-:W-:Y:S01]  /*3b50*/  LOP3.LUT R56, R33, 0x7ff00000, RZ, 0xc0, !PT ;  /* 0x7ff0000021387812 */ /* 0x000fe200078ec0ff */
[----:B------:R-:W-:Y:S01]  /*3b60*/  IMAD.MOV.U32 R38, RZ, RZ, R32 ;  /* 0x000000ffff267224 */ /* 0x000fe200078e0020 */
[----:B------:R-:W-:Y:S01]  /*3b70*/  LOP3.LUT R36, R35, 0x800fffff, RZ, 0xc0, !PT ;  /* 0x800fffff23247812 */ /* 0x000fe200078ec0ff */
[----:B------:R-:W-:Y:S01]  /*3b80*/  BSSY.RECONVERGENT B1, `(.L_x_196) ;  /* 0x0000052000017945 */ /* 0x000fe20003800200 */
[----:B------:R-:W-:Y:S01]  /*3b90*/  ISETP.GE.U32.AND P5, PT, R56, R58, PT ;  /* 0x0000003a3800720c */ /* 0x000fe20003fa6070 */
[----:B------:R-:W-:-:S03]  /*3ba0*/  IMAD.MOV.U32 R59, RZ, RZ, R56 ;  /* 0x000000ffff3b7224 */ /* 0x000fc600078e0038 */
[----:B------:R-:W-:Y:S02]  /*3bb0*/  SEL R39, R57, 0x63400000, !P5 ;  /* 0x6340000039277807 */ /* 0x000fe40006800000 */
[----:B------:R-:W-:Y:S02]  /*3bc0*/  FSETP.GEU.AND P5, PT, |R33|, 1.469367938527859385e-39, PT ;  /* 0x001000002100780b */ /* 0x000fe40003fae200 */
[----:B------:R-:W-:-:S11]  /*3bd0*/  LOP3.LUT R39, R39, 0x800fffff, R33, 0xf8, !PT ;  /* 0x800fffff27277812 */ /* 0x000fd600078ef821 */
[----:B------:R-:W-:Y:S01]  /*3be0*/  @!P5 LOP3.LUT R37, R35, 0x7ff00000, RZ, 0xc0, !PT ;  /* 0x7ff000002325d812 */ /* 0x000fe200078ec0ff */
[----:B------:R-:W-:-:S03]  /*3bf0*/  @!P5 IMAD.MOV.U32 R40, RZ, RZ, RZ ;  /* 0x000000ffff28d224 */ /* 0x000fc600078e00ff */
[----:B------:R-:W-:Y:S02]  /*3c00*/  @!P5 ISETP.GE.U32.AND P6, PT, R56, R37, PT ;  /* 0x000000253800d20c */ /* 0x000fe40003fc6070 */
[----:B------:R-:W-:Y:S01]  /*3c10*/  LOP3.LUT R37, R36, 0x3ff00000, RZ, 0xfc, !PT ;  /* 0x3ff0000024257812 */ /* 0x000fe200078efcff */
[----:B------:R-:W-:Y:S01]  /*3c20*/  IMAD.MOV.U32 R36, RZ, RZ, R34 ;  /* 0x000000ffff247224 */ /* 0x000fe200078e0022 */
[----:B------:R-:W-:Y:S02]  /*3c30*/  @!P5 SEL R41, R57, 0x63400000, !P6 ;  /* 0x634000003929d807 */ /* 0x000fe40007000000 */
[----:B------:R-:W-:Y:S02]  /*3c40*/  FSETP.GEU.AND P6, PT, |R35|, 1.469367938527859385e-39, PT ;  /* 0x001000002300780b */ /* 0x000fe40003fce200 */
[----:B------:R-:W-:-:S04]  /*3c50*/  @!P5 LOP3.LUT R41, R41, 0x80000000, R33, 0xf8, !PT ;  /* 0x800000002929d812 */ /* 0x000fc800078ef821 */
[----:B------:R-:W-:-:S06]  /*3c60*/  @!P5 LOP3.LUT R41, R41, 0x100000, RZ, 0xfc, !PT ;  /* 0x001000002929d812 */ /* 0x000fcc00078efcff */
[----:B------:R-:W-:Y:S02]  /*3c70*/  @!P5 DFMA R38, R38, 2, -R40 ;  /* 0x400000002626d82b */ /* 0x000fe40000000828 */
[----:B------:R-:W-:Y:S01]  /*3c80*/  @!P6 DMUL R36, R34, 8.98846567431157953865e+307 ;  /* 0x7fe000002224e828 */ /* 0x000fe20000000000 */
[----:B------:R-:W-:-:S05]  /*3c90*/  IMAD.MOV.U32 R40, RZ, RZ, 0x1 ;  /* 0x00000001ff287424 */ /* 0x000fca00078e00ff */
[----:B------:R-:W0:Y:S02]  /*3ca0*/  MUFU.RCP64H R41, R37 ;  /* 0x0000002500297308 */ /* 0x000e240000001800 */
[----:B------:R-:W-:Y:S02]  /*3cb0*/  @!P5 LOP3.LUT R59, R39, 0x7ff00000, RZ, 0xc0, !PT ;  /* 0x7ff00000273bd812 */ /* 0x000fe400078ec0ff */
[----:B------:R-:W-:Y:S02]  /*3cc0*/  @!P6 LOP3.LUT R58, R37, 0x7ff00000, RZ, 0xc0, !PT ;  /* 0x7ff00000253ae812 */ /* 0x000fe400078ec0ff */
[----:B------:R-:W-:-:S03]  /*3cd0*/  IADD3 R64, PT, PT, R59, -0x1, RZ ;  /* 0xffffffff3b407810 */ /* 0x000fc60007ffe0ff */
[----:B------:R-:W-:Y:S01]  /*3ce0*/  VIADD R65, R58, 0xffffffff ;  /* 0xffffffff3a417836 */ /* 0x000fe20000000000 */
[----:B------:R-:W-:-:S04]  /*3cf0*/  ISETP.GT.U32.AND P5, PT, R64, 0x7feffffe, PT ;  /* 0x7feffffe4000780c */ /* 0x000fc80003fa4070 */
[----:B------:R-:W-:Y:S01]  /*3d00*/  ISETP.GT.U32.OR P5, PT, R65, 0x7feffffe, P5 ;  /* 0x7feffffe4100780c */ /* 0x000fe20002fa4470 */
        /* <DEDUP_REMOVED lines=27> */
[----:B------:R-:W-:Y:S01]  /*3ec0*/  MOV R36, RZ ;  /* 0x000000ff00247202 */ /* 0x000fe20000000f00 */
[----:B------:R-:W-:Y:S01]  /*3ed0*/  DMUL.RP R32, R44, R32 ;  /* 0x000000202c207228 */ /* 0x000fe20000008000 */
[----:B------:R-:W-:-:S04]  /*3ee0*/  IADD3 R42, PT, PT, -R42, -0x43300000, RZ ;  /* 0xbcd000002a2a7810 */ /* 0x000fc80007ffe1ff */
[----:B------:R-:W-:-:S05]  /*3ef0*/  DFMA R44, R40, -R36, R44 ;  /* 0x80000024282c722b */ /* 0x000fca000000002c */
[----:B------:R-:W-:-:S05]  /*3f00*/  LOP3.LUT R35, R33, R35, RZ, 0x3c, !PT ;  /* 0x0000002321237212 */ /* 0x000fca00078e3cff */
[----:B------:R-:W-:-:S04]  /*3f10*/  FSETP.NEU.AND P5, PT, |R45|, R42, PT ;  /* 0x0000002a2d00720b */ /* 0x000fc80003fad200 */
[----:B------:R-:W-:Y:S02]  /*3f20*/  FSEL R40, R32, R40, !P5 ;  /* 0x0000002820287208 */ /* 0x000fe40006800000 */
[----:B------:R-:W-:Y:S01]  /*3f30*/  FSEL R41, R35, R41, !P5 ;  /* 0x0000002923297208 */ /* 0x000fe20006800000 */
[----:B------:R-:W-:Y:S06]  /*3f40*/  BRA `(.L_x_198) ;  /* 0x0000000000547947 */ /* 0x000fec0003800000 */
.L_x_197:
        /* <DEDUP_REMOVED lines=13> */
[----:B------:R-:W-:Y:S02]  /*4020*/  @P5 IMAD.MOV.U32 R40, RZ, RZ, RZ ;  /* 0x000000ffff285224 */ /* 0x000fe400078e00ff */
[----:B------:R-:W-:Y:S01]  /*4030*/  @P5 IMAD.MOV.U32 R41, RZ, RZ, R32 ;  /* 0x000000ffff295224 */ /* 0x000fe200078e0020 */
[----:B------:R-:W-:Y:S06]  /*4040*/  BRA `(.L_x_198) ;  /* 0x0000000000147947 */ /* 0x000fec0003800000 */
.L_x_200:
[----:B------:R-:W-:Y:S01]  /*4050*/  LOP3.LUT R41, R35, 0x80000, RZ, 0xfc, !PT ;  /* 0x0008000023297812 */ /* 0x000fe200078efcff */
[----:B------:R-:W-:Y:S01]  /*4060*/  IMAD.MOV.U32 R40, RZ, RZ, R34 ;  /* 0x000000ffff287224 */ /* 0x000fe200078e0022 */
[----:B------:R-:W-:Y:S06]  /*4070*/  BRA `(.L_x_198) ;  /* 0x0000000000087947 */ /* 0x000fec0003800000 */
.L_x_199:
[----:B------:R-:W-:Y:S02]  /*4080*/  LOP3.LUT R41, R33, 0x80000, RZ, 0xfc, !PT ;  /* 0x0008000021297812 */ /* 0x000fe400078efcff */
[----:B------:R-:W-:-:S07]  /*4090*/  MOV R40, R32 ;  /* 0x0000002000287202 */ /* 0x000fce0000000f00 */
.L_x_198:
[----:B------:R-:W-:Y:S05]  /*40a0*/  BSYNC.RECONVERGENT B1 ;  /* 0x0000000000017941 */ /* 0x000fea0003800200 */
.L_x_196:
[----:B------:R-:W-:Y:S02]  /*40b0*/  IMAD.MOV.U32 R32, RZ, RZ, R8 ;  /* 0x000000ffff207224 */ /* 0x000fe400078e0008 */
[----:B------:R-:W-:-:S04]  /*40c0*/  IMAD.MOV.U32 R33, RZ, RZ, 0x0 ;  /* 0x00000000ff217424 */ /* 0x000fc800078e00ff */
[----:B------:R-:W-:Y:S05]  /*40d0*/  RET.REL.NODEC R32 `(_Z24PSOR_2D_Solver_OptimizedififfPfS_S_) ;  /* 0xffffffbc20c87950 */ /* 0x000fea0003c3ffff */
        .weak           $__internal_3_$__cuda_sm20_sqrt_rn_f32_slowpath
        .type           $__internal_3_$__cuda_sm20_sqrt_rn_f32_slowpath,@function
        .size           $__internal_3_$__cuda_sm20_sqrt_rn_f32_slowpath,($__internal_4_$__cuda_sm3x_div_rn_noftz_f32_slowpath - $__internal_3_$__cuda_sm20_sqrt_rn_f32_slowpath)
$__internal_3_$__cuda_sm20_sqrt_rn_f32_slowpath:
[----:B------:R-:W-:-:S13]  /*40e0*/  LOP3.LUT P0, RZ, R7, 0x7fffffff, RZ, 0xc0, !PT ;  /* 0x7fffffff07ff7812 */ /* 0x000fda000780c0ff */
[----:B------:R-:W-:Y:S05]  /*40f0*/  @!P0 BRA `(.L_x_201) ;  /* 0x0000000000448947 */ /* 0x000fea0003800000 */
[----:B------:R-:W-:Y:S01]  /*4100*/  FSETP.GEU.FTZ.AND P0, PT, R7, RZ, PT ;  /* 0x000000ff0700720b */ /* 0x000fe20003f1e000 */
[----:B------:R-:W-:-:S12]  /*4110*/  IMAD.MOV.U32 R6, RZ, RZ, R7 ;  /* 0x000000ffff067224 */ /* 0x000fd800078e0007 */
[----:B------:R-:W-:Y:S01]  /*4120*/  @!P0 IMAD.MOV.U32 R7, RZ, RZ, 0x7fffffff ;  /* 0x7fffffffff078424 */ /* 0x000fe200078e00ff */
[----:B------:R-:W-:Y:S06]  /*4130*/  @!P0 BRA `(.L_x_201) ;  /* 0x0000000000348947 */ /* 0x000fec0003800000 */
[----:B------:R-:W-:-:S13]  /*4140*/  FSETP.GTU.FTZ.AND P0, PT, |R6|, +INF , PT ;  /* 0x7f8000000600780b */ /* 0x000fda0003f1c200 */
[----:B------:R-:W-:Y:S01]  /*4150*/  @P0 FADD.FTZ R7, R6, 1 ;  /* 0x3f80000006070421 */ /* 0x000fe20000010000 */
[----:B------:R-:W-:Y:S06]  /*4160*/  @P0 BRA `(.L_x_201) ;  /* 0x0000000000280947 */ /* 0x000fec0003800000 */
[----:B------:R-:W-:-:S13]  /*4170*/  FSETP.NEU.FTZ.AND P0, PT, |R6|, +INF , PT ;  /* 0x7f8000000600780b */ /* 0x000fda0003f1d200 */
[----:B------:R-:W-:-:S04]  /*4180*/  @P0 FFMA R8, R6, 1.84467440737095516160e+19, RZ ;  /* 0x5f80000006080823 */ /* 0x000fc800000000ff */
[----:B------:R-:W0:Y:S02]  /*4190*/  @P0 MUFU.RSQ R7, R8 ;  /* 0x0000000800070308 */ /* 0x000e240000001400 */
[----:B0-----:R-:W-:Y:S01]  /*41a0*/  @P0 FMUL.FTZ R11, R8, R7 ;  /* 0x00000007080b0220 */ /* 0x001fe20000410000 */
[----:B------:R-:W-:Y:S01]  /*41b0*/  @P0 FMUL.FTZ R12, R7, 0.5 ;  /* 0x3f000000070c0820 */ /* 0x000fe20000410000 */
[----:B------:R-:W-:Y:S02]  /*41c0*/  @!P0 IMAD.MOV.U32 R7, RZ, RZ, R6 ;  /* 0x000000ffff078224 */ /* 0x000fe400078e0006 */
[----:B------:R-:W-:-:S04]  /*41d0*/  @P0 FADD.FTZ R10, -R11, -RZ ;  /* 0x800000ff0b0a0221 */ /* 0x000fc80000010100 */
[----:B------:R-:W-:-:S04]  /*41e0*/  @P0 FFMA R10, R11, R10, R8 ;  /* 0x0000000a0b0a0223 */ /* 0x000fc80000000008 */
[----:B------:R-:W-:-:S04]  /*41f0*/  @P0 FFMA R10, R10, R12, R11 ;  /* 0x0000000c0a0a0223 */ /* 0x000fc8000000000b */
[----:B------:R-:W-:-:S07]  /*4200*/  @P0 FMUL.FTZ R7, R10, 2.3283064365386962891e-10 ;  /* 0x2f8000000a070820 */ /* 0x000fce0000410000 */
.L_x_201:
[----:B------:R-:W-:Y:S01]  /*4210*/  IMAD.MOV.U32 R8, RZ, RZ, R7 ;  /* 0x000000ffff087224 */ /* 0x000fe200078e0007 */
[----:B------:R-:W-:Y:S01]  /*4220*/  MOV R6, R13 ;  /* 0x0000000d00067202 */ /* 0x000fe20000000f00 */
[----:B------:R-:W-:-:S04]  /*4230*/  IMAD.MOV.U32 R7, RZ, RZ, 0x0 ;  /* 0x00000000ff077424 */ /* 0x000fc800078e00ff */
[----:B------:R-:W-:Y:S05]  /*4240*/  RET.REL.NODEC R6 `(_Z24PSOR_2D_Solver_OptimizedififfPfS_S_) ;  /* 0xffffffbc066c7950 */ /* 0x000fea0003c3ffff */
        .weak           $__internal_4_$__cuda_sm3x_div_rn_noftz_f32_slowpath
        .type           $__internal_4_$__cuda_sm3x_div_rn_noftz_f32_slowpath,@function
        .size           $__internal_4_$__cuda_sm3x_div_rn_noftz_f32_slowpath,($_Z24PSOR_2D_Solver_OptimizedififfPfS_S_$__internal_accurate_pow - $__internal_4_$__cuda_sm3x_div_rn_noftz_f32_slowpath)
$__internal_4_$__cuda_sm3x_div_rn_noftz_f32_slowpath:
[----:B------:R-:W-:Y:S01]  /*4250*/  SHF.R.U32.HI R10, RZ, 0x17, R9 ;  /* 0x00000017ff0a7819 */ /* 0x000fe20000011609 */
[----:B------:R-:W-:Y:S01]  /*4260*/  BSSY.RECONVERGENT B1, `(.L_x_202) ;  /* 0x0000062000017945 */ /* 0x000fe20003800200 */
[----:B------:R-:W-:Y:S02]  /*4270*/  SHF.R.U32.HI R8, RZ, 0x17, R6 ;  /* 0x00000017ff087819 */ /* 0x000fe40000011606 */
[----:B------:R-:W-:Y:S02]  /*4280*/  LOP3.LUT R18, R10, 0xff, RZ, 0xc0, !PT ;  /* 0x000000ff0a127812 */ /* 0x000fe400078ec0ff */
[----:B------:R-:W-:-:S03]  /*4290*/  LOP3.LUT R12, R8, 0xff, RZ, 0xc0, !PT ;  /* 0x000000ff080c7812 */ /* 0x000fc600078ec0ff */
[----:B------:R-:W-:Y:S02]  /*42a0*/  VIADD R11, R18, 0xffffffff ;  /* 0xffffffff120b7836 */ /* 0x000fe40000000000 */
[----:B------:R-:W-:-:S03]  /*42b0*/  VIADD R10, R12, 0xffffffff ;  /* 0xffffffff0c0a7836 */ /* 0x000fc60000000000 */
[----:B------:R-:W-:-:S04]  /*42c0*/  ISETP.GT.U32.AND P0, PT, R11, 0xfd, PT ;  /* 0x000000fd0b00780c */ /* 0x000fc80003f04070 */
[----:B------:R-:W-:-:S13]  /*42d0*/  ISETP.GT.U32.OR P0, PT, R10, 0xfd, P0 ;  /* 0x000000fd0a00780c */ /* 0x000fda0000704470 */
[----:B------:R-:W-:Y:S01]  /*42e0*/  @!P0 IMAD.MOV.U32 R8, RZ, RZ, RZ ;  /* 0x000000ffff088224 */ /* 0x000fe200078e00ff */
[----:B------:R-:W-:Y:S06]  /*42f0*/  @!P0 BRA `(.L_x_203) ;  /* 0x00000000005c8947 */ /* 0x000fec0003800000 */
[----:B------:R-:W-:Y:S02]  /*4300*/  FSETP.GTU.FTZ.AND P0, PT, |R6|, +INF , PT ;  /* 0x7f8000000600780b */ /* 0x000fe40003f1c200 */
[----:B------:R-:W-:-:S04]  /*4310*/  FSETP.GTU.FTZ.AND P1, PT, |R9|, +INF , PT ;  /* 0x7f8000000900780b */ /* 0x000fc80003f3c200 */
[----:B------:R-:W-:-:S13]  /*4320*/  PLOP3.LUT P0, PT, P0, P1, PT, 0xf8, 0x8f ;  /* 0x00000000008f781c */ /* 0x000fda0000703f70 */
[----:B------:R-:W-:Y:S05]  /*4330*/  @P0 BRA `(.L_x_204) ;  /* 0x00000004004c0947 */ /* 0x000fea0003800000 */
[----:B------:R-:W-:-:S13]  /*4340*/  LOP3.LUT P0, RZ, R9, 0x7fffffff, R6, 0xc8, !PT ;  /* 0x7fffffff09ff7812 */ /* 0x000fda000780c806 */
[----:B------:R-:W-:Y:S05]  /*4350*/  @!P0 BRA `(.L_x_205) ;  /* 0x00000004003c8947 */ /* 0x000fea0003800000 */
[C---:B------:R-:W-:Y:S02]  /*4360*/  FSETP.NEU.FTZ.AND P0, PT, |R6|.reuse, +INF , PT ;  /* 0x7f8000000600780b */ /* 0x040fe40003f1d200 */
[----:B------:R-:W-:Y:S02]  /*4370*/  FSETP.NEU.FTZ.AND P2, PT, |R9|, +INF , PT ;  /* 0x7f8000000900780b */ /* 0x000fe40003f5d200 */
[----:B------:R-:W-:-:S11]  /*4380*/  FSETP.NEU.FTZ.AND P1, PT, |R6|, +INF , PT ;  /* 0x7f8000000600780b */ /* 0x000fd60003f3d200 */
[----:B------:R-:W-:Y:S05]  /*4390*/  @!P2 BRA !P0, `(.L_x_205) ;  /* 0x00000004002ca947 */ /* 0x000fea0004000000 */
[----:B------:R-:W-:-:S04]  /*43a0*/  LOP3.LUT P0, RZ, R6, 0x7fffffff, RZ, 0xc0, !PT ;  /* 0x7fffffff06ff7812 */ /* 0x000fc8000780c0ff */
[----:B------:R-:W-:-:S13]  /*43b0*/  PLOP3.LUT P0, PT, P2, P0, PT, 0x2f, 0xf2 ;  /* 0x0000000000f2781c */ /* 0x000fda0001700577 */
[----:B------:R-:W-:Y:S05]  /*43c0*/  @P0 BRA `(.L_x_206) ;  /* 0x0000000400180947 */ /* 0x000fea0003800000 */
[----:B------:R-:W-:-:S04]  /*43d0*/  LOP3.LUT P0, RZ, R9, 0x7fffffff, RZ, 0xc0, !PT ;  /* 0x7fffffff09ff7812 */ /* 0x000fc8000780c0ff */
[----:B------:R-:W-:-:S13]  /*43e0*/  PLOP3.LUT P0, PT, P1, P0, PT, 0x2f, 0xf2 ;  /* 0x0000000000f2781c */ /* 0x000fda0000f00577 */
[----:B------:R-:W-:Y:S05]  /*43f0*/  @P0 BRA `(.L_x_207) ;  /* 0x0000000400000947 */ /* 0x000fea0003800000 */
[----:B------:R-:W-:Y:S02]  /*4400*/  ISETP.GE.AND P0, PT, R10, RZ, PT ;  /* 0x000000ff0a00720c */ /* 0x000fe40003f06270 */
[----:B------:R-:W-:-:S11]  /*4410*/  ISETP.GE.AND P1, PT, R11, RZ, PT ;  /* 0x000000ff0b00720c */ /* 0x000fd60003f26270 */
[----:B------:R-:W-:Y:S02]  /*4420*/  @P0 IMAD.MOV.U32 R8, RZ, RZ, RZ ;  /* 0x000000ffff080224 */ /* 0x000fe400078e00ff */
[----:B------:R-:W-:Y:S01]  /*4430*/  @!P0 FFMA R6, R6, 1.84467440737095516160e+19, RZ ;  /* 0x5f80000006068823 */ /* 0x000fe200000000ff */
[----:B------:R-:W-:Y:S02]  /*4440*/  @!P0 IMAD.MOV.U32 R8, RZ, RZ, -0x40 ;  /* 0xffffffc0ff088424 */ /* 0x000fe400078e00ff */
[----:B------:R-:W-:-:S03]  /*4450*/  @!P1 FFMA R9, R9, 1.84467440737095516160e+19, RZ ;  /* 0x5f80000009099823 */ /* 0x000fc600000000ff */
[----:B------:R-:W-:-:S07]  /*4460*/  @!P1 IADD3 R8, PT, PT, R8, 0x40, RZ ;  /* 0x0000004008089810 */ /* 0x000fce0007ffe0ff */
.L_x_203:
[----:B------:R-:W-:Y:S01]  /*4470*/  LEA R10, R18, 0xc0800000, 0x17 ;  /* 0xc0800000120a7811 */ /* 0x000fe200078eb8ff */
[----:B------:R-:W-:Y:S04]  /*4480*/  BSSY.RECONVERGENT B2, `(.L_x_208) ;  /* 0x0000036000027945 */ /* 0x000fe80003800200 */
[----:B------:R-:W-:Y:S02]  /*4490*/  IMAD.IADD R10, R9, 0x1, -R10 ;  /* 0x00000001090a7824 */ /* 0x000fe400078e0a0a */
[----:B------:R-:W-:Y:S02]  /*44a0*/  VIADD R9, R12, 0xffffff81 ;  /* 0xffffff810c097836 */ /* 0x000fe40000000000 */
[----:B------:R-:W0:Y:S01]  /*44b0*/  MUFU.RCP R11, R10 ;  /* 0x0000000a000b7308 */ /* 0x000e220000001000 */
[----:B------:R-:W-:Y:S01]  /*44c0*/  FADD.FTZ R13, -R10, -RZ ;  /* 0x800000ff0a0d7221 */ /* 0x000fe20000010100 */
[C---:B------:R-:W-:Y:S01]  /*44d0*/  IMAD R6, R9.reuse, -0x800000, R6 ;  /* 0xff80000009067824 */ /* 0x040fe200078e0206 */
[----:B------:R-:W-:-:S05]  /*44e0*/  IADD3 R9, PT, PT, R9, 0x7f, -R18 ;  /* 0x0000007f09097810 */ /* 0x000fca0007ffe812 */
[----:B------:R-:W-:Y:S02]  /*44f0*/  IMAD.IADD R9, R9, 0x1, R8 ;  /* 0x0000000109097824 */ /* 0x000fe400078e0208 */
[----:B0-----:R-:W-:-:S04]  /*4500*/  FFMA R12, R11, R13, 1 ;  /* 0x3f8000000b0c7423 */ /* 0x001fc8000000000d */
[----:B------:R-:W-:-:S04]  /*4510*/  FFMA R20, R11, R12, R11 ;  /* 0x0000000c0b147223 */ /* 0x000fc8000000000b */
[----:B------:R-:W-:-:S04]  /*4520*/  FFMA R11, R6, R20, RZ ;  /* 0x00000014060b7223 */ /* 0x000fc800000000ff */
[----:B------:R-:W-:-:S04]  /*4530*/  FFMA R12, R13, R11, R6 ;  /* 0x0000000b0d0c7223 */ /* 0x000fc80000000006 */
[----:B------:R-:W-:-:S04]  /*4540*/  FFMA R15, R20, R12, R11 ;  /* 0x0000000c140f7223 */ /* 0x000fc8000000000b */
[----:B------:R-:W-:-:S04]  /*4550*/  FFMA R12, R13, R15, R6 ;  /* 0x0000000f0d0c7223 */ /* 0x000fc80000000006 */
[----:B------:R-:W-:-:S05]  /*4560*/  FFMA R11, R20, R12, R15 ;  /* 0x0000000c140b7223 */ /* 0x000fca000000000f */
[----:B------:R-:W-:-:S04]  /*4570*/  SHF.R.U32.HI R6, RZ, 0x17, R11 ;  /* 0x00000017ff067819 */ /* 0x000fc8000001160b */
[----:B------:R-:W-:-:S05]  /*4580*/  LOP3.LUT R6, R6, 0xff, RZ, 0xc0, !PT ;  /* 0x000000ff06067812 */ /* 0x000fca00078ec0ff */
[----:B------:R-:W-:-:S04]  /*4590*/  IMAD.IADD R10, R6, 0x1, R9 ;  /* 0x00000001060a7824 */ /* 0x000fc800078e0209 */
[----:B------:R-:W-:-:S05]  /*45a0*/  VIADD R6, R10, 0xffffffff ;  /* 0xffffffff0a067836 */ /* 0x000fca0000000000 */
[----:B------:R-:W-:-:S13]  /*45b0*/  ISETP.GE.U32.AND P0, PT, R6, 0xfe, PT ;  /* 0x000000fe0600780c */ /* 0x000fda0003f06070 */
[----:B------:R-:W-:Y:S05]  /*45c0*/  @!P0 BRA `(.L_x_209) ;  /* 0x0000000000808947 */ /* 0x000fea0003800000 */
[----:B------:R-:W-:-:S13]  /*45d0*/  ISETP.GT.AND P0, PT, R10, 0xfe, PT ;  /* 0x000000fe0a00780c */ /* 0x000fda0003f04270 */
[----:B------:R-:W-:Y:S05]  /*45e0*/  @P0 BRA `(.L_x_210) ;  /* 0x00000000006c0947 */ /* 0x000fea0003800000 */
[----:B------:R-:W-:-:S13]  /*45f0*/  ISETP.GE.AND P0, PT, R10, 0x1, PT ;  /* 0x000000010a00780c */ /* 0x000fda0003f06270 */
[----:B------:R-:W-:Y:S05]  /*4600*/  @P0 BRA `(.L_x_211) ;  /* 0x0000000000740947 */ /* 0x000fea0003800000 */
[----:B------:R-:W-:Y:S02]  /*4610*/  ISETP.GE.AND P0, PT, R10, -0x18, PT ;  /* 0xffffffe80a00780c */ /* 0x000fe40003f06270 */
[----:B------:R-:W-:-:S11]  /*4620*/  LOP3.LUT R11, R11, 0x80000000, RZ, 0xc0, !PT ;  /* 0x800000000b0b7812 */ /* 0x000fd600078ec0ff */
[----:B------:R-:W-:Y:S05]  /*4630*/  @!P0 BRA `(.L_x_211) ;  /* 0x0000000000688947 */ /* 0x000fea0003800000 */
[-CC-:B------:R-:W-:Y:S01]  /*4640*/  FFMA.RZ R6, R20, R12.reuse, R15.reuse ;  /* 0x0000000c14067223 */ /* 0x180fe2000000c00f */
[----:B------:R-:W-:Y:S02]  /*4650*/  VIADD R13, R10, 0x20 ;  /* 0x000000200a0d7836 */ /* 0x000fe40000000000 */
[-CC-:B------:R-:W-:Y:S01]  /*4660*/  FFMA.RM R9, R20, R12.reuse, R15.reuse ;  /* 0x0000000c14097223 */ /* 0x180fe2000000400f */
[----:B------:R-:W-:Y:S02]  /*4670*/  ISETP.NE.AND P2, PT, R10, RZ, PT ;  /* 0x000000ff0a00720c */ /* 0x000fe40003f45270 */
[----:B------:R-:W-:Y:S01]  /*4680*/  LOP3.LUT R8, R6, 0x7fffff, RZ, 0xc0, !PT ;  /* 0x007fffff06087812 */ /* 0x000fe200078ec0ff */
[----:B------:R-:W-:Y:S01]  /*4690*/  FFMA.RP R6, R20, R12, R15 ;  /* 0x0000000c14067223 */ /* 0x000fe2000000800f */
[----:B------:R-:W-:Y:S02]  /*46a0*/  ISETP.NE.AND P1, PT, R10, RZ, PT ;  /* 0x000000ff0a00720c */ /* 0x000fe40003f25270 */
[----:B------:R-:W-:-:S02]  /*46b0*/  LOP3.LUT R8, R8, 0x800000, RZ, 0xfc, !PT ;  /* 0x0080000008087812 */ /* 0x000fc400078efcff */
[----:B------:R-:W-:Y:S02]  /*46c0*/  IADD3 R10, PT, PT, -R10, RZ, RZ ;  /* 0x000000ff0a0a7210 */ /* 0x000fe40007ffe1ff */
[----:B------:R-:W-:Y:S02]  /*46d0*/  SHF.L.U32 R13, R8, R13, RZ ;  /* 0x0000000d080d7219 */ /* 0x000fe400000006ff */
[----:B------:R-:W-:Y:S02]  /*46e0*/  FSETP.NEU.FTZ.AND P0, PT, R6, R9, PT ;  /* 0x000000090600720b */ /* 0x000fe40003f1d000 */
[----:B------:R-:W-:Y:S02]  /*46f0*/  SEL R9, R10, RZ, P2 ;  /* 0x000000ff0a097207 */ /* 0x000fe40001000000 */
[----:B------:R-:W-:Y:S02]  /*4700*/  ISETP.NE.AND P1, PT, R13, RZ, P1 ;  /* 0x000000ff0d00720c */ /* 0x000fe40000f25270 */
[----:B------:R-:W-:-:S02]  /*4710*/  SHF.R.U32.HI R9, RZ, R9, R8 ;  /* 0x00000009ff097219 */ /* 0x000fc40000011608 */
[----:B------:R-:W-:Y:S02]  /*4720*/  PLOP3.LUT P0, PT, P0, P1, PT, 0xf8, 0x8f ;  /* 0x00000000008f781c */ /* 0x000fe40000703f70 */
[----:B------:R-:W-:Y:S02]  /*4730*/  SHF.R.U32.HI R13, RZ, 0x1, R9 ;  /* 0x00000001ff0d7819 */ /* 0x000fe40000011609 */
[----:B------:R-:W-:-:S04]  /*4740*/  SEL R6, RZ, 0x1, !P0 ;  /* 0x00000001ff067807 */ /* 0x000fc80004000000 */
[----:B------:R-:W-:-:S04]  /*4750*/  LOP3.LUT R6, R6, 0x1, R13, 0xf8, !PT ;  /* 0x0000000106067812 */ /* 0x000fc800078ef80d */
[----:B------:R-:W-:-:S05]  /*4760*/  LOP3.LUT R6, R6, R9, RZ, 0xc0, !PT ;  /* 0x0000000906067212 */ /* 0x000fca00078ec0ff */
[----:B------:R-:W-:-:S05]  /*4770*/  IMAD.IADD R6, R13, 0x1, R6 ;  /* 0x000000010d067824 */ /* 0x000fca00078e0206 */
[----:B------:R-:W-:Y:S01]  /*4780*/  LOP3.LUT R11, R6, R11, RZ, 0xfc, !PT ;  /* 0x0000000b060b7212 */ /* 0x000fe200078efcff */
[----:B------:R-:W-:Y:S06]  /*4790*/  BRA `(.L_x_211) ;  /* 0x0000000000107947 */ /* 0x000fec0003800000 */
.L_x_210:
[----:B------:R-:W-:-:S04]  /*47a0*/  LOP3.LUT R11, R11, 0x80000000, RZ, 0xc0, !PT ;  /* 0x800000000b0b7812 */ /* 0x000fc800078ec0ff */
[----:B------:R-:W-:Y:S01]  /*47b0*/  LOP3.LUT R11, R11, 0x7f800000, RZ, 0xfc, !PT ;  /* 0x7f8000000b0b7812 */ /* 0x000fe200078efcff */
[----:B------:R-:W-:Y:S06]  /*47c0*/  BRA `(.L_x_211) ;  /* 0x0000000000047947 */ /* 0x000fec0003800000 */
.L_x_209:
[----:B------:R-:W-:-:S07]  /*47d0*/  IMAD R11, R9, 0x800000, R11 ;  /* 0x00800000090b7824 */ /* 0x000fce00078e020b */
.L_x_211:
[----:B------:R-:W-:Y:S05]  /*47e0*/  BSYNC.RECONVERGENT B2 ;  /* 0x0000000000027941 */ /* 0x000fea0003800200 */
.L_x_208:
[----:B------:R-:W-:Y:S05]  /*47f0*/  BRA `(.L_x_212) ;  /* 0x0000000000207947 */ /* 0x000fea0003800000 */
.L_x_207:
[----:B------:R-:W-:-:S04]  /*4800*/  LOP3.LUT R6, R9, 0x80000000, R6, 0x48, !PT ;  /* 0x8000000009067812 */ /* 0x000fc800078e4806 */
[----:B------:R-:W-:Y:S01]  /*4810*/  LOP3.LUT R11, R6, 0x7f800000, RZ, 0xfc, !PT ;  /* 0x7f800000060b7812 */ /* 0x000fe200078efcff */
[----:B------:R-:W-:Y:S06]  /*4820*/  BRA `(.L_x_212) ;  /* 0x0000000000147947 */ /* 0x000fec0003800000 */
.L_x_206:
[----:B------:R-:W-:Y:S01]  /*4830*/  LOP3.LUT R11, R9, 0x80000000, R6, 0x48, !PT ;  /* 0x80000000090b7812 */ /* 0x000fe200078e4806 */
[----:B------:R-:W-:Y:S06]  /*4840*/  BRA `(.L_x_212) ;  /* 0x00000000000c7947 */ /* 0x000fec0003800000 */
.L_x_205:
[----:B------:R-:W0:Y:S01]  /*4850*/  MUFU.RSQ R11, -QNAN ;  /* 0xffc00000000b7908 */ /* 0x000e220000001400 */
[----:B------:R-:W-:Y:S05]  /*4860*/  BRA `(.L_x_212) ;  /* 0x0000000000047947 */ /* 0x000fea0003800000 */
.L_x_204:
[----:B------:R-:W-:-:S07]  /*4870*/  FADD.FTZ R11, R6, R9 ;  /* 0x00000009060b7221 */ /* 0x000fce0000010000 */
.L_x_212:
[----:B------:R-:W-:Y:S05]  /*4880*/  BSYNC.RECONVERGENT B1 ;  /* 0x0000000000017941 */ /* 0x000fea0003800200 */
.L_x_202:
[----:B------:R-:W-:Y:S02]  /*4890*/  IMAD.MOV.U32 R8, RZ, RZ, R14 ;  /* 0x000000ffff087224 */ /* 0x000fe400078e000e */
[----:B------:R-:W-:-:S04]  /*48a0*/  IMAD.MOV.U32 R9, RZ, RZ, 0x0 ;  /* 0x00000000ff097424 */ /* 0x000fc800078e00ff */
[----:B0-----:R-:W-:Y:S05]  /*48b0*/  RET.REL.NODEC R8 `(_Z24PSOR_2D_Solver_OptimizedififfPfS_S_) ;  /* 0xffffffb408d07950 */ /* 0x001fea0003c3ffff */
        .type           $_Z24PSOR_2D_Solver_OptimizedififfPfS_S_$__internal_accurate_pow,@function
        .size           $_Z24PSOR_2D_Solver_OptimizedififfPfS_S_$__internal_accurate_pow,(.L_x_1622 - $_Z24PSOR_2D_Solver_OptimizedififfPfS_S_$__internal_accurate_pow)
$_Z24PSOR_2D_Solver_OptimizedififfPfS_S_$__internal_accurate_pow:
[----:B------:R-:W-:Y:S01]  /*48c0*/  ISETP.GT.U32.AND P6, PT, R39, 0xfffff, PT ;  /* 0x000fffff2700780c */ /* 0x000fe20003fc4070 */
[----:B------:R-:W-:Y:S01]  /*48d0*/  IMAD.MOV.U32 R36, RZ, RZ, R38 ;  /* 0x000000ffff247224 */ /* 0x000fe200078e0026 */
[--C-:B------:R-:W-:Y:S01]  /*48e0*/  SHF.R.U32.HI R0, RZ, 0x14, R39.reuse ;  /* 0x00000014ff007819 */ /* 0x100fe20000011627 */
[----:B------:R-:W-:Y:S01]  /*48f0*/  IMAD.MOV.U32 R37, RZ, RZ, R39 ;  /* 0x000000ffff257224 */ /* 0x000fe200078e0027 */
[----:B------:R-:W-:Y:S01]  /*4900*/  UMOV UR4, 0x7d2cafe2 ;  /* 0x7d2cafe200047882 */ /* 0x000fe20000000000 */
[----:B------:R-:W-:Y:S01]  /*4910*/  UMOV UR5, 0x3eb0f5ff ;  /* 0x3eb0f5ff00057882 */ /* 0x000fe20000000000 */
[----:B------:R-:W-:Y:S01]  /*4920*/  UMOV UR6, 0x3b39803f ;  /* 0x3b39803f00067882 */ /* 0x000fe20000000000 */
[----:B------:R-:W-:-:S06]  /*4930*/  UMOV UR7, 0x3c7abc9e ;  /* 0x3c7abc9e00077882 */ /* 0x000fcc0000000000 */
[----:B------:R-:W-:-:S10]  /*4940*/  @!P6 DMUL R36, R36, 1.80143985094819840000e+16 ;  /* 0x435000002424e828 */ /* 0x000fd40000000000 */
[----:B------:R-:W-:Y:S01]  /*4950*/  @!P6 MOV R39, R37 ;  /* 0x000000250027e202 */ /* 0x000fe20000000f00 */
[----:B------:R-:W-:Y:S01]  /*4960*/  @!P6 IMAD.MOV.U32 R38, RZ, RZ, R36 ;  /* 0x000000ffff26e224 */ /* 0x000fe200078e0024 */
[----:B------:R-:W-:Y:S01]  /*4970*/  @!P6 LEA.HI R0, R37, 0xffffffca, RZ, 0xc ;  /* 0xffffffca2500e811 */ /* 0x000fe200078f60ff */
[----:B------:R-:W-:Y:S01]  /*4980*/  IMAD.MOV.U32 R36, RZ, RZ, RZ ;  /* 0x000000ffff247224 */ /* 0x000fe200078e00ff */
[----:B------:R-:W-:Y:S01]  /*4990*/  LOP3.LUT R39, R39, 0x800fffff, RZ, 0xc0, !PT ;  /* 0x800fffff27277812 */ /* 0x000fe200078ec0ff */
[----:B------:R-:W-:Y:S02]  /*49a0*/  IMAD.MOV.U32 R42, RZ, RZ, R38 ;  /* 0x000000ffff2a7224 */ /* 0x000fe400078e0026 */
[----:B------:R-:W-:Y:S01]  /*49b0*/  VIADD R2, R0, 0xfffffc01 ;  /* 0xfffffc0100027836 */ /* 0x000fe20000000000 */
[----:B------:R-:W-:-:S04]  /*49c0*/  LOP3.LUT R43, R39, 0x3ff00000, RZ, 0xfc, !PT ;  /* 0x3ff00000272b7812 */ /* 0x000fc800078efcff */
[----:B------:R-:W-:-:S13]  /*49d0*/  ISETP.GE.U32.AND P6, PT, R43, 0x3ff6a09f, PT ;  /* 0x3ff6a09f2b00780c */ /* 0x000fda0003fc6070 */
[----:B------:R-:W-:Y:S02]  /*49e0*/  @P6 VIADD R37, R43, 0xfff00000 ;  /* 0xfff000002b256836 */ /* 0x000fe40000000000 */
[----:B------:R-:W-:Y:S02]  /*49f0*/  @P6 VIADD R2, R0, 0xfffffc02 ;  /* 0xfffffc0200026836 */ /* 0x000fe40000000000 */
[----:B------:R-:W-:-:S06]  /*4a00*/  @P6 IMAD.MOV.U32 R43, RZ, RZ, R37 ;  /* 0x000000ffff2b6224 */ /* 0x000fcc00078e0025 */
[C---:B------:R-:W-:Y:S02]  /*4a10*/  DADD R44, R42.reuse, 1 ;  /* 0x3ff000002a2c7429 */ /* 0x040fe40000000000 */
[----:B------:R-:W-:-:S04]  /*4a20*/  DADD R42, R42, -1 ;  /* 0xbff000002a2a7429 */ /* 0x000fc80000000000 */
[----:B------:R-:W0:Y:S02]  /*4a30*/  MUFU.RCP64H R37, R45 ;  /* 0x0000002d00257308 */ /* 0x000e240000001800 */
[----:B0-----:R-:W-:-:S08]  /*4a40*/  DFMA R38, -R44, R36, 1 ;  /* 0x3ff000002c26742b */ /* 0x001fd00000000124 */
[----:B------:R-:W-:-:S08]  /*4a50*/  DFMA R38, R38, R38, R38 ;  /* 0x000000262626722b */ /* 0x000fd00000000026 */
[----:B------:R-:W-:Y:S01]  /*4a60*/  DFMA R38, R36, R38, R36 ;  /* 0x000000262426722b */ /* 0x000fe20000000024 */
[----:B------:R-:W-:Y:S01]  /*4a70*/  IMAD.MOV.U32 R36, RZ, RZ, 0x41ad3b5a ;  /* 0x41ad3b5aff247424 */ /* 0x000fe200078e00ff */
[----:B------:R-:W-:-:S06]  /*4a80*/  MOV R37, 0x3ed0f5d2 ;  /* 0x3ed0f5d200257802 */ /* 0x000fcc0000000f00 */
        /* <DEDUP_REMOVED lines=42> */
[----:B------:R-:W-:-:S05]  /*4d30*/  DADD R44, R44, -R46 ;  /* 0x000000002c2c7229 */ /* 0x000fca000000082e */
[----:B------:R-:W-:Y:S02]  /*4d40*/  DFMA R40, R64, R36, R40 ;  /* 0x000000244028722b */ /* 0x000fe40000000028 */
[----:B------:R-:W-:Y:S02]  /*4d50*/  DMUL R36, R46, R42 ;  /* 0x0000002a2e247228 */ /* 0x000fe40000000000 */
[----:B------:R-:W-:-:S06]  /*4d60*/  DADD R44, R56, R44 ;  /* 0x00000000382c7229 */ /* 0x000fcc000000002c */
[----:B------:R-:W-:-:S08]  /*4d70*/  DFMA R38, R46, R42, -R36 ;  /* 0x0000002a2e26722b */ /* 0x000fd00000000824 */
[----:B------:R-:W-:Y:S01]  /*4d80*/  DFMA R38, R46, R40, R38 ;  /* 0x000000282e26722b */ /* 0x000fe20000000026 */
[----:B------:R-:W-:Y:S02]  /*4d90*/  IMAD.MOV.U32 R41, RZ, RZ, R75 ;  /* 0x000000ffff297224 */ /* 0x000fe400078e004b */
[----:B------:R-:W-:-:S03]  /*4da0*/  IMAD.MOV.U32 R40, RZ, RZ, R66 ;  /* 0x000000ffff287224 */ /* 0x000fc600078e0042 */
[C---:B------:R-:W-:Y:S02]  /*4db0*/  SHF.L.U32 R0, R41.reuse, 0x1, RZ ;  /* 0x0000000129007819 */ /* 0x040fe400000006ff */
[----:B------:R-:W-:Y:S01]  /*4dc0*/  DFMA R44, R44, R42, R38 ;  /* 0x0000002a2c2c722b */ /* 0x000fe20000000026 */
[----:B------:R-:W-:Y:S02]  /*4dd0*/  LOP3.LUT R47, R41, 0xff0fffff, RZ, 0xc0, !PT ;  /* 0xff0fffff292f7812 */ /* 0x000fe400078ec0ff */
[----:B------:R-:W-:-:S04]  /*4de0*/  ISETP.GT.U32.AND P6, PT, R0, -0x2000001, PT ;  /* 0xfdffffff0000780c */ /* 0x000fc80003fc4070 */
[----:B------:R-:W-:Y:S01]  /*4df0*/  SEL R41, R47, R41, P6 ;  /* 0x000000292f297207 */ /* 0x000fe20003000000 */
        /* <DEDUP_REMOVED lines=25> */
[----:B------:R-:W-:-:S08]  /*4f90*/  DFMA R38, R38, R40, -R36 ;  /* 0x000000282626722b */ /* 0x000fd00000000824 */
[----:B------:R-:W-:Y:S01]  /*4fa0*/  DFMA R44, R44, R40, R38 ;  /* 0x000000282c2c722b */ /* 0x000fe20000000026 */
[----:B------:R-:W-:Y:S02]  /*4fb0*/  IMAD.MOV.U32 R40, RZ, RZ, 0x652b82fe ;  /* 0x652b82feff287424 */ /* 0x000fe400078e00ff */
[----:B------:R-:W-:-:S05]  /*4fc0*/  IMAD.MOV.U32 R41, RZ, RZ, 0x3ff71547 ;  /* 0x3ff71547ff297424 */ /* 0x000fca00078e00ff */
        /* <DEDUP_REMOVED lines=41> */
[----:B------:R-:W-:Y:S01]  /*5260*/  IMAD R37, R40, 0x100000, R39 ;  /* 0x0010000028257824 */ /* 0x000fe200078e0227 */
[----:B------:R-:W-:Y:S01]  /*5270*/  MOV R36, R38 ;  /* 0x0000002600247202 */ /* 0x000fe20000000f00 */
[----:B------:R-:W-:Y:S08]  /*5280*/  @!P6 BRA `(.L_x_213) ;  /* 0x000000000034e947 */ /* 0x000ff00003800000 */
[C---:B------:R-:W-:Y:S02]  /*5290*/  DADD R36, R42.reuse, +INF ;  /* 0x7ff000002a247429 */ /* 0x040fe40000000000 */
[----:B------:R-:W-:-:S08]  /*52a0*/  DSETP.GEU.AND P6, PT, R42, RZ, PT ;  /* 0x000000ff2a00722a */ /* 0x000fd00003fce000 */
[----:B------:R-:W-:Y:S02]  /*52b0*/  FSEL R36, R36, RZ, P6 ;  /* 0x000000ff24247208 */ /* 0x000fe40003000000 */
[----:B------:R-:W-:Y:S02]  /*52c0*/  FSEL R37, R37, RZ, P6 ;  /* 0x000000ff25257208 */ /* 0x000fe40003000000 */
[----:B------:R-:W-:-:S13]  /*52d0*/  FSETP.GEU.AND P6, PT, |R43|, 4.2275390625, PT ;  /* 0x408748002b00780b */ /* 0x000fda0003fce200 */
[----:B------:R-:W-:Y:S05]  /*52e0*/  @P6 BRA `(.L_x_213) ;  /* 0x00000000001c6947 */ /* 0x000fea0003800000 */
[----:B------:R-:W-:-:S04]  /*52f0*/  LEA.HI R0, R40, R40, RZ, 0x1 ;  /* 0x0000002828007211 */ /* 0x000fc800078f08ff */
[----:B------:R-:W-:-:S05]  /*5300*/  SHF.R.S32.HI R37, RZ, 0x1, R0 ;  /* 0x00000001ff257819 */ /* 0x000fca0000011400 */
[----:B------:R-:W-:Y:S02]  /*5310*/  IMAD.IADD R36, R40, 0x1, -R37 ;  /* 0x0000000128247824 */ /* 0x000fe400078e0a25 */
[----:B------:R-:W-:-:S03]  /*5320*/  IMAD R39, R37, 0x100000, R39 ;  /* 0x0010000025277824 */ /* 0x000fc600078e0227 */
[----:B------:R-:W-:Y:S01]  /*5330*/  LEA R37, R36, 0x3ff00000, 0x14 ;  /* 0x3ff0000024257811 */ /* 0x000fe200078ea0ff */
[----:B------:R-:W-:-:S06]  /*5340*/  IMAD.MOV.U32 R36, RZ, RZ, RZ ;  /* 0x000000ffff247224 */ /* 0x000fcc00078e00ff */
[----:B------:R-:W-:-:S11]  /*5350*/  DMUL R36, R38, R36 ;  /* 0x0000002426247228 */ /* 0x000fd60000000000 */
.L_x_213:
[----:B------:R-:W-:Y:S02]  /*5360*/  DFMA R46, R46, R36, R36 ;  /* 0x000000242e2e722b */ /* 0x000fe40000000024 */
[----:B------:R-:W-:-:S08]  /*5370*/  DSETP.NEU.AND P6, PT, |R36|, +INF , PT ;  /* 0x7ff000002400742a */ /* 0x000fd00003fcd200 */
[----:B------:R-:W-:Y:S01]  /*5380*/  FSEL R2, R36, R46, !P6 ;  /* 0x0000002e24027208 */ /* 0x000fe20007000000 */
[----:B------:R-:W-:Y:S01]  /*5390*/  IMAD.MOV.U32 R36, RZ, RZ, R68 ;  /* 0x000000ffff247224 */ /* 0x000fe200078e0044 */
[----:B------:R-:W-:Y:S01]  /*53a0*/  FSEL R0, R37, R47, !P6 ;  /* 0x0000002f25007208 */ /* 0x000fe20007000000 */
[----:B------:R-:W-:-:S04]  /*53b0*/  IMAD.MOV.U32 R37, RZ, RZ, 0x0 ;  /* 0x00000000ff257424 */ /* 0x000fc800078e00ff */
[----:B------:R-:W-:Y:S05]  /*53c0*/  RET.REL.NODEC R36 `(_Z24PSOR_2D_Solver_OptimizedififfPfS_S_) ;  /* 0xffffffac240c7950 */ /* 0x000fea0003c3ffff */
.L_x_214:
        /* <DEDUP_REMOVED lines=11> */
.L_x_1622:


//--------------------- .text._Z14PSOR_2D_SolverififfPfS_S_ --------------------------
	.section	.text._Z14PSOR_2D_SolverififfPfS_S_,"ax",@progbits
	.align	128
        .global         _Z14PSOR_2D_SolverififfPfS_S_
        .type           _Z14PSOR_2D_SolverififfPfS_S_,@function
        .size           _Z14PSOR_2D_SolverififfPfS_S_,(.L_x_1626 - _Z14PSOR_2D_SolverififfPfS_S_)
        .other          _Z14PSOR_2D_SolverififfPfS_S_,@"STO_CUDA_ENTRY STV_DEFAULT"
_Z14PSOR_2D_SolverififfPfS_S_:
.text._Z14PSOR_2D_SolverififfPfS_S_:
[----:B------:R-:W-:Y:S01]  /*0000*/  LDC R1, c[0x0][0x37c] ;  /* 0x0000df00ff017b82 */ /* 0x000fe20000000800 */
[----:B------:R-:W-:-:S07]  /*0010*/  CS2R R14, SR_CLOCKLO ;  /* 0x00000000000e7805 */ /* 0x000fce0000015000 */
[----:B------:R-:W0:Y:S01]  /*0020*/  LDC R3, c[0x0][0x384] ;  /* 0x0000e100ff037b82 */ /* 0x000e220000000800 */
[----:B------:R-:W1:Y:S01]  /*0030*/  S2R R9, SR_CTAID.X ;  /* 0x0000000000097919 */ /* 0x000e620000002500 */
[----:B------:R-:W1:Y:S01]  /*0040*/  LDCU UR4, c[0x0][0x360] ;  /* 0x00006c00ff0477ac */ /* 0x000e620008000800 */
[----:B------:R-:W1:Y:S05]  /*0050*/  S2R R40, SR_TID.X ;  /* 0x0000000000287919 */ /* 0x000e6a0000002100 */
[----:B------:R-:W2:Y:S01]  /*0060*/  LDC R0, c[0x0][0x390] ;  /* 0x0000e400ff007b82 */ /* 0x000ea20000000800 */
[----:B0-----:R-:W-:-:S04]  /*0070*/  FMUL R3, R3, R3 ;  /* 0x0000000303037220 */ /* 0x001fc80000400000 */
[----:B------:R-:W0:Y:S01]  /*0080*/  MUFU.RCP R2, R3 ;  /* 0x0000000300027308 */ /* 0x000e220000001000 */
[----:B--2---:R-:W-:-:S07]  /*0090*/  FMUL R0, R0, R0 ;  /* 0x0000000000007220 */ /* 0x004fce0000400000 */
[----:B------:R-:W2:Y:S01]  /*00a0*/  FCHK P0, R0, R3 ;  /* 0x0000000300007302 */ /* 0x000ea20000000000 */
[----:B-1----:R-:W-:Y:S02]  /*00b0*/  IMAD R9, R9, UR4, R40 ;  /* 0x0000000409097c24 */ /* 0x002fe4000f8e0228 */
[----:B0-----:R-:W-:-:S04]  /*00c0*/  FFMA R5, -R3, R2, 1 ;  /* 0x3f80000003057423 */ /* 0x001fc80000000102 */
[----:B------:R-:W-:-:S04]  /*00d0*/  FFMA R5, R2, R5, R2 ;  /* 0x0000000502057223 */ /* 0x000fc80000000002 */
[----:B------:R-:W-:-:S04]  /*00e0*/  FFMA R2, R0, R5, RZ ;  /* 0x0000000500027223 */ /* 0x000fc800000000ff */
[----:B------:R-:W-:-:S04]  /*00f0*/  FFMA R4, -R3, R2, R0 ;  /* 0x0000000203047223 */ /* 0x000fc80000000100 */
[----:B------:R-:W-:Y:S01]  /*0100*/  FFMA R5, R5, R4, R2 ;  /* 0x0000000405057223 */ /* 0x000fe20000000002 */
[----:B--2---:R-:W-:Y:S06]  /*0110*/  @!P0 BRA `(.L_x_215) ;  /* 0x0000000000108947 */ /* 0x004fec0003800000 */
[----:B------:R-:W-:Y:S01]  /*0120*/  IMAD.MOV.U32 R2, RZ, RZ, R0 ;  /* 0x000000ffff027224 */ /* 0x000fe200078e0000 */
[----:B------:R-:W-:-:S07]  /*0130*/  MOV R4, 0x150 ;  /* 0x0000015000047802 */ /* 0x000fce0000000f00 */
[----:B------:R-:W-:Y:S05]  /*0140*/  CALL.REL.NOINC `($__internal_7_$__cuda_sm3x_div_rn_noftz_f32_slowpath) ;  /* 0x0000004c00287944 */ /* 0x000fea0003c00000 */
[----:B------:R-:W-:-:S07]  /*0150*/  IMAD.MOV.U32 R5, RZ, RZ, R6 ;  /* 0x000000ffff057224 */ /* 0x000fce00078e0006 */
.L_x_215:
        /* <DEDUP_REMOVED lines=10> */
[----:B------:R-:W-:Y:S02]  /*0200*/  MOV R2, R0 ;  /* 0x0000000000027202 */ /* 0x000fe40000000f00 */
[----:B------:R-:W-:-:S07]  /*0210*/  MOV R4, 0x230 ;  /* 0x0000023000047802 */ /* 0x000fce0000000f00 */
[----:B------:R-:W-:Y:S05]  /*0220*/  CALL.REL.NOINC `($__internal_7_$__cuda_sm3x_div_rn_noftz_f32_slowpath) ;  /* 0x0000004800f07944 */ /* 0x000fea0003c00000 */
[----:B------:R-:W-:-:S07]  /*0230*/  IMAD.MOV.U32 R4, RZ, RZ, R6 ;  /* 0x000000ffff047224 */ /* 0x000fce00078e0006 */
.L_x_216:
        /* <DEDUP_REMOVED lines=9> */
[----:B------:R-:W-:Y:S01]  /*02d0*/  MOV R3, R4 ;  /* 0x0000000400037202 */ /* 0x000fe20000000f00 */
[----:B------:R-:W-:Y:S01]  /*02e0*/  IMAD.MOV.U32 R2, RZ, RZ, R5 ;  /* 0x000000ffff027224 */ /* 0x000fe200078e0005 */
[----:B------:R-:W-:-:S07]  /*02f0*/  MOV R4, 0x310 ;  /* 0x0000031000047802 */ /* 0x000fce0000000f00 */
[----:B------:R-:W-:Y:S05]  /*0300*/  CALL.REL.NOINC `($__internal_7_$__cuda_sm3x_div_rn_noftz_f32_slowpath) ;  /* 0x0000004800b87944 */ /* 0x000fea0003c00000 */
[----:B------:R-:W-:-:S07]  /*0310*/  IMAD.MOV.U32 R0, RZ, RZ, R6 ;  /* 0x000000ffff007224 */ /* 0x000fce00078e0006 */
.L_x_218:
[----:B------:R-:W-:Y:S05]  /*0320*/  BSYNC.RECONVERGENT B0 ;  /* 0x0000000000007941 */ /* 0x000fea0003800200 */
.L_x_217:
[----:B------:R-:W-:Y:S02]  /*0330*/  HFMA2 R17, -RZ, RZ, 1.96875, -2.66015625 ;  /* 0x3fe0c152ff117431 */ /* 0x000fe400000001ff */
[----:B------:R-:W-:Y:S01]  /*0340*/  IMAD.MOV.U32 R16, RZ, RZ, 0x382d7367 ;  /* 0x382d7367ff107424 */ /* 0x000fe200078e00ff */
[----:B------:R-:W-:Y:S01]  /*0350*/  UMOV UR4, 0x382d7367 ;  /* 0x382d736700047882 */ /* 0x000fe20000000000 */
[----:B------:R-:W-:Y:S01]  /*0360*/  UMOV UR5, 0x3fe0c152 ;  /* 0x3fe0c15200057882 */ /* 0x000fe20000000000 */
[----:B------:R-:W-:Y:S01]  /*0370*/  FMUL R11, R0, R0 ;  /* 0x00000000000b7220 */ /* 0x000fe20000400000 */
[----:B------:R-:W-:Y:S02]  /*0380*/  IMAD.MOV.U32 R4, RZ, RZ, 0x2cb0d246 ;  /* 0x2cb0d246ff047424 */ /* 0x000fe400078e00ff */
[----:B------:R-:W-:Y:S02]  /*0390*/  HFMA2 R6, -RZ, RZ, 0, 5.9604644775390625e-08 ;  /* 0x00000001ff067431 */ /* 0x000fe400000001ff */
[----:B------:R-:W-:Y:S01]  /*03a0*/  IMAD.MOV.U32 R5, RZ, RZ, 0x3e5ae5f1 ;  /* 0x3e5ae5f1ff057424 */ /* 0x000fe200078e00ff */
[----:B------:R-:W-:Y:S01]  /*03b0*/  DMUL R2, R16, UR4 ;  /* 0x0000000410027c28 */ /* 0x000fe20008000000 */
[----:B------:R-:W-:Y:S01]  /*03c0*/  FADD R0, R11, 1 ;  /* 0x3f8000000b007421 */ /* 0x000fe20000000000 */
[----:B------:R-:W-:Y:S01]  /*03d0*/  UMOV UR4, 0xf9785eba ;  /* 0xf9785eba00047882 */ /* 0x000fe20000000000 */
[----:B------:R-:W-:Y:S01]  /*03e0*/  UMOV UR5, 0x3de5db65 ;  /* 0x3de5db6500057882 */ /* 0x000fe20000000000 */
[----:B------:R-:W-:Y:S01]  /*03f0*/  BSSY.RECONVERGENT B1, `(.L_x_219) ;  /* 0x0000025000017945 */ /* 0x000fe20003800200 */
        /* <DEDUP_REMOVED lines=33> */
[----:B------:R-:W-:Y:S05]  /*0610*/  CALL.REL.NOINC `($__internal_5_$__cuda_sm20_div_rn_f64_full) ;  /* 0x0000004000287944 */ /* 0x000fea0003c00000 */
[----:B------:R-:W-:Y:S02]  /*0620*/  IMAD.MOV.U32 R2, RZ, RZ, R16 ;  /* 0x000000ffff027224 */ /* 0x000fe400078e0010 */
[----:B------:R-:W-:-:S07]  /*0630*/  IMAD.MOV.U32 R3, RZ, RZ, R17 ;  /* 0x000000ffff037224 */ /* 0x000fce00078e0011 */
.L_x_220:
[----:B------:R-:W-:Y:S05]  /*0640*/  BSYNC.RECONVERGENT B1 ;  /* 0x0000000000017941 */ /* 0x000fea0003800200 */
.L_x_219:
[----:B------:R-:W0:Y:S01]  /*0650*/  F2F.F32.F64 R2, R2 ;  /* 0x0000000200027310 */ /* 0x000e220000301000 */
[----:B------:R-:W-:Y:S01]  /*0660*/  BSSY.RECONVERGENT B0, `(.L_x_221) ;  /* 0x0000045000007945 */ /* 0x000fe20003800200 */
[----:B------:R-:W-:Y:S02]  /*0670*/  MOV R5, 0x3f800000 ;  /* 0x3f80000000057802 */ /* 0x000fe40000000f00 */
[----:B0-----:R-:W-:-:S13]  /*0680*/  FSETP.NEU.AND P0, PT, R2, 1, PT ;  /* 0x3f8000000200780b */ /* 0x001fda0003f0d000 */
[----:B------:R-:W-:Y:S05]  /*0690*/  @!P0 BRA `(.L_x_222) ;  /* 0x0000000400048947 */ /* 0x000fea0003800000 */
[----:B------:R-:W-:-:S13]  /*06a0*/  FSETP.NAN.AND P0, PT, |R2|, |R2|, PT ;  /* 0x400000020200720b */ /* 0x000fda0003f08200 */
[----:B------:R-:W-:Y:S01]  /*06b0*/  @P0 FADD R5, R2, 2 ;  /* 0x4000000002050421 */ /* 0x000fe20000000000 */
[----:B------:R-:W-:Y:S06]  /*06c0*/  @P0 BRA `(.L_x_222) ;  /* 0x0000000000f80947 */ /* 0x000fec0003800000 */
[C---:B------:R-:W-:Y:S01]  /*06d0*/  FMUL R3, |R2|.reuse, 16777216 ;  /* 0x4b80000002037820 */ /* 0x040fe20000400200 */
[----:B------:R-:W-:Y:S01]  /*06e0*/  FSETP.GEU.AND P0, PT, |R2|, 1.175494350822287508e-38, PT ;  /* 0x008000000200780b */ /* 0x000fe20003f0e200 */
[----:B------:R-:W-:-:S03]  /*06f0*/  HFMA2 R13, -RZ, RZ, 0.771484375, 0.21533203125 ;  /* 0x3a2c32e4ff0d7431 */ /* 0x000fc600000001ff */
        /* <DEDUP_REMOVED lines=12> */
[----:B------:R-:W-:-:S13]  /*07c0*/  FSETP.NEU.AND P0, PT, R2, RZ, P0 ;  /* 0x000000ff0200720b */ /* 0x000fda000070d000 */
[----:B------:R-:W-:Y:S01]  /*07d0*/  @!P0 FADD R2, R2, R2 ;  /* 0x0000000202028221 */ /* 0x000fe20000000000 */
        /* <DEDUP_REMOVED lines=40> */
[----:B0-----:R-:W-:Y:S02]  /*0a60*/  LEA R6, R6, -R5, 0x17 ;  /* 0x8000000506067211 */ /* 0x001fe400078eb8ff */
[----:B------:R-:W-:Y:S01]  /*0a70*/  FSEL R5, RZ, +INF , !P1 ;  /* 0x7f800000ff057808 */ /* 0x000fe20004800000 */
[----:B------:R-:W-:-:S04]  /*0a80*/  FMUL R7, R7, R8 ;  /* 0x0000000807077220 */ /* 0x000fc80000400000 */
[----:B------:R-:W-:Y:S01]  /*0a90*/  @!P2 FMUL R5, R6, R7 ;  /* 0x000000070605a220 */ /* 0x000fe20000400000 */
[----:B------:R-:W-:-:S07]  /*0aa0*/  @!P0 LOP3.LUT R5, R2, 0x7fffffff, RZ, 0xc0, !PT ;  /* 0x7fffffff02058812 */ /* 0x000fce00078ec0ff */
.L_x_222:
[----:B------:R-:W-:Y:S05]  /*0ab0*/  BSYNC.RECONVERGENT B0 ;  /* 0x0000000000007941 */ /* 0x000fea0003800200 */
.L_x_221:
[----:B------:R-:W-:Y:S01]  /*0ac0*/  FADD R3, -R5, 1 ;  /* 0x3f80000005037421 */ /* 0x000fe20000000100 */
[----:B------:R-:W-:Y:S03]  /*0ad0*/  BSSY.RECONVERGENT B0, `(.L_x_223) ;  /* 0x000000d000007945 */ /* 0x000fe60003800200 */
[----:B------:R-:W-:Y:S01]  /*0ae0*/  VIADD R2, R3, 0xf3000000 ;  /* 0xf300000003027836 */ /* 0x000fe20000000000 */
[----:B------:R0:W1:Y:S04]  /*0af0*/  MUFU.RSQ R4, R3 ;  /* 0x0000000300047308 */ /* 0x0000680000001400 */
[----:B------:R-:W-:-:S13]  /*0b00*/  ISETP.GT.U32.AND P0, PT, R2, 0x727fffff, PT ;  /* 0x727fffff0200780c */ /* 0x000fda0003f04070 */
[----:B01----:R-:W-:Y:S05]  /*0b10*/  @!P0 BRA `(.L_x_224) ;  /* 0x0000000000108947 */ /* 0x003fea0003800000 */
[----:B------:R-:W-:-:S07]  /*0b20*/  MOV R10, 0xb40 ;  /* 0x00000b40000a7802 */ /* 0x000fce0000000f00 */
[----:B------:R-:W-:Y:S05]  /*0b30*/  CALL.REL.NOINC `($__internal_6_$__cuda_sm20_sqrt_rn_f32_slowpath) ;  /* 0x0000004000507944 */ /* 0x000fea0003c00000 */
[----:B------:R-:W-:Y:S01]  /*0b40*/  IMAD.MOV.U32 R2, RZ, RZ, R4 ;  /* 0x000000ffff027224 */ /* 0x000fe200078e0004 */
[----:B------:R-:W-:Y:S06]  /*0b50*/  BRA `(.L_x_225) ;  /* 0x0000000000107947 */ /* 0x000fec0003800000 */
.L_x_224:
[----:B------:R-:W-:Y:S01]  /*0b60*/  FMUL.FTZ R2, R3, R4 ;  /* 0x0000000403027220 */ /* 0x000fe20000410000 */
[----:B------:R-:W-:-:S03]  /*0b70*/  FMUL.FTZ R4, R4, 0.5 ;  /* 0x3f00000004047820 */ /* 0x000fc60000410000 */
[----:B------:R-:W-:-:S04]  /*0b80*/  FFMA R3, -R2, R2, R3 ;  /* 0x0000000202037223 */ /* 0x000fc80000000103 */
[----:B------:R-:W-:-:S07]  /*0b90*/  FFMA R2, R3, R4, R2 ;  /* 0x0000000403027223 */ /* 0x000fce0000000002 */
.L_x_225:
[----:B------:R-:W-:Y:S05]  /*0ba0*/  BSYNC.RECONVERGENT B0 ;  /* 0x0000000000007941 */ /* 0x000fea0003800200 */
.L_x_223:
        /* <DEDUP_REMOVED lines=11> */
[----:B------:R-:W-:Y:S02]  /*0c60*/  MOV R3, R5 ;  /* 0x0000000500037202 */ /* 0x000fe40000000f00 */
[----:B------:R-:W-:-:S07]  /*0c70*/  MOV R4, 0xc90 ;  /* 0x00000c9000047802 */ /* 0x000fce0000000f00 */
[----:B------:R-:W-:Y:S05]  /*0c80*/  CALL.REL.NOINC `($__internal_7_$__cuda_sm3x_div_rn_noftz_f32_slowpath) ;  /* 0x0000004000587944 */ /* 0x000fea0003c00000 */
[----:B------:R-:W-:-:S07]  /*0c90*/  IMAD.MOV.U32 R8, RZ, RZ, R6 ;  /* 0x000000ffff087224 */ /* 0x000fce00078e0006 */
.L_x_227:
[----:B------:R-:W-:Y:S05]  /*0ca0*/  BSYNC.RECONVERGENT B0 ;  /* 0x0000000000007941 */ /* 0x000fea0003800200 */
.L_x_226:
        /* <DEDUP_REMOVED lines=12> */
[----:B------:R-:W-:Y:S05]  /*0d70*/  CALL.REL.NOINC `($__internal_7_$__cuda_sm3x_div_rn_noftz_f32_slowpath) ;  /* 0x00000040001c7944 */ /* 0x000fea0003c00000 */
[----:B------:R-:W-:-:S07]  /*0d80*/  MOV R7, R6 ;  /* 0x0000000600077202 */ /* 0x000fce0000000f00 */
.L_x_229:
[----:B------:R-:W-:Y:S05]  /*0d90*/  BSYNC.RECONVERGENT B0 ;  /* 0x0000000000007941 */ /* 0x000fea0003800200 */
.L_x_228:
        /* <DEDUP_REMOVED lines=10> */
[----:B------:R-:W-:-:S07]  /*0e40*/  MOV R4, 0xe60 ;  /* 0x00000e6000047802 */ /* 0x000fce0000000f00 */
[----:B------:R-:W-:Y:S05]  /*0e50*/  CALL.REL.NOINC `($__internal_7_$__cuda_sm3x_div_rn_noftz_f32_slowpath) ;  /* 0x0000003c00e47944 */ /* 0x000fea0003c00000 */
.L_x_231:
[----:B------:R-:W-:Y:S05]  /*0e60*/  BSYNC.RECONVERGENT B0 ;  /* 0x0000000000007941 */ /* 0x000fea0003800200 */
.L_x_230:
[----:B------:R-:W0:Y:S01]  /*0e70*/  S2R R0, SR_TID.Y ;  /* 0x0000000000007919 */ /* 0x000e220000002200 */
[----:B------:R-:W0:Y:S01]  /*0e80*/  S2UR UR6, SR_CTAID.Y ;  /* 0x00000000000679c3 */ /* 0x000e220000002600 */
[----:B------:R-:W1:Y:S01]  /*0e90*/  LDCU UR5, c[0x0][0x388] ;  /* 0x00007100ff0577ac */ /* 0x000e620008000800 */
[----:B------:R-:W-:Y:S01]  /*0ea0*/  BSSY.RECONVERGENT B1, `(.L_x_232) ;  /* 0x0000360000017945 */ /* 0x000fe20003800200 */
[----:B------:R-:W2:Y:S05]  /*0eb0*/  LDCU UR4, c[0x0][0x380] ;  /* 0x00007000ff0477ac */ /* 0x000eaa0008000800 */
[----:B------:R-:W0:Y:S01]  /*0ec0*/  LDC R3, c[0x0][0x364] ;  /* 0x0000d900ff037b82 */ /* 0x000e220000000800 */
[----:B------:R-:W3:Y:S01]  /*0ed0*/  LDCU.64 UR8, c[0x0][0x358] ;  /* 0x00006b00ff0877ac */ /* 0x000ee20008000a00 */
[----:B-1----:R-:W-:-:S02]  /*0ee0*/  UIADD3 UR5, UPT, UPT, UR5, -0xc, URZ ;  /* 0xfffffff405057890 */ /* 0x002fc4000fffe0ff */
[----:B--2---:R-:W-:Y:S01]  /*0ef0*/  UIADD3 UR4, UPT, UPT, UR4, -0xc, URZ ;  /* 0xfffffff404047890 */ /* 0x004fe2000fffe0ff */
[----:B0-----:R-:W-:-:S05]  /*0f00*/  IMAD R0, R3, UR6, R0 ;  /* 0x0000000603007c24 */ /* 0x001fca000f8e0200 */
[----:B------:R-:W-:-:S04]  /*0f10*/  ISETP.GE.AND P0, PT, R0, UR5, PT ;  /* 0x0000000500007c0c */ /* 0x000fc8000bf06270 */
[----:B------:R-:W-:-:S13]  /*0f20*/  ISETP.GE.OR P0, PT, R9, UR4, P0 ;  /* 0x0000000409007c0c */ /* 0x000fda0008706670 */
[----:B---3--:R-:W-:Y:S05]  /*0f30*/  @P0 BRA `(.L_x_233) ;  /* 0x0000003400580947 */ /* 0x008fea0003800000 */
[----:B------:R-:W0:Y:S01]  /*0f40*/  LDCU UR4, c[0x0][0x384] ;  /* 0x00007080ff0477ac */ /* 0x000e220008000800 */
[----:B------:R-:W-:Y:S01]  /*0f50*/  IMAD.MOV.U32 R4, RZ, RZ, RZ ;  /* 0x000000ffff047224 */ /* 0x000fe200078e00ff */
[----:B------:R-:W-:Y:S02]  /*0f60*/  MOV R3, 0x40000000 ;  /* 0x4000000000037802 */ /* 0x000fe40000000f00 */
[----:B------:R-:W-:Y:S01]  /*0f70*/  MOV R42, 0xfc0 ;  /* 0x00000fc0002a7802 */ /* 0x000fe20000000f00 */
[----:B0-----:R-:W0:Y:S02]  /*0f80*/  F2F.F64.F32 R12, UR4 ;  /* 0x00000004000c7d10 */ /* 0x001e240008201800 */
[----:B0-----:R-:W-:-:S10]  /*0f90*/  DADD R18, -RZ, |R12| ;  /* 0x00000000ff127229 */ /* 0x001fd4000000050c */
[----:B------:R-:W-:-:S07]  /*0fa0*/  IMAD.MOV.U32 R5, RZ, RZ, R19 ;  /* 0x000000ffff057224 */ /* 0x000fce00078e0013 */
[----:B------:R-:W-:Y:S05]  /*0fb0*/  CALL.REL.NOINC `($_Z14PSOR_2D_SolverififfPfS_S_$__internal_accurate_pow) ;  /* 0x0000004400307944 */ /* 0x000fea0003c00000 */
[----:B------:R-:W0:Y:S01]  /*0fc0*/  LDCU UR4, c[0x0][0x38c] ;  /* 0x00007180ff0477ac */ /* 0x000e220008000800 */
[----:B------:R-:W1:Y:S01]  /*0fd0*/  LDC R5, c[0x0][0x384] ;  /* 0x0000e100ff057b82 */ /* 0x000e620000000800 */
[----:B------:R-:W-:Y:S01]  /*0fe0*/  DADD R2, R12, 2 ;  /* 0x400000000c027429 */ /* 0x000fe20000000000 */
[----:B------:R-:W-:Y:S02]  /*0ff0*/  IMAD.MOV.U32 R38, RZ, RZ, R16 ;  /* 0x000000ffff267224 */ /* 0x000fe400078e0010 */
[----:B------:R-:W-:-:S07]  /*1000*/  IMAD.MOV.U32 R39, RZ, RZ, R17 ;  /* 0x000000ffff277224 */ /* 0x000fce00078e0011 */
[----:B------:R-:W-:-:S04]  /*1010*/  LOP3.LUT R0, R3, 0x7ff00000, RZ, 0xc0, !PT ;  /* 0x7ff0000003007812 */ /* 0x000fc800078ec0ff */
[----:B------:R-:W-:Y:S01]  /*1020*/  ISETP.NE.AND P1, PT, R0, 0x7ff00000, PT ;  /* 0x7ff000000000780c */ /* 0x000fe20003f25270 */
[----:B0-----:R-:W0:Y:S01]  /*1030*/  F2F.F64.F32 R10, UR4 ;  /* 0x00000004000a7d10 */ /* 0x001e220008201800 */
[----:B-1----:R-:W-:Y:S01]  /*1040*/  FSETP.NEU.AND P0, PT, R5, RZ, PT ;  /* 0x000000ff0500720b */ /* 0x002fe20003f0d000 */
[----:B0-----:R-:W-:-:S12]  /*1050*/  DADD R2, -RZ, |R10| ;  /* 0x00000000ff027229 */ /* 0x001fd8000000050a */
[----:B------:R-:W-:Y:S02]  /*1060*/  @!P0 CS2R R38, SRZ ;  /* 0x0000000000268805 */ /* 0x000fe4000001ff00 */
[----:B------:R-:W-:Y:S01]  /*1070*/  MOV R18, R2 ;  /* 0x0000000200127202 */ /* 0x000fe20000000f00 */
[----:B------:R-:W-:Y:S06]  /*1080*/  @P1 BRA `(.L_x_234) ;  /* 0x0000000000181947 */ /* 0x000fec0003800000 */
[----:B------:R-:W-:-:S13]  /*1090*/  FSETP.NAN.AND P0, PT, R5, R5, PT ;  /* 0x000000050500720b */ /* 0x000fda0003f08000 */
[----:B------:R-:W-:Y:S01]  /*10a0*/  @P0 DADD R38, R12, 2 ;  /* 0x400000000c260429 */ /* 0x000fe20000000000 */
[----:B------:R-:W-:Y:S10]  /*10b0*/  @P0 BRA `(.L_x_234) ;  /* 0x00000000000c0947 */ /* 0x000ff40003800000 */
[----:B------:R-:W-:-:S14]  /*10c0*/  DSETP.NEU.AND P0, PT, |R12|, +INF , PT ;  /* 0x7ff000000c00742a */ /* 0x000fdc0003f0d200 */
[----:B------:R-:W-:Y:S02]  /*10d0*/  @!P0 IMAD.MOV.U32 R38, RZ, RZ, 0x0 ;  /* 0x00000000ff268424 */ /* 0x000fe400078e00ff */
[----:B------:R-:W-:-:S07]  /*10e0*/  @!P0 IMAD.MOV.U32 R39, RZ, RZ, 0x7ff00000 ;  /* 0x7ff00000ff278424 */ /* 0x000fce00078e00ff */
.L_x_234:
[----:B------:R-:W-:Y:S01]  /*10f0*/  MOV R5, R3 ;  /* 0x0000000300057202 */ /* 0x000fe20000000f00 */
[----:B------:R-:W-:Y:S01]  /*1100*/  IMAD.MOV.U32 R3, RZ, RZ, 0x40000000 ;  /* 0x40000000ff037424 */ /* 0x000fe200078e00ff */
[----:B------:R-:W-:-:S07]  /*1110*/  MOV R42, 0x1130 ;  /* 0x00001130002a7802 */ /* 0x000fce0000000f00 */
[----:B------:R-:W-:Y:S05]  /*1120*/  CALL.REL.NOINC `($_Z14PSOR_2D_SolverififfPfS_S_$__internal_accurate_pow) ;  /* 0x0000004000d47944 */ /* 0x000fea0003c00000 */
[----:B------:R-:W0:Y:S01]  /*1130*/  LDC R0, c[0x0][0x38c] ;  /* 0x0000e300ff007b82 */ /* 0x000e220000000800 */
[----:B------:R-:W-:-:S07]  /*1140*/  DADD R2, R10, 2 ;  /* 0x400000000a027429 */ /* 0x000fce0000000000 */
[----:B------:R-:W1:Y:S03]  /*1150*/  LDC R5, c[0x0][0x384] ;  /* 0x0000e100ff057b82 */ /* 0x000e660000000800 */
[----:B------:R-:W-:-:S04]  /*1160*/  LOP3.LUT R2, R3, 0x7ff00000, RZ, 0xc0, !PT ;  /* 0x7ff0000003027812 */ /* 0x000fc800078ec0ff */
[----:B------:R-:W-:Y:S01]  /*1170*/  ISETP.NE.AND P1, PT, R2, 0x7ff00000, PT ;  /* 0x7ff000000200780c */ /* 0x000fe20003f25270 */
[----:B------:R-:W-:Y:S01]  /*1180*/  DADD R2, R38, R38 ;  /* 0x0000000026027229 */ /* 0x000fe20000000026 */
[----:B0-----:R-:W-:-:S13]  /*1190*/  FSETP.NEU.AND P0, PT, R0, RZ, PT ;  /* 0x000000ff0000720b */ /* 0x001fda0003f0d000 */
[----:B------:R-:W-:Y:S01]  /*11a0*/  @!P0 CS2R R16, SRZ ;  /* 0x0000000000108805 */ /* 0x000fe2000001ff00 */
[----:B-1----:R-:W-:Y:S06]  /*11b0*/  @P1 BRA `(.L_x_235) ;  /* 0x0000000000181947 */ /* 0x002fec0003800000 */
[----:B------:R-:W-:-:S13]  /*11c0*/  FSETP.NAN.AND P0, PT, R0, R0, PT ;  /* 0x000000000000720b */ /* 0x000fda0003f08000 */
[----:B------:R-:W-:Y:S01]  /*11d0*/  @P0 DADD R16, R10, 2 ;  /* 0x400000000a100429 */ /* 0x000fe20000000000 */
[----:B------:R-:W-:Y:S10]  /*11e0*/  @P0 BRA `(.L_x_235) ;  /* 0x00000000000c0947 */ /* 0x000ff40003800000 */
[----:B------:R-:W-:-:S14]  /*11f0*/  DSETP.NEU.AND P0, PT, |R10|, +INF , PT ;  /* 0x7ff000000a00742a */ /* 0x000fdc0003f0d200 */
[----:B------:R-:W-:Y:S01]  /*1200*/  @!P0 IMAD.MOV.U32 R16, RZ, RZ, 0x0 ;  /* 0x00000000ff108424 */ /* 0x000fe200078e00ff */
[----:B------:R-:W-:-:S07]  /*1210*/  @!P0 MOV R17, 0x7ff00000 ;  /* 0x7ff0000000118802 */ /* 0x000fce0000000f00 */
.L_x_235:
[----:B------:R-:W-:Y:S01]  /*1220*/  DADD R16, R16, R16 ;  /* 0x0000000010107229 */ /* 0x000fe20000000010 */
[C---:B------:R-:W-:Y:S01]  /*1230*/  FSETP.NEU.AND P1, PT, R5.reuse, 1, PT ;  /* 0x3f8000000500780b */ /* 0x040fe20003f2d000 */
[----:B------:R-:W-:Y:S01]  /*1240*/  DMUL R2, R2, 0.5 ;  /* 0x3fe0000002027828 */ /* 0x000fe20000000000 */
[----:B------:R-:W-:Y:S01]  /*1250*/  FSETP.NEU.AND P0, PT, R0, 1, PT ;  /* 0x3f8000000000780b */ /* 0x000fe20003f0d000 */
[----:B------:R-:W-:Y:S01]  /*1260*/  DADD R18, -RZ, |R12| ;  /* 0x00000000ff127229 */ /* 0x000fe2000000050c */
[----:B------:R-:W-:Y:S02]  /*1270*/  FSETP.NEU.AND P2, PT, R5, RZ, PT ;  /* 0x000000ff0500720b */ /* 0x000fe40003f4d000 */
[----:B------:R-:W-:Y:S01]  /*1280*/  MOV R42, 0x1330 ;  /* 0x00001330002a7802 */ /* 0x000fe20000000f00 */
[----:B------:R-:W-:-:S04]  /*1290*/  DMUL R16, R16, 0.5 ;  /* 0x3fe0000010107828 */ /* 0x000fc80000000000 */
[----:B------:R-:W-:Y:S02]  /*12a0*/  FSEL R2, R2, RZ, P1 ;  /* 0x000000ff02027208 */ /* 0x000fe40000800000 */
[----:B------:R-:W-:Y:S01]  /*12b0*/  FSEL R3, R3, 1.875, P1 ;  /* 0x3ff0000003037808 */ /* 0x000fe20000800000 */
[----:B------:R-:W-:-:S03]  /*12c0*/  IMAD.MOV.U32 R5, RZ, RZ, R19 ;  /* 0x000000ffff057224 */ /* 0x000fc600078e0013 */
[----:B------:R-:W-:Y:S02]  /*12d0*/  FSEL R16, R16, RZ, P0 ;  /* 0x000000ff10107208 */ /* 0x000fe40000000000 */
[----:B------:R-:W-:-:S06]  /*12e0*/  FSEL R17, R17, 1.875, P0 ;  /* 0x3ff0000011117808 */ /* 0x000fcc0000000000 */
[----:B------:R-:W-:Y:S01]  /*12f0*/  DADD R16, R2, R16 ;  /* 0x0000000002107229 */ /* 0x000fe20000000010 */
[----:B------:R-:W-:-:S05]  /*1300*/  IMAD.MOV.U32 R3, RZ, RZ, 0x40100000 ;  /* 0x40100000ff037424 */ /* 0x000fca00078e00ff */
[----:B------:R0:W1:Y:S05]  /*1310*/  F2F.F32.F64 R2, R16 ;  /* 0x0000001000027310 */ /* 0x00006a0000301000 */
[----:B01----:R-:W-:Y:S05]  /*1320*/  CALL.REL.NOINC `($_Z14PSOR_2D_SolverififfPfS_S_$__internal_accurate_pow) ;  /* 0x0000004000547944 */ /* 0x003fea0003c00000 */
[----:B------:R-:W-:Y:S01]  /*1330*/  DADD R18, R12, 4 ;  /* 0x401000000c127429 */ /* 0x000fe20000000000 */
[----:B------:R-:W0:Y:S01]  /*1340*/  LDCU UR4, c[0x0][0x38c] ;  /* 0x00007180ff0477ac */ /* 0x000e220008000800 */
[----:B------:R-:W-:Y:S01]  /*1350*/  DADD R20, -RZ, |R10| ;  /* 0x00000000ff147229 */ /* 0x000fe2000000050a */
[----:B------:R-:W-:Y:S01]  /*1360*/  MOV R38, R16 ;  /* 0x0000001000267202 */ /* 0x000fe20000000f00 */
[----:B------:R-:W-:Y:S01]  /*1370*/  IMAD.MOV.U32 R39, RZ, RZ, R17 ;  /* 0x000000ffff277224 */ /* 0x000fe200078e0011 */
[----:B------:R-:W-:-:S05]  /*1380*/  @!P2 CS2R R38, SRZ ;  /* 0x000000000026a805 */ /* 0x000fca000001ff00 */
[----:B------:R-:W-:-:S04]  /*1390*/  LOP3.LUT R18, R19, 0x7ff00000, RZ, 0xc0, !PT ;  /* 0x7ff0000013127812 */ /* 0x000fc800078ec0ff */
[----:B------:R-:W-:Y:S01]  /*13a0*/  ISETP.NE.AND P0, PT, R18, 0x7ff00000, PT ;  /* 0x7ff000001200780c */ /* 0x000fe20003f05270 */
[----:B------:R-:W-:Y:S01]  /*13b0*/  IMAD.MOV.U32 R18, RZ, RZ, R20 ;  /* 0x000000ffff127224 */ /* 0x000fe200078e0014 */
[----:B0-----:R-:W-:-:S11]  /*13c0*/  FSETP.NEU.AND P3, PT, RZ, UR4, PT ;  /* 0x00000004ff007c0b */ /* 0x001fd6000bf6d000 */
[----:B------:R-:W-:Y:S05]  /*13d0*/  @P0 BRA `(.L_x_236) ;  /* 0x00000000001c0947 */ /* 0x000fea0003800000 */
[----:B------:R-:W0:Y:S02]  /*13e0*/  LDC R0, c[0x0][0x384] ;  /* 0x0000e100ff007b82 */ /* 0x000e240000000800 */
[----:B0-----:R-:W-:-:S13]  /*13f0*/  FSETP.NAN.AND P0, PT, R0, R0, PT ;  /* 0x000000000000720b */ /* 0x001fda0003f08000 */
[----:B------:R-:W-:Y:S01]  /*1400*/  @P0 DADD R38, R12, 4 ;  /* 0x401000000c260429 */ /* 0x000fe20000000000 */
[----:B------:R-:W-:Y:S10]  /*1410*/  @P0 BRA `(.L_x_236) ;  /* 0x00000000000c0947 */ /* 0x000ff40003800000 */
[----:B------:R-:W-:-:S14]  /*1420*/  DSETP.NEU.AND P0, PT, |R12|, +INF , PT ;  /* 0x7ff000000c00742a */ /* 0x000fdc0003f0d200 */
[----:B------:R-:W-:Y:S01]  /*1430*/  @!P0 MOV R38, 0x0 ;  /* 0x0000000000268802 */ /* 0x000fe20000000f00 */
[----:B------:R-:W-:-:S07]  /*1440*/  @!P0 IMAD.MOV.U32 R39, RZ, RZ, 0x7ff00000 ;  /* 0x7ff00000ff278424 */ /* 0x000fce00078e00ff */
.L_x_236:
[----:B------:R-:W-:Y:S01]  /*1450*/  IMAD.MOV.U32 R5, RZ, RZ, R21 ;  /* 0x000000ffff057224 */ /* 0x000fe200078e0015 */
[----:B------:R-:W-:Y:S02]  /*1460*/  MOV R3, 0x40100000 ;  /* 0x4010000000037802 */ /* 0x000fe40000000f00 */
[----:B------:R-:W-:-:S07]  /*1470*/  MOV R42, 0x1490 ;  /* 0x00001490002a7802 */ /* 0x000fce0000000f00 */
[----:B------:R-:W-:Y:S05]  /*1480*/  CALL.REL.NOINC `($_Z14PSOR_2D_SolverififfPfS_S_$__internal_accurate_pow) ;  /* 0x0000003c00fc7944 */ /* 0x000fea0003c00000 */
[----:B------:R-:W0:Y:S01]  /*1490*/  MUFU.RCP64H R21, 24 ;  /* 0x4038000000157908 */ /* 0x000e220000001800 */
[----:B------:R-:W-:Y:S01]  /*14a0*/  IMAD.MOV.U32 R24, RZ, RZ, 0x0 ;  /* 0x00000000ff187424 */ /* 0x000fe200078e00ff */
[----:B------:R-:W-:Y:S01]  /*14b0*/  MOV R20, 0x1 ;  /* 0x0000000100147802 */ /* 0x000fe20000000f00 */
[----:B------:R-:W-:Y:S01]  /*14c0*/  IMAD.MOV.U32 R25, RZ, RZ, 0x40380000 ;  /* 0x40380000ff197424 */ /* 0x000fe200078e00ff */
[----:B------:R-:W-:-:S05]  /*14d0*/  @!P3 CS2R R16, SRZ ;  /* 0x000000000010b805 */ /* 0x000fca000001ff00 */
[----:B0-----:R-:W-:-:S08]  /*14e0*/  DFMA R18, R20, -R24, 1 ;  /* 0x3ff000001412742b */ /* 0x001fd00000000818 */
[----:B------:R-:W-:Y:S02]  /*14f0*/  DFMA R22, R18, R18, R18 ;  /* 0x000000121216722b */ /* 0x000fe40000000012 */
[----:B------:R-:W-:-:S06]  /*1500*/  DADD R18, R10, 4 ;  /* 0x401000000a127429 */ /* 0x000fcc0000000000 */
[----:B------:R-:W-:-:S04]  /*1510*/  DFMA R22, R20, R22, R20 ;  /* 0x000000161416722b */ /* 0x000fc80000000014 */
[----:B------:R-:W-:-:S04]  /*1520*/  LOP3.LUT R18, R19, 0x7ff00000, RZ, 0xc0, !PT ;  /* 0x7ff0000013127812 */ /* 0x000fc800078ec0ff */
[----:B------:R-:W-:Y:S01]  /*1530*/  ISETP.NE.AND P0, PT, R18, 0x7ff00000, PT ;  /* 0x7ff000001200780c */ /* 0x000fe20003f05270 */
[----:B------:R-:W-:-:S08]  /*1540*/  DFMA R20, R22, -R24, 1 ;  /* 0x3ff000001614742b */ /* 0x000fd00000000818 */
[----:B------:R-:W-:-:S04]  /*1550*/  DFMA R20, R22, R20, R22 ;  /* 0x000000141614722b */ /* 0x000fc80000000016 */
[----:B------:R-:W-:Y:S07]  /*1560*/  @P0 BRA `(.L_x_237) ;  /* 0x00000000001c0947 */ /* 0x000fee0003800000 */
[----:B------:R-:W0:Y:S02]  /*1570*/  LDC R0, c[0x0][0x38c] ;  /* 0x0000e300ff007b82 */ /* 0x000e240000000800 */
[----:B0-----:R-:W-:-:S13]  /*1580*/  FSETP.NAN.AND P0, PT, R0, R0, PT ;  /* 0x000000000000720b */ /* 0x001fda0003f08000 */
[----:B------:R-:W-:Y:S01]  /*1590*/  @P0 DADD R16, R10, 4 ;  /* 0x401000000a100429 */ /* 0x000fe20000000000 */
[----:B------:R-:W-:Y:S10]  /*15a0*/  @P0 BRA `(.L_x_237) ;  /* 0x00000000000c0947 */ /* 0x000ff40003800000 */
[----:B------:R-:W-:-:S14]  /*15b0*/  DSETP.NEU.AND P0, PT, |R10|, +INF , PT ;  /* 0x7ff000000a00742a */ /* 0x000fdc0003f0d200 */
[----:B------:R-:W-:Y:S02]  /*15c0*/  @!P0 IMAD.MOV.U32 R16, RZ, RZ, 0x0 ;  /* 0x00000000ff108424 */ /* 0x000fe400078e00ff */
[----:B------:R-:W-:-:S07]  /*15d0*/  @!P0 IMAD.MOV.U32 R17, RZ, RZ, 0x7ff00000 ;  /* 0x7ff00000ff118424 */ /* 0x000fce00078e00ff */
.L_x_237:
[----:B------:R-:W-:Y:S01]  /*15e0*/  DADD R22, R16, R16 ;  /* 0x0000000010167229 */ /* 0x000fe20000000010 */
[----:B------:R-:W0:Y:S01]  /*15f0*/  LDC R3, c[0x0][0x38c] ;  /* 0x0000e300ff037b82 */ /* 0x000e220000000800 */
[----:B------:R-:W1:Y:S01]  /*1600*/  LDCU UR4, c[0x0][0x384] ;  /* 0x00007080ff0477ac */ /* 0x000e620008000800 */
[----:B------:R-:W-:Y:S05]  /*1610*/  BSSY.RECONVERGENT B2, `(.L_x_238) ;  /* 0x0000010000027945 */ /* 0x000fea0003800200 */
[----:B------:R-:W-:Y:S02]  /*1620*/  DMUL R16, R22, R20 ;  /* 0x0000001416107228 */ /* 0x000fe40000000000 */
[----:B------:R-:W-:-:S06]  /*1630*/  FSETP.GEU.AND P1, PT, |R23|, 6.5827683646048100446e-37, PT ;  /* 0x036000001700780b */ /* 0x000fcc0003f2e200 */
[----:B------:R-:W-:Y:S01]  /*1640*/  DFMA R18, R16, -24, R22 ;  /* 0xc03800001012782b */ /* 0x000fe20000000016 */
[----:B-1----:R-:W-:-:S07]  /*1650*/  FSETP.NEU.AND P5, PT, RZ, UR4, PT ;  /* 0x00000004ff007c0b */ /* 0x002fce000bfad000 */
[----:B------:R-:W-:Y:S01]  /*1660*/  DFMA R16, R20, R18, R16 ;  /* 0x000000121410722b */ /* 0x000fe20000000010 */
[----:B0-----:R-:W-:-:S09]  /*1670*/  FSETP.NEU.AND P4, PT, R3, 1, PT ;  /* 0x3f8000000300780b */ /* 0x001fd20003f8d000 */
[----:B------:R-:W-:-:S05]  /*1680*/  FFMA R0, RZ, 2.875, R17 ;  /* 0x40380000ff007823 */ /* 0x000fca0000000011 */
[----:B------:R-:W-:-:S13]  /*1690*/  FSETP.GT.AND P0, PT, |R0|, 1.469367938527859385e-39, PT ;  /* 0x001000000000780b */ /* 0x000fda0003f04200 */
[----:B------:R-:W-:Y:S05]  /*16a0*/  @P0 BRA P1, `(.L_x_239) ;  /* 0x0000000000180947 */ /* 0x000fea0000800000 */
[----:B------:R-:W-:Y:S01]  /*16b0*/  MOV R20, R22 ;  /* 0x0000001600147202 */ /* 0x000fe20000000f00 */
[----:B------:R-:W-:Y:S01]  /*16c0*/  IMAD.MOV.U32 R21, RZ, RZ, R23 ;  /* 0x000000ffff157224 */ /* 0x000fe200078e0017 */
[----:B------:R-:W-:Y:S01]  /*16d0*/  MOV R19, 0x40380000 ;  /* 0x4038000000137802 */ /* 0x000fe20000000f00 */
[----:B------:R-:W-:Y:S01]  /*16e0*/  IMAD.MOV.U32 R18, RZ, RZ, RZ ;  /* 0x000000ffff127224 */ /* 0x000fe200078e00ff */
[----:B------:R-:W-:-:S07]  /*16f0*/  MOV R30, 0x1710 ;  /* 0x00001710001e7802 */ /* 0x000fce0000000f00 */
[----:B------:R-:W-:Y:S05]  /*1700*/  CALL.REL.NOINC `($__internal_5_$__cuda_sm20_div_rn_f64_full) ;  /* 0x0000002c00ec7944 */ /* 0x000fea0003c00000 */
.L_x_239:
[----:B------:R-:W-:Y:S05]  /*1710*/  BSYNC.RECONVERGENT B2 ;  /* 0x0000000000027941 */ /* 0x000fea0003800200 */
.L_x_238:
[----:B------:R-:W0:Y:S01]  /*1720*/  MUFU.RCP64H R19, 24 ;  /* 0x4038000000137908 */ /* 0x000e220000001800 */
[----:B------:R-:W-:Y:S01]  /*1730*/  IMAD.MOV.U32 R20, RZ, RZ, 0x0 ;  /* 0x00000000ff147424 */ /* 0x000fe200078e00ff */
[----:B------:R-:W-:Y:S01]  /*1740*/  MOV R18, 0x1 ;  /* 0x0000000100127802 */ /* 0x000fe20000000f00 */
[----:B------:R-:W-:Y:S01]  /*1750*/  IMAD.MOV.U32 R21, RZ, RZ, 0x40380000 ;  /* 0x40380000ff157424 */ /* 0x000fe200078e00ff */
[----:B------:R-:W-:Y:S01]  /*1760*/  DADD R38, R38, R38 ;  /* 0x0000000026267229 */ /* 0x000fe20000000026 */
[----:B------:R-:W-:Y:S01]  /*1770*/  BSSY.RECONVERGENT B2, `(.L_x_240) ;  /* 0x0000017000027945 */ /* 0x000fe20003800200 */
[----:B------:R-:W-:Y:S02]  /*1780*/  FSEL R32, R16, 1.46601546874880000000e+13, P4 ;  /* 0x5555555510207808 */ /* 0x000fe40002000000 */
[----:B------:R-:W-:-:S06]  /*1790*/  FSEL R33, R17, 1.4166666269302368164, P4 ;  /* 0x3fb5555511217808 */ /* 0x000fcc0002000000 */
[----:B------:R-:W-:Y:S01]  /*17a0*/  FSETP.GEU.AND P1, PT, |R39|, 6.5827683646048100446e-37, PT ;  /* 0x036000002700780b */ /* 0x000fe20003f2e200 */
[----:B0-----:R-:W-:-:S08]  /*17b0*/  DFMA R22, R18, -R20, 1 ;  /* 0x3ff000001216742b */ /* 0x001fd00000000814 */
[----:B------:R-:W-:-:S08]  /*17c0*/  DFMA R22, R22, R22, R22 ;  /* 0x000000161616722b */ /* 0x000fd00000000016 */
[----:B------:R-:W-:-:S08]  /*17d0*/  DFMA R22, R18, R22, R18 ;  /* 0x000000161216722b */ /* 0x000fd00000000012 */
[----:B------:R-:W-:-:S08]  /*17e0*/  DFMA R20, R22, -R20, 1 ;  /* 0x3ff000001614742b */ /* 0x000fd00000000814 */
[----:B------:R-:W-:-:S08]  /*17f0*/  DFMA R22, R22, R20, R22 ;  /* 0x000000141616722b */ /* 0x000fd00000000016 */
[----:B------:R-:W-:-:S08]  /*1800*/  DMUL R18, R22, R38 ;  /* 0x0000002616127228 */ /* 0x000fd00000000000 */
[----:B------:R-:W-:-:S08]  /*1810*/  DFMA R20, R18, -24, R38 ;  /* 0xc03800001214782b */ /* 0x000fd00000000026 */
[----:B------:R-:W-:-:S10]  /*1820*/  DFMA R18, R22, R20, R18 ;  /* 0x000000141612722b */ /* 0x000fd40000000012 */
[----:B------:R-:W-:-:S05]  /*1830*/  FFMA R0, RZ, 2.875, R19 ;  /* 0x40380000ff007823 */ /* 0x000fca0000000013 */
[----:B------:R-:W-:-:S13]  /*1840*/  FSETP.GT.AND P0, PT, |R0|, 1.469367938527859385e-39, PT ;  /* 0x001000000000780b */ /* 0x000fda0003f04200 */
[----:B------:R-:W-:Y:S05]  /*1850*/  @P0 BRA P1, `(.L_x_241) ;  /* 0x0000000000200947 */ /* 0x000fea0000800000 */
[----:B------:R-:W-:Y:S01]  /*1860*/  IMAD.MOV.U32 R20, RZ, RZ, R38 ;  /* 0x000000ffff147224 */ /* 0x000fe200078e0026 */
[----:B------:R-:W-:Y:S01]  /*1870*/  MOV R18, RZ ;  /* 0x000000ff00127202 */ /* 0x000fe20000000f00 */
[----:B------:R-:W-:Y:S01]  /*1880*/  IMAD.MOV.U32 R21, RZ, RZ, R39 ;  /* 0x000000ffff157224 */ /* 0x000fe200078e0027 */
[----:B------:R-:W-:Y:S01]  /*1890*/  MOV R30, 0x18c0 ;  /* 0x000018c0001e7802 */ /* 0x000fe20000000f00 */
[----:B------:R-:W-:-:S07]  /*18a0*/  IMAD.MOV.U32 R19, RZ, RZ, 0x40380000 ;  /* 0x40380000ff137424 */ /* 0x000fce00078e00ff */
[----:B------:R-:W-:Y:S05]  /*18b0*/  CALL.REL.NOINC `($__internal_5_$__cuda_sm20_div_rn_f64_full) ;  /* 0x0000002c00807944 */ /* 0x000fea0003c00000 */
[----:B------:R-:W-:Y:S01]  /*18c0*/  IMAD.MOV.U32 R18, RZ, RZ, R16 ;  /* 0x000000ffff127224 */ /* 0x000fe200078e0010 */
[----:B------:R-:W-:-:S07]  /*18d0*/  MOV R19, R17 ;  /* 0x0000001100137202 */ /* 0x000fce0000000f00 */
.L_x_241:
[----:B------:R-:W-:Y:S05]  /*18e0*/  BSYNC.RECONVERGENT B2 ;  /* 0x0000000000027941 */ /* 0x000fea0003800200 */
.L_x_240:
[----:B------:R-:W0:Y:S01]  /*18f0*/  LDC R0, c[0x0][0x384] ;  /* 0x0000e100ff007b82 */ /* 0x000e220000000800 */
[----:B------:R-:W-:Y:S01]  /*1900*/  IMAD.MOV.U32 R3, RZ, RZ, 0x40180000 ;  /* 0x40180000ff037424 */ /* 0x000fe200078e00ff */
[----:B------:R-:W-:Y:S02]  /*1910*/  MOV R42, 0x19a0 ;  /* 0x000019a0002a7802 */ /* 0x000fe40000000f00 */
[----:B0-----:R-:W-:-:S04]  /*1920*/  FSETP.NEU.AND P0, PT, R0, 1, PT ;  /* 0x3f8000000000780b */ /* 0x001fc80003f0d000 */
[----:B------:R-:W-:Y:S02]  /*1930*/  FSEL R16, R18, 1.46601546874880000000e+13, P0 ;  /* 0x5555555512107808 */ /* 0x000fe40000000000 */
[----:B------:R-:W-:Y:S01]  /*1940*/  FSEL R17, R19, 1.4166666269302368164, P0 ;  /* 0x3fb5555513117808 */ /* 0x000fe20000000000 */
[----:B------:R-:W-:-:S05]  /*1950*/  DADD R18, -RZ, |R12| ;  /* 0x00000000ff127229 */ /* 0x000fca000000050c */
[----:B------:R-:W-:-:S05]  /*1960*/  DADD R32, R16, R32 ;  /* 0x0000000010207229 */ /* 0x000fca0000000020 */
[----:B------:R-:W-:Y:S01]  /*1970*/  IMAD.MOV.U32 R5, RZ, RZ, R19 ;  /* 0x000000ffff057224 */ /* 0x000fe200078e0013 */
[----:B------:R0:W1:Y:S06]  /*1980*/  F2F.F32.F64 R0, R32 ;  /* 0x0000002000007310 */ /* 0x00006c0000301000 */
        /* <DEDUP_REMOVED lines=19> */
.L_x_242:
        /* <DEDUP_REMOVED lines=23> */
[----:B------:R-:W-:Y:S01]  /*1c30*/  @!P0 IMAD.MOV.U32 R16, RZ, RZ, 0x0 ;  /* 0x00000000ff108424 */ /* 0x000fe200078e00ff */
[----:B------:R-:W-:-:S07]  /*1c40*/  @!P0 MOV R17, 0x7ff00000 ;  /* 0x7ff0000000118802 */ /* 0x000fce0000000f00 */
.L_x_243:
        /* <DEDUP_REMOVED lines=10> */
[----:B------:R-:W-:-:S05]  /*1cf0*/  FFMA R3, RZ, 4.203125, R17 ;  /* 0x40868000ff037823 */ /* 0x000fca0000000011 */
[----:B------:R-:W-:-:S13]  /*1d00*/  FSETP.GT.AND P0, PT, |R3|, 1.469367938527859385e-39, PT ;  /* 0x001000000300780b */ /* 0x000fda0003f04200 */
[----:B------:R-:W-:Y:S05]  /*1d10*/  @P0 BRA P1, `(.L_x_245) ;  /* 0x0000000000180947 */ /* 0x000fea0000800000 */
[----:B------:R-:W-:Y:S01]  /*1d20*/  IMAD.MOV.U32 R20, RZ, RZ, R22 ;  /* 0x000000ffff147224 */ /* 0x000fe200078e0016 */
[----:B------:R-:W-:Y:S01]  /*1d30*/  MOV R21, R23 ;  /* 0x0000001700157202 */ /* 0x000fe20000000f00 */
[----:B------:R-:W-:Y:S01]  /*1d40*/  IMAD.MOV.U32 R18, RZ, RZ, RZ ;  /* 0x000000ffff127224 */ /* 0x000fe200078e00ff */
[----:B------:R-:W-:Y:S02]  /*1d50*/  MOV R19, 0x40868000 ;  /* 0x4086800000137802 */ /* 0x000fe40000000f00 */
[----:B------:R-:W-:-:S07]  /*1d60*/  MOV R30, 0x1d80 ;  /* 0x00001d80001e7802 */ /* 0x000fce0000000f00 */
[----:B------:R-:W-:Y:S05]  /*1d70*/  CALL.REL.NOINC `($__internal_5_$__cuda_sm20_div_rn_f64_full) ;  /* 0x0000002800507944 */ /* 0x000fea0003c00000 */
.L_x_245:
[----:B------:R-:W-:Y:S05]  /*1d80*/  BSYNC.RECONVERGENT B2 ;  /* 0x0000000000027941 */ /* 0x000fea0003800200 */
.L_x_244:
[----:B------:R-:W0:Y:S01]  /*1d90*/  MUFU.RCP64H R19, 720 ;  /* 0x4086800000137908 */ /* 0x000e220000001800 */
[----:B------:R-:W-:Y:S01]  /*1da0*/  IMAD.MOV.U32 R20, RZ, RZ, 0x0 ;  /* 0x00000000ff147424 */ /* 0x000fe200078e00ff */
[----:B------:R-:W-:Y:S01]  /*1db0*/  MOV R21, 0x40868000 ;  /* 0x4086800000157802 */ /* 0x000fe20000000f00 */
[----:B------:R-:W-:Y:S01]  /*1dc0*/  IMAD.MOV.U32 R18, RZ, RZ, 0x1 ;  /* 0x00000001ff127424 */ /* 0x000fe200078e00ff */
[----:B------:R-:W-:Y:S01]  /*1dd0*/  DADD R38, R38, R38 ;  /* 0x0000000026267229 */ /* 0x000fe20000000026 */
[----:B------:R-:W-:Y:S01]  /*1de0*/  BSSY.RECONVERGENT B2, `(.L_x_246) ;  /* 0x0000017000027945 */ /* 0x000fe20003800200 */
[----:B------:R-:W-:Y:S02]  /*1df0*/  FSEL R32, R16, 3.1249045965716459206e-25, P4 ;  /* 0x16c16c1710207808 */ /* 0x000fe40002000000 */
[----:B------:R-:W-:-:S06]  /*1e00*/  FSEL R33, R17, 0.90138888359069824219, P4 ;  /* 0x3f66c16c11217808 */ /* 0x000fcc0002000000 */
        /* <DEDUP_REMOVED lines=12> */
[----:B------:R-:W-:Y:S01]  /*1ed0*/  MOV R20, R38 ;  /* 0x0000002600147202 */ /* 0x000fe20000000f00 */
[----:B------:R-:W-:Y:S01]  /*1ee0*/  IMAD.MOV.U32 R21, RZ, RZ, R39 ;  /* 0x000000ffff157224 */ /* 0x000fe200078e0027 */
[----:B------:R-:W-:Y:S01]  /*1ef0*/  MOV R18, RZ ;  /* 0x000000ff00127202 */ /* 0x000fe20000000f00 */
[----:B------:R-:W-:Y:S01]  /*1f00*/  IMAD.MOV.U32 R19, RZ, RZ, 0x40868000 ;  /* 0x40868000ff137424 */ /* 0x000fe200078e00ff */
[----:B------:R-:W-:-:S07]  /*1f10*/  MOV R30, 0x1f30 ;  /* 0x00001f30001e7802 */ /* 0x000fce0000000f00 */
[----:B------:R-:W-:Y:S05]  /*1f20*/  CALL.REL.NOINC `($__internal_5_$__cuda_sm20_div_rn_f64_full) ;  /* 0x0000002400e47944 */ /* 0x000fea0003c00000 */
[----:B------:R-:W-:Y:S01]  /*1f30*/  MOV R18, R16 ;  /* 0x0000001000127202 */ /* 0x000fe20000000f00 */
[----:B------:R-:W-:-:S07]  /*1f40*/  IMAD.MOV.U32 R19, RZ, RZ, R17 ;  /* 0x000000ffff137224 */ /* 0x000fce00078e0011 */
.L_x_247:
[----:B------:R-:W-:Y:S05]  /*1f50*/  BSYNC.RECONVERGENT B2 ;  /* 0x0000000000027941 */ /* 0x000fea0003800200 */
.L_x_246:
[----:B------:R-:W0:Y:S01]  /*1f60*/  LDC R3, c[0x0][0x384] ;  /* 0x0000e100ff037b82 */ /* 0x000e220000000800 */
[----:B------:R-:W-:Y:S02]  /*1f70*/  MOV R42, 0x2010 ;  /* 0x00002010002a7802 */ /* 0x000fe40000000f00 */
[----:B0-----:R-:W-:Y:S01]  /*1f80*/  FSETP.NEU.AND P0, PT, R3, 1, PT ;  /* 0x3f8000000300780b */ /* 0x001fe20003f0d000 */
[----:B------:R-:W-:-:S03]  /*1f90*/  IMAD.MOV.U32 R3, RZ, RZ, 0x40200000 ;  /* 0x40200000ff037424 */ /* 0x000fc600078e00ff */
[----:B------:R-:W-:Y:S02]  /*1fa0*/  FSEL R16, R18, 3.1249045965716459206e-25, P0 ;  /* 0x16c16c1712107808 */ /* 0x000fe40000000000 */
[----:B------:R-:W-:Y:S01]  /*1fb0*/  FSEL R17, R19, 0.90138888359069824219, P0 ;  /* 0x3f66c16c13117808 */ /* 0x000fe20000000000 */
[----:B------:R-:W-:-:S05]  /*1fc0*/  DADD R18, -RZ, |R12| ;  /* 0x00000000ff127229 */ /* 0x000fca000000050c */
[----:B------:R-:W-:-:S05]  /*1fd0*/  DADD R32, R16, R32 ;  /* 0x0000000010207229 */ /* 0x000fca0000000020 */
[----:B------:R-:W-:Y:S01]  /*1fe0*/  MOV R5, R19 ;  /* 0x0000001300057202 */ /* 0x000fe20000000f00 */
        /* <DEDUP_REMOVED lines=9> */
[----:B------:R-:W-:Y:S02]  /*2080*/  ISETP.NE.AND P0, PT, R18, 0x7ff00000, PT ;  /* 0x7ff000001200780c */ /* 0x000fe40003f05270 */
[----:B------:R-:W-:Y:S02]  /*2090*/  MOV R18, R20 ;  /* 0x0000001400127202 */ /* 0x000fe40000000f00 */
[----:B0-----:R-:W-:-:S09]  /*20a0*/  FSETP.NEU.AND P2, PT, RZ, UR4, PT ;  /* 0x00000004ff007c0b */ /* 0x001fd2000bf4d000 */
[----:B------:R-:W-:Y:S05]  /*20b0*/  @P0 BRA `(.L_x_248) ;  /* 0x00000000001c0947 */ /* 0x000fea0003800000 */
[----:B------:R-:W0:Y:S02]  /*20c0*/  LDC R3, c[0x0][0x384] ;  /* 0x0000e100ff037b82 */ /* 0x000e240000000800 */
[----:B0-----:R-:W-:-:S13]  /*20d0*/  FSETP.NAN.AND P0, PT, R3, R3, PT ;  /* 0x000000030300720b */ /* 0x001fda0003f08000 */
[----:B------:R-:W-:Y:S01]  /*20e0*/  @P0 DADD R38, R12, 8 ;  /* 0x402000000c260429 */ /* 0x000fe20000000000 */
[----:B------:R-:W-:Y:S10]  /*20f0*/  @P0 BRA `(.L_x_248) ;  /* 0x00000000000c0947 */ /* 0x000ff40003800000 */
[----:B------:R-:W-:-:S14]  /*2100*/  DSETP.NEU.AND P0, PT, |R12|, +INF , PT ;  /* 0x7ff000000c00742a */ /* 0x000fdc0003f0d200 */
[----:B------:R-:W-:Y:S01]  /*2110*/  @!P0 IMAD.MOV.U32 R38, RZ, RZ, 0x0 ;  /* 0x00000000ff268424 */ /* 0x000fe200078e00ff */
[----:B------:R-:W-:-:S07]  /*2120*/  @!P0 MOV R39, 0x7ff00000 ;  /* 0x7ff0000000278802 */ /* 0x000fce0000000f00 */
.L_x_248:
        /* <DEDUP_REMOVED lines=23> */
[----:B------:R-:W-:Y:S01]  /*22a0*/  @!P0 MOV R16, 0x0 ;  /* 0x0000000000108802 */ /* 0x000fe20000000f00 */
[----:B------:R-:W-:-:S07]  /*22b0*/  @!P0 IMAD.MOV.U32 R17, RZ, RZ, 0x7ff00000 ;  /* 0x7ff00000ff118424 */ /* 0x000fce00078e00ff */
.L_x_249:
        /* <DEDUP_REMOVED lines=10> */
[----:B------:R-:W-:-:S05]  /*2360*/  FFMA R3, RZ, 7.115234375, R17 ;  /* 0x40e3b000ff037823 */ /* 0x000fca0000000011 */
        /* <DEDUP_REMOVED lines=8> */
.L_x_251:
[----:B------:R-:W-:Y:S05]  /*23f0*/  BSYNC.RECONVERGENT B2 ;  /* 0x0000000000027941 */ /* 0x000fea0003800200 */
.L_x_250:
[----:B------:R-:W0:Y:S01]  /*2400*/  MUFU.RCP64H R19, 40320 ;  /* 0x40e3b00000137908 */ /* 0x000e220000001800 */
[----:B------:R-:W-:Y:S01]  /*2410*/  HFMA2 R18, -RZ, RZ, 0, 5.9604644775390625e-08 ;  /* 0x00000001ff127431 */ /* 0x000fe200000001ff */
[----:B------:R-:W-:Y:S01]  /*2420*/  MOV R20, 0x0 ;  /* 0x0000000000147802 */ /* 0x000fe20000000f00 */
[----:B------:R-:W-:Y:S01]  /*2430*/  IMAD.MOV.U32 R21, RZ, RZ, 0x40e3b000 ;  /* 0x40e3b000ff157424 */ /* 0x000fe200078e00ff */
[----:B------:R-:W-:Y:S01]  /*2440*/  DADD R38, R38, R38 ;  /* 0x0000000026267229 */ /* 0x000fe20000000026 */
[----:B------:R-:W-:Y:S01]  /*2450*/  BSSY.RECONVERGENT B2, `(.L_x_252) ;  /* 0x0000017000027945 */ /* 0x000fe20003800200 */
[----:B------:R-:W-:Y:S02]  /*2460*/  FSEL R32, R16, 2.6805903767080696074e-23, P4 ;  /* 0x1a01a01a10207808 */ /* 0x000fe40002000000 */
[----:B------:R-:W-:-:S06]  /*2470*/  FSEL R33, R17, 0.5390872955322265625, P4 ;  /* 0x3f0a01a011217808 */ /* 0x000fcc0002000000 */
        /* <DEDUP_REMOVED lines=18> */
[----:B------:R-:W-:Y:S01]  /*25a0*/  IMAD.MOV.U32 R18, RZ, RZ, R16 ;  /* 0x000000ffff127224 */ /* 0x000fe200078e0010 */
[----:B------:R-:W-:-:S07]  /*25b0*/  MOV R19, R17 ;  /* 0x0000001100137202 */ /* 0x000fce0000000f00 */
.L_x_253:
[----:B------:R-:W-:Y:S05]  /*25c0*/  BSYNC.RECONVERGENT B2 ;  /* 0x0000000000027941 */ /* 0x000fea0003800200 */
.L_x_252:
[----:B------:R-:W0:Y:S01]  /*25d0*/  LDC R3, c[0x0][0x384] ;  /* 0x0000e100ff037b82 */ /* 0x000e220000000800 */
[----:B------:R-:W-:Y:S02]  /*25e0*/  MOV R42, 0x2680 ;  /* 0x00002680002a7802 */ /* 0x000fe40000000f00 */
[----:B0-----:R-:W-:Y:S02]  /*25f0*/  FSETP.NEU.AND P0, PT, R3, 1, PT ;  /* 0x3f8000000300780b */ /* 0x001fe40003f0d000 */
[----:B------:R-:W-:Y:S02]  /*2600*/  MOV R3, 0x40240000 ;  /* 0x4024000000037802 */ /* 0x000fe40000000f00 */
[----:B------:R-:W-:Y:S02]  /*2610*/  FSEL R16, R18, 2.6805903767080696074e-23, P0 ;  /* 0x1a01a01a12107808 */ /* 0x000fe40000000000 */
[----:B------:R-:W-:Y:S01]  /*2620*/  FSEL R17, R19, 0.5390872955322265625, P0 ;  /* 0x3f0a01a013117808 */ /* 0x000fe20000000000 */
        /* <DEDUP_REMOVED lines=8> */
[----:B------:R-:W-:Y:S01]  /*26b0*/  IMAD.MOV.U32 R38, RZ, RZ, R16 ;  /* 0x000000ffff267224 */ /* 0x000fe200078e0010 */
[----:B------:R-:W-:Y:S02]  /*26c0*/  MOV R39, R17 ;  /* 0x0000001100277202 */ /* 0x000fe40000000f00 */
[----:B------:R-:W-:-:S04]  /*26d0*/  @!P5 CS2R R38, SRZ ;  /* 0x000000000026d805 */ /* 0x000fc8000001ff00 */
        /* <DEDUP_REMOVED lines=12> */
.L_x_254:
[----:B------:R-:W-:Y:S01]  /*27a0*/  MOV R5, R21 ;  /* 0x0000001500057202 */ /* 0x000fe20000000f00 */
[----:B------:R-:W-:Y:S01]  /*27b0*/  IMAD.MOV.U32 R3, RZ, RZ, 0x40240000 ;  /* 0x40240000ff037424 */ /* 0x000fe200078e00ff */
[----:B------:R-:W-:-:S07]  /*27c0*/  MOV R42, 0x27e0 ;  /* 0x000027e0002a7802 */ /* 0x000fce0000000f00 */
[----:B------:R-:W-:Y:S05]  /*27d0*/  CALL.REL.NOINC `($_Z14PSOR_2D_SolverififfPfS_S_$__internal_accurate_pow) ;  /* 0x0000002c00287944 */ /* 0x000fea0003c00000 */
[----:B------:R-:W0:Y:S01]  /*27e0*/  MUFU.RCP64H R21, 3628800 ;  /* 0x414baf8000157908 */ /* 0x000e220000001800 */
[----:B------:R-:W-:Y:S01]  /*27f0*/  HFMA2 R20, -RZ, RZ, 0, 5.9604644775390625e-08 ;  /* 0x00000001ff147431 */ /* 0x000fe200000001ff */
        /* <DEDUP_REMOVED lines=19> */
.L_x_255:
        /* <DEDUP_REMOVED lines=10> */
[----:B------:R-:W-:-:S05]  /*29d0*/  FFMA R3, RZ, 12.7303466796875, R17 ;  /* 0x414baf80ff037823 */ /* 0x000fca0000000011 */
        /* <DEDUP_REMOVED lines=8> */
.L_x_257:
[----:B------:R-:W-:Y:S05]  /*2a60*/  BSYNC.RECONVERGENT B2 ;  /* 0x0000000000027941 */ /* 0x000fea0003800200 */
.L_x_256:
[----:B------:R-:W0:Y:S01]  /*2a70*/  MUFU.RCP64H R19, 3628800 ;  /* 0x414baf8000137908 */ /* 0x000e220000001800 */
[----:B------:R-:W-:Y:S01]  /*2a80*/  IMAD.MOV.U32 R20, RZ, RZ, 0x0 ;  /* 0x00000000ff147424 */ /* 0x000fe200078e00ff */
[----:B------:R-:W-:Y:S01]  /*2a90*/  MOV R21, 0x414baf80 ;  /* 0x414baf8000157802 */ /* 0x000fe20000000f00 */
[----:B------:R-:W-:Y:S01]  /*2aa0*/  IMAD.MOV.U32 R18, RZ, RZ, 0x1 ;  /* 0x00000001ff127424 */ /* 0x000fe200078e00ff */
[----:B------:R-:W-:Y:S01]  /*2ab0*/  DADD R38, R38, R38 ;  /* 0x0000000026267229 */ /* 0x000fe20000000026 */
[----:B------:R-:W-:Y:S01]  /*2ac0*/  BSSY.RECONVERGENT B2, `(.L_x_258) ;  /* 0x0000017000027945 */ /* 0x000fe20003800200 */
[----:B------:R-:W-:Y:S02]  /*2ad0*/  FSEL R32, R16, -1.481905565015040338e-05, P4 ;  /* 0xb7789f5c10207808 */ /* 0x000fe40002000000 */
[----:B------:R-:W-:-:S06]  /*2ae0*/  FSEL R33, R17, 0.31736990809440612793, P4 ;  /* 0x3ea27e4f11217808 */ /* 0x000fcc0002000000 */
        /* <DEDUP_REMOVED lines=20> */
.L_x_259:
[----:B------:R-:W-:Y:S05]  /*2c30*/  BSYNC.RECONVERGENT B2 ;  /* 0x0000000000027941 */ /* 0x000fea0003800200 */
.L_x_258:
[----:B------:R-:W0:Y:S01]  /*2c40*/  LDC R3, c[0x0][0x384] ;  /* 0x0000e100ff037b82 */ /* 0x000e220000000800 */
[----:B------:R-:W-:Y:S02]  /*2c50*/  MOV R42, 0x2cf0 ;  /* 0x00002cf0002a7802 */ /* 0x000fe40000000f00 */
[----:B0-----:R-:W-:Y:S01]  /*2c60*/  FSETP.NEU.AND P0, PT, R3, 1, PT ;  /* 0x3f8000000300780b */ /* 0x001fe20003f0d000 */
[----:B------:R-:W-:-:S03]  /*2c70*/  IMAD.MOV.U32 R3, RZ, RZ, 0x40280000 ;  /* 0x40280000ff037424 */ /* 0x000fc600078e00ff */
[----:B------:R-:W-:Y:S02]  /*2c80*/  FSEL R16, R18, -1.481905565015040338e-05, P0 ;  /* 0xb7789f5c12107808 */ /* 0x000fe40000000000 */
[----:B------:R-:W-:Y:S01]  /*2c90*/  FSEL R17, R19, 0.31736990809440612793, P0 ;  /* 0x3ea27e4f13117808 */ /* 0x000fe20000000000 */
[----:B------:R-:W-:-:S05]  /*2ca0*/  DADD R18, -RZ, |R12| ;  /* 0x00000000ff127229 */ /* 0x000fca000000050c */
[----:B------:R-:W-:-:S05]  /*2cb0*/  DADD R32, R16, R32 ;  /* 0x0000000010207229 */ /* 0x000fca0000000020 */
[----:B------:R-:W-:Y:S01]  /*2cc0*/  MOV R5, R19 ;  /* 0x0000001300057202 */ /* 0x000fe20000000f00 */
[----:B------:R0:W1:Y:S06]  /*2cd0*/  F2F.F32.F64 R38, R32 ;  /* 0x0000002000267310 */ /* 0x00006c0000301000 */
[----:B01----:R-:W-:Y:S05]  /*2ce0*/  CALL.REL.NOINC `($_Z14PSOR_2D_SolverififfPfS_S_$__internal_accurate_pow) ;  /* 0x0000002400e47944 */ /* 0x003fea0003c00000 */
[----:B------:R-:W0:Y:S01]  /*2cf0*/  MUFU.RCP64H R21, 479001600 ;  /* 0x41bc8cfc00157908 */ /* 0x000e220000001800 */
[----:B------:R-:W-:Y:S02]  /*2d00*/  HFMA2 R24, -RZ, RZ, 0, 0 ;  /* 0x00000000ff187431 */ /* 0x000fe400000001ff */
[----:B------:R-:W-:Y:S01]  /*2d10*/  IMAD.MOV.U32 R25, RZ, RZ, 0x41bc8cfc ;  /* 0x41bc8cfcff197424 */ /* 0x000fe200078e00ff */
[----:B------:R-:W-:Y:S02]  /*2d20*/  MOV R20, 0x1 ;  /* 0x0000000100147802 */ /* 0x000fe40000000f00 */
[----:B------:R-:W-:-:S04]  /*2d30*/  @!P5 CS2R R16, SRZ ;  /* 0x000000000010d805 */ /* 0x000fc8000001ff00 */
        /* <DEDUP_REMOVED lines=16> */
.L_x_260:
        /* <DEDUP_REMOVED lines=10> */
[----:B------:R-:W-:-:S05]  /*2ee0*/  FFMA R3, RZ, 23.56884002685546875, R13 ;  /* 0x41bc8cfcff037823 */ /* 0x000fca000000000d */
        /* <DEDUP_REMOVED lines=10> */
.L_x_262:
[----:B------:R-:W-:Y:S05]  /*2f90*/  BSYNC.RECONVERGENT B2 ;  /* 0x0000000000027941 */ /* 0x000fea0003800200 */
.L_x_261:
[----:B------:R-:W-:Y:S01]  /*2fa0*/  DADD R18, -RZ, |R10| ;  /* 0x00000000ff127229 */ /* 0x000fe2000000050a */
[----:B------:R-:W-:Y:S02]  /*2fb0*/  FSEL R12, R12, -1.54028256424871466263e+29, P4 ;  /* 0xeff8d8980c0c7808 */ /* 0x000fe40002000000 */
[----:B------:R-:W-:Y:S02]  /*2fc0*/  FSEL R13, R13, 0.17376267910003662109, P4 ;  /* 0x3e31eed80d0d7808 */ /* 0x000fe40002000000 */
[----:B------:R-:W-:Y:S02]  /*2fd0*/  MOV R3, 0x40280000 ;  /* 0x4028000000037802 */ /* 0x000fe40000000f00 */
[----:B------:R-:W-:-:S03]  /*2fe0*/  MOV R42, 0x3010 ;  /* 0x00003010002a7802 */ /* 0x000fc60000000f00 */
[----:B------:R-:W-:-:S07]  /*2ff0*/  IMAD.MOV.U32 R5, RZ, RZ, R19 ;  /* 0x000000ffff057224 */ /* 0x000fce00078e0013 */
[----:B------:R-:W-:Y:S05]  /*3000*/  CALL.REL.NOINC `($_Z14PSOR_2D_SolverififfPfS_S_$__internal_accurate_pow) ;  /* 0x00000024001c7944 */ /* 0x000fea0003c00000 */
[----:B------:R-:W0:Y:S01]  /*3010*/  MUFU.RCP64H R19, 479001600 ;  /* 0x41bc8cfc00137908 */ /* 0x000e220000001800 */
[----:B------:R-:W-:Y:S02]  /*3020*/  HFMA2 R21, -RZ, RZ, 2.8671875, -0.00030422210693359375 ;  /* 0x41bc8cfcff157431 */ /* 0x000fe400000001ff */
[----:B------:R-:W-:Y:S01]  /*3030*/  IMAD.MOV.U32 R20, RZ, RZ, 0x0 ;  /* 0x00000000ff147424 */ /* 0x000fe200078e00ff */
[----:B------:R-:W-:Y:S01]  /*3040*/  @!P5 CS2R R16, SRZ ;  /* 0x000000000010d805 */ /* 0x000fe2000001ff00 */
[----:B------:R-:W-:-:S06]  /*3050*/  IMAD.MOV.U32 R18, RZ, RZ, 0x1 ;  /* 0x00000001ff127424 */ /* 0x000fcc00078e00ff */
        /* <DEDUP_REMOVED lines=16> */
.L_x_263:
[----:B------:R-:W-:Y:S01]  /*3160*/  DADD R20, R16, R16 ;  /* 0x0000000010147229 */ /* 0x000fe20000000010 */
[----:B------:R-:W-:Y:S01]  /*3170*/  BSSY.RECONVERGENT B2, `(.L_x_264) ;  /* 0x0000010000027945 */ /* 0x000fe20003800200 */
[----:B------:R-:W0:Y:S06]  /*3180*/  LDC R16, c[0x0][0x38c] ;  /* 0x0000e300ff107b82 */ /* 0x000e2c0000000800 */
[----:B------:R-:W-:Y:S02]  /*3190*/  DMUL R4, R22, R20 ;  /* 0x0000001416047228 */ /* 0x000fe40000000000 */
[----:B------:R-:W-:-:S06]  /*31a0*/  FSETP.GEU.AND P1, PT, |R21|, 6.5827683646048100446e-37, PT ;  /* 0x036000001500780b */ /* 0x000fcc0003f2e200 */
[----:B------:R-:W-:-:S08]  /*31b0*/  DFMA R10, R4, -479001600, R20 ;  /* 0xc1bc8cfc040a782b */ /* 0x000fd00000000014 */
[----:B------:R-:W-:Y:S01]  /*31c0*/  DFMA R4, R22, R10, R4 ;  /* 0x0000000a1604722b */ /* 0x000fe20000000004 */
[----:B0-----:R-:W-:-:S09]  /*31d0*/  FSETP.NEU.AND P4, PT, R16, 1, PT ;  /* 0x3f8000001000780b */ /* 0x001fd20003f8d000 */
[----:B------:R-:W-:-:S05]  /*31e0*/  FFMA R3, RZ, 23.56884002685546875, R5 ;  /* 0x41bc8cfcff037823 */ /* 0x000fca0000000005 */
[----:B------:R-:W-:-:S13]  /*31f0*/  FSETP.GT.AND P0, PT, |R3|, 1.469367938527859385e-39, PT ;  /* 0x001000000300780b */ /* 0x000fda0003f04200 */
[----:B------:R-:W-:Y:S05]  /*3200*/  @P0 BRA P1, `(.L_x_265) ;  /* 0x0000000000180947 */ /* 0x000fea0000800000 */
[----:B------:R-:W-:Y:S01]  /*3210*/  MOV R18, RZ ;  /* 0x000000ff00127202 */ /* 0x000fe20000000f00 */
[----:B------:R-:W-:Y:S01]  /*3220*/  IMAD.MOV.U32 R19, RZ, RZ, 0x41bc8cfc ;  /* 0x41bc8cfcff137424 */ /* 0x000fe200078e00ff */
[----:B------:R-:W-:-:S07]  /*3230*/  MOV R30, 0x3250 ;  /* 0x00003250001e7802 */ /* 0x000fce0000000f00 */
[----:B------:R-:W-:Y:S05]  /*3240*/  CALL.REL.NOINC `($__internal_5_$__cuda_sm20_div_rn_f64_full) ;  /* 0x00000014001c7944 */ /* 0x000fea0003c00000 */
[----:B------:R-:W-:Y:S01]  /*3250*/  MOV R4, R16 ;  /* 0x0000001000047202 */ /* 0x000fe20000000f00 */
[----:B------:R-:W-:-:S07]  /*3260*/  IMAD.MOV.U32 R5, RZ, RZ, R17 ;  /* 0x000000ffff057224 */ /* 0x000fce00078e0011 */
.L_x_265:
[----:B------:R-:W-:Y:S05]  /*3270*/  BSYNC.RECONVERGENT B2 ;  /* 0x0000000000027941 */ /* 0x000fea0003800200 */
.L_x_264:
[----:B------:R-:W0:Y:S01]  /*3280*/  LDCU UR6, c[0x0][0x388] ;  /* 0x00007100ff0677ac */ /* 0x000e220008000800 */
[----:B------:R-:W-:Y:S02]  /*3290*/  FSEL R22, R4, -1.54028256424871466263e+29, P4 ;  /* 0xeff8d89804167808 */ /* 0x000fe40002000000 */
[----:B------:R-:W-:-:S06]  /*32a0*/  FSEL R23, R5, 0.17376267910003662109, P4 ;  /* 0x3e31eed805177808 */ /* 0x000fcc0002000000 */
[----:B------:R-:W-:Y:S01]  /*32b0*/  DADD R22, R12, R22 ;  /* 0x000000000c167229 */ /* 0x000fe20000000016 */
[----:B0-----:R-:W-:-:S09]  /*32c0*/  UISETP.GE.AND UP0, UPT, UR6, 0xd, UPT ;  /* 0x0000000d0600788c */ /* 0x001fd2000bf06270 */
[----:B------:R-:W-:Y:S05]  /*32d0*/  BRA.U !UP0, `(.L_x_233) ;  /* 0x0000001108707547 */ /* 0x000fea000b800000 */
[----:B------:R-:W0:Y:S01]  /*32e0*/  LDCU.64 UR4, c[0x0][0x3a0] ;  /* 0x00007400ff0477ac */ /* 0x000e220008000a00 */
[----:B------:R-:W1:Y:S01]  /*32f0*/  LDC R47, c[0x0][0x38c] ;  /* 0x0000e300ff2f7b82 */ /* 0x000e620000000800 */
[----:B------:R-:W2:Y:S01]  /*3300*/  LDCU.64 UR10, c[0x0][0x380] ;  /* 0x00007000ff0a77ac */ /* 0x000ea20008000a00 */
[----:B0-----:R-:W-:Y:S01]  /*3310*/  MOV R20, UR4 ;  /* 0x0000000400147c02 */ /* 0x001fe20008000f00 */
[----:B------:R-:W-:Y:S01]  /*3320*/  IMAD.U32 R21, RZ, RZ, UR5 ;  /* 0x00000005ff157e24 */ /* 0x000fe2000f8e00ff */
[----:B--2---:R-:W-:-:S03]  /*3330*/  MOV R46, UR10 ;  /* 0x0000000a002e7c02 */ /* 0x004fc60008000f00 */
[----:B------:R-:W-:-:S05]  /*3340*/  IMAD.WIDE R52, R9, 0x4, R20 ;  /* 0x0000000409347825 */ /* 0x000fca00078e0214 */
[----:B------:R-:W5:Y:S01]  /*3350*/  LDG.E.CONSTANT R42, desc[UR8][R52.64+0x18] ;  /* 0x00001808342a7981 */ /* 0x000f62000c1e9900 */
[----:B------:R-:W-:-:S04]  /*3360*/  IMAD.WIDE R16, R46, 0x4, R52 ;  /* 0x000000042e107825 */ /* 0x000fc800078e0234 */
[C---:B------:R-:W-:Y:S02]  /*3370*/  IMAD.WIDE R50, R46.reuse, 0x4, R16 ;  /* 0x000000042e327825 */ /* 0x040fe400078e0210 */
[----:B------:R-:W5:Y:S02]  /*3380*/  LDG.E.CONSTANT R17, desc[UR8][R16.64+0x18] ;  /* 0x0000180810117981 */ /* 0x000f64000c1e9900 */
[----:B------:R-:W-:-:S05]  /*3390*/  IMAD.WIDE R48, R46, 0x4, R50 ;  /* 0x000000042e307825 */ /* 0x000fca00078e0232 */
[----:B------:R-:W5:Y:S01]  /*33a0*/  LDG.E.CONSTANT R13, desc[UR8][R48.64+0x18] ;  /* 0x00001808300d7981 */ /* 0x000f62000c1e9900 */
[----:B------:R-:W-:-:S03]  /*33b0*/  IMAD.WIDE R44, R46, 0x4, R48 ;  /* 0x000000042e2c7825 */ /* 0x000fc600078e0230 */
[----:B------:R-:W5:Y:S01]  /*33c0*/  LDG.E.CONSTANT R16, desc[UR8][R50.64+0x18] ;  /* 0x0000180832107981 */ /* 0x000f62000c1e9900 */
[----:B------:R-:W-:-:S03]  /*33d0*/  IMAD.WIDE R34, R46, 0x4, R44 ;  /* 0x000000042e227825 */ /* 0x000fc600078e022c */
[----:B------:R-:W5:Y:S01]  /*33e0*/  LDG.E.CONSTANT R12, desc[UR8][R44.64+0x18] ;  /* 0x000018082c0c7981 */ /* 0x000f62000c1e9900 */
[----:B------:R-:W0:Y:S01]  /*33f0*/  S2UR UR5, SR_CgaCtaId ;  /* 0x00000000000579c3 */ /* 0x000e220000008800 */
[C---:B------:R-:W-:Y:S01]  /*3400*/  IMAD R39, R46.reuse, 0x4, R9 ;  /* 0x000000042e277824 */ /* 0x040fe200078e0209 */
[----:B------:R-:W-:Y:S01]  /*3410*/  UISETP.NE.AND UP0, UPT, UR6, 0xd, UPT ;  /* 0x0000000d0600788c */ /* 0x000fe2000bf05270 */
[C---:B------:R-:W-:Y:S01]  /*3420*/  IMAD.WIDE R18, R46.reuse, 0x4, R34 ;  /* 0x000000042e127825 */ /* 0x040fe200078e0222 */
[----:B------:R-:W5:Y:S02]  /*3430*/  LDG.E.CONSTANT R11, desc[UR8][R34.64+0x18] ;  /* 0x00001808220b7981 */ /* 0x000f64000c1e9900 */
[----:B------:R-:W-:Y:S02]  /*3440*/  IADD3 R39, PT, PT, R39, R46, RZ ;  /* 0x0000002e27277210 */ /* 0x000fe40007ffe0ff */
[----:B------:R2:W5:Y:S01]  /*3450*/  LDG.E.CONSTANT R37, desc[UR8][R18.64+0x18] ;  /* 0x0000180812257981 */ /* 0x000562000c1e9900 */
[----:B------:R-:W-:-:S05]  /*3460*/  IMAD.WIDE R32, R46, 0x4, R18 ;  /* 0x000000042e207825 */ /* 0x000fca00078e0212 */
[----:B------:R-:W5:Y:S01]  /*3470*/  LDG.E.CONSTANT R10, desc[UR8][R32.64+0x18] ;  /* 0x00001808200a7981 */ /* 0x000f62000c1e9900 */
[----:B------:R-:W-:Y:S01]  /*3480*/  IMAD.WIDE R30, R46, 0x4, R32 ;  /* 0x000000042e1e7825 */ /* 0x000fe200078e0220 */
[----:B--2---:R2:W3:Y:S03]  /*3490*/  F2F.F32.F64 R18, R22 ;  /* 0x0000001600127310 */ /* 0x0044e60000301000 */
[----:B------:R-:W-:Y:S01]  /*34a0*/  FADD R35, R6, R7 ;  /* 0x0000000706237221 */ /* 0x000fe20000000000 */
[----:B------:R-:W-:Y:S01]  /*34b0*/  UMOV UR4, 0x400 ;  /* 0x0000040000047882 */ /* 0x000fe20000000000 */
[----:B------:R-:W-:-:S04]  /*34c0*/  IMAD.WIDE R28, R46, 0x4, R30 ;  /* 0x000000042e1c7825 */ /* 0x000fc800078e021e */
[----:B-1----:R-:W-:Y:S01]  /*34d0*/  FADD R19, R47, UR11 ;  /* 0x0000000b2f137e21 */ /* 0x002fe20008000000 */
[----:B------:R-:W5:Y:S01]  /*34e0*/  LDG.E.CONSTANT R5, desc[UR8][R30.64+0x18] ;  /* 0x000018081e057981 */ /* 0x000f62000c1e9900 */
[----:B------:R-:W-:-:S03]  /*34f0*/  IMAD.WIDE R26, R46, 0x4, R28 ;  /* 0x000000042e1a7825 */ /* 0x000fc600078e021c */
[----:B------:R1:W5:Y:S04]  /*3500*/  LDG.E.CONSTANT R4, desc[UR8][R28.64+0x18] ;  /* 0x000018081c047981 */ /* 0x000368000c1e9900 */
[----:B------:R-:W5:Y:S01]  /*3510*/  LDG.E.CONSTANT R3, desc[UR8][R26.64+0x18] ;  /* 0x000018081a037981 */ /* 0x000f62000c1e9900 */
[----:B------:R-:W-:Y:S01]  /*3520*/  IMAD.WIDE R24, R46, 0x4, R26 ;  /* 0x000000042e187825 */ /* 0x000fe200078e021a */
[----:B0-----:R-:W-:-:S03]  /*3530*/  ULEA UR4, UR5, UR4, 0x18 ;  /* 0x0000000405047291 */ /* 0x001fc6000f8ec0ff */
[----:B-1----:R-:W-:Y:S01]  /*3540*/  VIADD R29, R39, 0x6 ;  /* 0x00000006271d7836 */ /* 0x002fe20000000000 */
[----:B------:R0:W5:Y:S01]  /*3550*/  LDG.E.CONSTANT R36, desc[UR8][R24.64+0x18] ;  /* 0x0000180818247981 */ /* 0x000162000c1e9900 */
[----:B------:R-:W-:-:S04]  /*3560*/  FMUL R8, R35, R8 ;  /* 0x0000000823087220 */ /* 0x000fc80000400000 */
[----:B------:R-:W-:Y:S01]  /*3570*/  FMUL R8, R8, R19 ;  /* 0x0000001308087220 */ /* 0x000fe20000400000 */
[----:B0-----:R-:W-:Y:S02]  /*3580*/  LEA R25, R46, R29, 0x2 ;  /* 0x0000001d2e197211 */ /* 0x001fe400078e10ff */
[----:B------:R-:W-:-:S03]  /*3590*/  LEA R19, R40, UR4, 0x2 ;  /* 0x0000000428137c11 */ /* 0x000fc6000f8e10ff */
[----:B------:R-:W-:Y:S01]  /*35a0*/  IMAD R31, R46, 0x2, R25 ;  /* 0x000000022e1f7824 */ /* 0x000fe200078e0219 */
[----:B--23--:R-:W-:Y:S06]  /*35b0*/  BRA.U !UP0, `(.L_x_266) ;  /* 0x00000009089c7547 */ /* 0x00cfec000b800000 */
[----:B------:R-:W-:Y:S01]  /*35c0*/  ULOP3.LUT UR4, UR6, 0x7ffffffe, URZ, 0xc0, !UPT ;  /* 0x7ffffffe06047892 */ /* 0x000fe2000f8ec0ff */
[----:B------:R-:W-:Y:S01]  /*35d0*/  ISETP.GT.U32.AND P0, PT, R40, 0x5, PT ;  /* 0x000000052800780c */ /* 0x000fe20003f04070 */
[C-C-:B------:R-:W-:Y:S02]  /*35e0*/  IMAD R30, R46.reuse, 0xb, R9.reuse ;  /* 0x0000000b2e1e7824 */ /* 0x140fe400078e0209 */
[----:B------:R-:W-:Y:S01]  /*35f0*/  UIADD3 UR4, UPT, UPT, -UR4, URZ, URZ ;  /* 0x000000ff04047290 */ /* 0x000fe2000fffe1ff */
[C-C-:B------:R-:W-:Y:S02]  /*3600*/  IMAD R31, R46.reuse, 0xc, R9.reuse ;  /* 0x0000000c2e1f7824 */ /* 0x140fe400078e0209 */
[C-C-:B------:R-:W-:Y:S02]  /*3610*/  IMAD R32, R46.reuse, 0x5, R9.reuse ;  /* 0x000000052e207824 */ /* 0x140fe400078e0209 */
[C-C-:B------:R-:W-:Y:S01]  /*3620*/  IMAD R33, R46.reuse, 0x7, R9.reuse ;  /* 0x000000072e217824 */ /* 0x140fe200078e0209 */
[----:B------:R-:W-:Y:S01]  /*3630*/  MOV R35, UR4 ;  /* 0x0000000400237c02 */ /* 0x000fe20008000f00 */
[----:B------:R-:W-:-:S07]  /*3640*/  IMAD R34, R46, 0x6, R9 ;  /* 0x000000062e227824 */ /* 0x000fce00078e0209 */
.L_x_267:
[----:B0-----:R-:W0:Y:S01]  /*3650*/  LDCU.64 UR4, c[0x0][0x3a0] ;  /* 0x00007400ff0477ac */ /* 0x001e220008000a00 */
[----:B------:R-:W-:Y:S01]  /*3660*/  VIADD R39, R34, 0x6 ;  /* 0x0000000622277836 */ /* 0x000fe20000000000 */
[----:B------:R-:W1:Y:S01]  /*3670*/  LDC.64 R24, c[0x0][0x3a8] ;  /* 0x0000ea00ff187b82 */ /* 0x000e620000000a00 */
[----:B------:R-:W-:-:S07]  /*3680*/  IADD3 R23, PT, PT, R31, 0x6, RZ ;  /* 0x000000061f177810 */ /* 0x000fce0007ffe0ff */
[----:B------:R-:W2:Y:S01]  /*3690*/  LDC.64 R26, c[0x0][0x398] ;  /* 0x0000e600ff1a7b82 */ /* 0x000ea20000000a00 */
[----:B0-----:R-:W-:Y:S01]  /*36a0*/  MOV R20, UR4 ;  /* 0x0000000400147c02 */ /* 0x001fe20008000f00 */
[----:B------:R-:W-:-:S04]  /*36b0*/  IMAD.U32 R21, RZ, RZ, UR5 ;  /* 0x00000005ff157e24 */ /* 0x000fc8000f8e00ff */
[----:B------:R-:W-:-:S05]  /*36c0*/  @!P0 IMAD.WIDE R28, R39, 0x4, R20 ;  /* 0x00000004271c8825 */ /* 0x000fca00078e0214 */
[----:B------:R-:W3:Y:S04]  /*36d0*/  @!P0 LDG.E.CONSTANT R46, desc[UR8][R28.64+-0x18] ;  /* 0xffffe8081c2e8981 */ /* 0x000ee8000c1e9900 */
[----:B------:R0:W4:Y:S01]  /*36e0*/  @!P0 LDG.E.CONSTANT R52, desc[UR8][R28.64+0x80] ;  /* 0x000080081c348981 */ /* 0x000122000c1e9900 */
[----:B------:R-:W-:Y:S05]  /*36f0*/  WARPSYNC.ALL ;  /* 0x0000000000007948 */ /* 0x000fea0003800000 */
[----:B------:R-:W-:Y:S01]  /*3700*/  BAR.SYNC.DEFER_BLOCKING 0x0 ;  /* 0x0000000000007b1d */ /* 0x000fe20000010000 */
[----:B-----5:R-:W-:Y:S01]  /*3710*/  IMAD.MOV.U32 R44, RZ, RZ, R16 ;  /* 0x000000ffff2c7224 */ /* 0x020fe200078e0010 */
[----:B------:R-:W-:Y:S01]  /*3720*/  MOV R16, R12 ;  /* 0x0000000c00107202 */ /* 0x000fe20000000f00 */
[----:B------:R-:W-:-:S02]  /*3730*/  IMAD.MOV.U32 R12, RZ, RZ, R37 ;  /* 0x000000ffff0c7224 */ /* 0x000fc400078e0025 */
[----:B------:R-:W-:-:S04]  /*3740*/  IMAD.WIDE R22, R23, 0x4, R20 ;  /* 0x0000000417167825 */ /* 0x000fc800078e0214 */
[C---:B-1----:R-:W-:Y:S01]  /*3750*/  IMAD.WIDE R24, R39.reuse, 0x4, R24 ;  /* 0x0000000427187825 */ /* 0x042fe200078e0218 */
[----:B------:R-:W4:Y:S03]  /*3760*/  LDG.E.CONSTANT R45, desc[UR8][R22.64] ;  /* 0x00000008162d7981 */ /* 0x000f26000c1e9900 */
[----:B--2---:R-:W-:Y:S01]  /*3770*/  IMAD.WIDE R26, R39, 0x4, R26 ;  /* 0x00000004271a7825 */ /* 0x004fe200078e021a */
[----:B0-----:R-:W-:Y:S01]  /*3780*/  @!P0 IADD3 R29, PT, PT, R33, 0x6, RZ ;  /* 0x00000006211d8810 */ /* 0x001fe20007ffe0ff */
[----:B------:R-:W0:Y:S03]  /*3790*/  LDCU UR4, c[0x0][0x380] ;  /* 0x00007000ff0477ac */ /* 0x000e260008000800 */
[----:B------:R-:W2:Y:S04]  /*37a0*/  LDG.E.CONSTANT R47, desc[UR8][R26.64] ;  /* 0x000000081a2f7981 */ /* 0x000ea8000c1e9900 */
[----:B------:R-:W-:Y:S01]  /*37b0*/  STS [R19+0x18], R12 ;  /* 0x0000180c13007388 */ /* 0x000fe20000000800 */
[----:B------:R-:W-:-:S05]  /*37c0*/  @!P0 IMAD.WIDE R28, R29, 0x4, R20 ;  /* 0x000000041d1c8825 */ /* 0x000fca00078e0214 */
[----:B------:R-:W2:Y:S04]  /*37d0*/  @!P0 LDG.E.CONSTANT R50, desc[UR8][R28.64+-0x18] ;  /* 0xffffe8081c328981 */ /* 0x000ea8000c1e9900 */
[----:B------:R1:W2:Y:S01]  /*37e0*/  @!P0 LDG.E.CONSTANT R48, desc[UR8][R28.64+0x80] ;  /* 0x000080081c308981 */ /* 0x0002a2000c1e9900 */
[----:B------:R-:W-:Y:S01]  /*37f0*/  IMAD.MOV.U32 R39, RZ, RZ, R13 ;  /* 0x000000ffff277224 */ /* 0x000fe200078e000d */
[----:B------:R-:W-:Y:S01]  /*3800*/  MOV R13, R11 ;  /* 0x0000000b000d7202 */ /* 0x000fe20000000f00 */
[----:B------:R-:W-:-:S04]  /*3810*/  IMAD.MOV.U32 R11, RZ, RZ, R10 ;  /* 0x000000ffff0b7224 */ /* 0x000fc800078e000a */
[----:B------:R-:W-:Y:S01]  /*3820*/  FADD R10, R11, R13 ;  /* 0x0000000d0b0a7221 */ /* 0x000fe20000000000 */
[----:B---3--:R-:W-:Y:S04]  /*3830*/  @!P0 STS [R19], R46 ;  /* 0x0000002e13008388 */ /* 0x008fe80000000800 */
[----:B----4-:R-:W-:Y:S01]  /*3840*/  @!P0 STS [R19+0x98], R52 ;  /* 0x0000983413008388 */ /* 0x010fe20000000800 */
[----:B------:R-:W-:Y:S06]  /*3850*/  BAR.SYNC.DEFER_BLOCKING 0x0 ;  /* 0x0000000000007b1d */ /* 0x000fec0000010000 */
[----:B------:R-:W3:Y:S04]  /*3860*/  LDG.E R49, desc[UR8][R24.64] ;  /* 0x0000000818317981 */ /* 0x000ee8000c1e1900 */
[----:B------:R-:W-:Y:S04]  /*3870*/  LDS R37, [R19+0x14] ;  /* 0x0000140013257984 */ /* 0x000fe80000000800 */
[----:B------:R-:W4:Y:S04]  /*3880*/  LDS R46, [R19+0x1c] ;  /* 0x00001c00132e7984 */ /* 0x000f280000000800 */
[----:B------:R-:W-:Y:S04]  /*3890*/  LDS R52, [R19+0x10] ;  /* 0x0000100013347984 */ /* 0x000fe80000000800 */
[----:B------:R-:W0:Y:S01]  /*38a0*/  LDS R53, [R19+0x20] ;  /* 0x0000200013357984 */ /* 0x000e220000000800 */
[----:B----4-:R-:W-:Y:S01]  /*38b0*/  FADD R51, R37, R46 ;  /* 0x0000002e25337221 */ /* 0x010fe20000000000 */
[----:B------:R-:W-:-:S02]  /*38c0*/  MOV R37, R5 ;  /* 0x0000000500257202 */ /* 0x000fc40000000f00 */
[----:B------:R-:W-:Y:S01]  /*38d0*/  LDS R46, [R19+0x28] ;  /* 0x00002800132e7984 */ /* 0x000fe20000000800 */
[----:B------:R-:W-:-:S03]  /*38e0*/  FMUL R51, R51, R6 ;  /* 0x0000000633337220 */ /* 0x000fc60000400000 */
[----:B------:R-:W-:Y:S01]  /*38f0*/  LDS R5, [R19+0xc] ;  /* 0x00000c0013057984 */ /* 0x000fe20000000800 */
[----:B0-----:R-:W-:Y:S01]  /*3900*/  FADD R53, R52, R53 ;  /* 0x0000003534357221 */ /* 0x001fe20000000000 */
[----:B------:R-:W-:Y:S01]  /*3910*/  FFMA R51, R10, R7, R51 ;  /* 0x000000070a337223 */ /* 0x000fe20000000033 */
[----:B------:R-:W-:Y:S02]  /*3920*/  FADD R10, R37, R16 ;  /* 0x00000010250a7221 */ /* 0x000fe40000000000 */
[----:B------:R-:W-:-:S04]  /*3930*/  FMUL R53, R53, R6 ;  /* 0x0000000635357220 */ /* 0x000fc80000400000 */
[----:B------:R-:W-:Y:S02]  /*3940*/  FFMA R53, R10, R7, R53 ;  /* 0x000000070a357223 */ /* 0x000fe40000000035 */
[----:B------:R-:W0:Y:S02]  /*3950*/  LDS R10, [R19+0x24] ;  /* 0x00002400130a7984 */ /* 0x000e240000000800 */
[----:B0-----:R-:W-:Y:S01]  /*3960*/  FADD R5, R5, R10 ;  /* 0x0000000a05057221 */ /* 0x001fe20000000000 */
[----:B------:R-:W-:-:S03]  /*3970*/  IMAD.MOV.U32 R10, RZ, RZ, R4 ;  /* 0x000000ffff0a7224 */ /* 0x000fc600078e0004 */
[----:B------:R-:W-:Y:S01]  /*3980*/  FMUL R5, R5, R6 ;  /* 0x0000000605057220 */ /* 0x000fe20000400000 */
[----:B-1----:R-:W-:-:S04]  /*3990*/  FADD R28, R10, R39 ;  /* 0x000000270a1c7221 */ /* 0x002fc80000000000 */
[----:B------:R-:W-:Y:S02]  /*39a0*/  FFMA R28, R28, R7, R5 ;  /* 0x000000071c1c7223 */ /* 0x000fe40000000005 */
[----:B------:R-:W0:Y:S01]  /*39b0*/  LDS R5, [R19+0x8] ;  /* 0x0000080013057984 */ /* 0x000e220000000800 */
[----:B------:R-:W-:-:S04]  /*39c0*/  FMUL R51, R2, R51 ;  /* 0x0000003302337220 */ /* 0x000fc80000400000 */
[----:B------:R-:W-:-:S04]  /*39d0*/  FFMA R51, R8, R12, R51 ;  /* 0x0000000c08337223 */ /* 0x000fc80000000033 */
[----:B------:R-:W-:Y:S02]  /*39e0*/  FFMA R4, R0, R53, R51 ;  /* 0x0000003500047223 */ /* 0x000fe40000000033 */
[----:B------:R-:W-:Y:S02]  /*39f0*/  LDS R51, [R19] ;  /* 0x0000000013337984 */ /* 0x000fe40000000800 */
[----:B------:R-:W-:Y:S01]  /*3a00*/  FFMA R4, R41, R28, R4 ;  /* 0x0000001c29047223 */ /* 0x000fe20000000004 */
[----:B0-----:R-:W-:Y:S01]  /*3a10*/  FADD R29, R5, R46 ;  /* 0x0000002e051d7221 */ /* 0x001fe20000000000 */
[----:B------:R-:W-:Y:S02]  /*3a20*/  MOV R5, R3 ;  /* 0x0000000300057202 */ /* 0x000fe40000000f00 */
[----:B------:R-:W-:Y:S01]  /*3a30*/  LDS R3, [R19+0x4] ;  /* 0x0000040013037984 */ /* 0x000fe20000000800 */
[----:B------:R-:W-:Y:S02]  /*3a40*/  FMUL R29, R29, R6 ;  /* 0x000000061d1d7220 */ /* 0x000fe40000400000 */
[----:B------:R-:W-:-:S04]  /*3a50*/  FADD R28, R5, R44 ;  /* 0x0000002c051c7221 */ /* 0x000fc80000000000 */
[----:B------:R-:W-:Y:S02]  /*3a60*/  FFMA R29, R28, R7, R29 ;  /* 0x000000071c1d7223 */ /* 0x000fe4000000001d */
[----:B------:R-:W0:Y:S02]  /*3a70*/  LDS R28, [R19+0x2c] ;  /* 0x00002c00131c7984 */ /* 0x000e240000000800 */
[----:B------:R-:W-:Y:S02]  /*3a80*/  FFMA R29, R43, R29, R4 ;  /* 0x0000001d2b1d7223 */ /* 0x000fe40000000004 */
[----:B------:R-:W1:Y:S01]  /*3a90*/  LDS R4, [R19+0x30] ;  /* 0x0000300013047984 */ /* 0x000e620000000800 */
[----:B0-----:R-:W-:Y:S01]  /*3aa0*/  FADD R53, R3, R28 ;  /* 0x0000001c03357221 */ /* 0x001fe20000000000 */
[----:B-1----:R-:W-:Y:S01]  /*3ab0*/  FADD R51, R51, R4 ;  /* 0x0000000433337221 */ /* 0x002fe20000000000 */
[----:B------:R-:W-:Y:S01]  /*3ac0*/  IMAD.MOV.U32 R4, RZ, RZ, R36 ;  /* 0x000000ffff047224 */ /* 0x000fe200078e0024 */
[----:B------:R-:W-:Y:S01]  /*3ad0*/  MOV R3, R45 ;  /* 0x0000002d00037202 */ /* 0x000fe20000000f00 */
[----:B------:R-:W-:-:S02]  /*3ae0*/  FMUL R53, R53, R6 ;  /* 0x0000000635357220 */ /* 0x000fc40000400000 */
[----:B------:R-:W-:Y:S01]  /*3af0*/  FADD R28, R4, R17 ;  /* 0x00000011041c7221 */ /* 0x000fe20000000000 */
[----:B------:R-:W-:Y:S01]  /*3b00*/  FMUL R51, R51, R6 ;  /* 0x0000000633337220 */ /* 0x000fe20000400000 */
[----:B------:R-:W-:Y:S02]  /*3b10*/  FADD R36, R3, R42 ;  /* 0x0000002a03247221 */ /* 0x000fe40000000000 */
[-C--:B------:R-:W-:Y:S02]  /*3b20*/  FFMA R28, R28, R7.reuse, R53 ;  /* 0x000000071c1c7223 */ /* 0x080fe40000000035 */
[----:B------:R-:W-:Y:S02]  /*3b30*/  FFMA R36, R36, R7, R51 ;  /* 0x0000000724247223 */ /* 0x000fe40000000033 */
[----:B------:R-:W-:Y:S01]  /*3b40*/  FFMA R29, R38, R28, R29 ;  /* 0x0000001c261d7223 */ /* 0x000fe2000000001d */
[----:B------:R-:W-:-:S03]  /*3b50*/  FADD R28, R12, R12 ;  /* 0x0000000c0c1c7221 */ /* 0x000fc60000000000 */
[----:B------:R-:W-:Y:S01]  /*3b60*/  FFMA R36, R18, R36, R29 ;  /* 0x0000002412247223 */ /* 0x000fe2000000001d */
[----:B------:R-:W-:-:S04]  /*3b70*/  IMAD.U32 R46, RZ, RZ, UR4 ;  /* 0x00000004ff2e7e24 */ /* 0x000fc8000f8e00ff */
[----:B------:R-:W-:-:S04]  /*3b80*/  IMAD.WIDE R22, R46, 0x4, R22 ;  /* 0x000000042e167825 */ /* 0x000fc800078e0216 */
[----:B------:R-:W-:-:S06]  /*3b90*/  IMAD.WIDE R26, R46, 0x4, R26 ;  /* 0x000000042e1a7825 */ /* 0x000fcc00078e021a */
[----:B------:R-:W4:Y:S01]  /*3ba0*/  LDG.E.CONSTANT R26, desc[UR8][R26.64] ;  /* 0x000000081a1a7981 */ /* 0x000f22000c1e9900 */
[----:B---3--:R-:W-:-:S04]  /*3bb0*/  FADD R49, R28, -R49 ;  /* 0x800000311c317221 */ /* 0x008fc80000000000 */
[----:B--2---:R-:W-:Y:S02]  /*3bc0*/  FFMA R47, R36, R47, R49 ;  /* 0x0000002f242f7223 */ /* 0x004fe40000000031 */
[----:B------:R0:W2:Y:S04]  /*3bd0*/  LDG.E.CONSTANT R36, desc[UR8][R22.64] ;  /* 0x0000000816247981 */ /* 0x0000a8000c1e9900 */
[----:B------:R-:W-:Y:S01]  /*3be0*/  STG.E desc[UR8][R24.64], R47 ;  /* 0x0000002f18007986 */ /* 0x000fe2000c101908 */
[----:B------:R-:W-:Y:S01]  /*3bf0*/  BAR.SYNC.DEFER_BLOCKING 0x0 ;  /* 0x0000000000007b1d */ /* 0x000fe20000010000 */
[----:B------:R-:W-:-:S05]  /*3c00*/  IMAD.WIDE R28, R46, 0x4, R24 ;  /* 0x000000042e1c7825 */ /* 0x000fca00078e0218 */
[----:B------:R-:W-:Y:S04]  /*3c10*/  @!P0 STS [R19], R50 ;  /* 0x0000003213008388 */ /* 0x000fe80000000800 */
[----:B------:R1:W-:Y:S04]  /*3c20*/  @!P0 STS [R19+0x98], R48 ;  /* 0x0000983013008388 */ /* 0x0003e80000000800 */
[----:B------:R-:W-:Y:S01]  /*3c30*/  STS [R19+0x18], R11 ;  /* 0x0000180b13007388 */ /* 0x000fe20000000800 */
[----:B------:R-:W-:Y:S06]  /*3c40*/  BAR.SYNC.DEFER_BLOCKING 0x0 ;  /* 0x0000000000007b1d */ /* 0x000fec0000010000 */
[----:B------:R-:W3:Y:S04]  /*3c50*/  LDG.E R42, desc[UR8][R28.64] ;  /* 0x000000081c2a7981 */ /* 0x000ee8000c1e1900 */
[----:B0-----:R-:W-:Y:S04]  /*3c60*/  LDS R22, [R19+0x14] ;  /* 0x0000140013167984 */ /* 0x001fe80000000800 */
[----:B------:R-:W0:Y:S04]  /*3c70*/  LDS R23, [R19+0x1c] ;  /* 0x00001c0013177984 */ /* 0x000e280000000800 */
[----:B------:R-:W-:Y:S04]  /*3c80*/  LDS R47, [R19+0x10] ;  /* 0x00001000132f7984 */ /* 0x000fe80000000800 */
[----:B------:R-:W0:Y:S01]  /*3c90*/  LDS R50, [R19+0x20] ;  /* 0x0000200013327984 */ /* 0x000e220000000800 */
[----:B-1----:R-:W-:-:S03]  /*3ca0*/  FADD R48, R37, R12 ;  /* 0x0000000c25307221 */ /* 0x002fc60000000000 */
[----:B------:R-:W-:Y:S04]  /*3cb0*/  LDS R24, [R19+0xc] ;  /* 0x00000c0013187984 */ /* 0x000fe80000000800 */
[----:B------:R-:W1:Y:S04]  /*3cc0*/  LDS R25, [R19+0x24] ;  /* 0x0000240013197984 */ /* 0x000e680000000800 */
[----:B------:R-:W-:Y:S01]  /*3cd0*/  LDS R27, [R19+0x4] ;  /* 0x00000400131b7984 */ /* 0x000fe20000000800 */
[----:B0-----:R-:W-:-:S03]  /*3ce0*/  FADD R23, R22, R23 ;  /* 0x0000001716177221 */ /* 0x001fc60000000000 */
[----:B------:R-:W-:Y:S01]  /*3cf0*/  LDS R22, [R19+0x28] ;  /* 0x0000280013167984 */ /* 0x000fe20000000800 */
[----:B------:R-:W-:-:S03]  /*3d00*/  FMUL R45, R23, R6 ;  /* 0x00000006172d7220 */ /* 0x000fc60000400000 */
[----:B------:R-:W0:Y:S01]  /*3d10*/  LDS R23, [R19+0x8] ;  /* 0x0000080013177984 */ /* 0x000e220000000800 */
[----:B------:R-:W-:Y:S01]  /*3d20*/  FADD R47, R47, R50 ;  /* 0x000000322f2f7221 */ /* 0x000fe20000000000 */
[----:B------:R-:W-:Y:S01]  /*3d30*/  FFMA R45, R48, R7, R45 ;  /* 0x00000007302d7223 */ /* 0x000fe2000000002d */
[----:B------:R-:W-:Y:S01]  /*3d40*/  FADD R50, R10, R13 ;  /* 0x0000000d0a327221 */ /* 0x000fe20000000000 */
[----:B------:R-:W0:Y:S01]  /*3d50*/  LDS R48, [R19+0x2c] ;  /* 0x00002c0013307984 */ /* 0x000e220000000800 */
[----:B------:R-:W-:-:S04]  /*3d60*/  FMUL R47, R47, R6 ;  /* 0x000000062f2f7220 */ /* 0x000fc80000400000 */
[----:B------:R-:W-:Y:S02]  /*3d70*/  FFMA R49, R50, R7, R47 ;  /* 0x0000000732317223 */ /* 0x000fe4000000002f */
[----:B------:R-:W-:Y:S04]  /*3d80*/  LDS R50, [R19] ;  /* 0x0000000013327984 */ /* 0x000fe80000000800 */
[----:B------:R-:W0:Y:S01]  /*3d90*/  LDS R47, [R19+0x30] ;  /* 0x00003000132f7984 */ /* 0x000e220000000800 */
[----:B------:R-:W-:Y:S01]  /*3da0*/  FMUL R45, R2, R45 ;  /* 0x0000002d022d7220 */ /* 0x000fe20000400000 */
[----:B-1----:R-:W-:-:S03]  /*3db0*/  FADD R25, R24, R25 ;  /* 0x0000001918197221 */ /* 0x002fc60000000000 */
[----:B------:R-:W-:Y:S01]  /*3dc0*/  FFMA R45, R8, R11, R45 ;  /* 0x0000000b082d7223 */ /* 0x000fe2000000002d */
[----:B------:R-:W-:-:S03]  /*3dd0*/  FMUL R25, R25, R6 ;  /* 0x0000000619197220 */ /* 0x000fc60000400000 */
[----:B------:R-:W-:Y:S01]  /*3de0*/  FFMA R24, R0, R49, R45 ;  /* 0x0000003100187223 */ /* 0x000fe2000000002d */
[----:B0-----:R-:W-:Y:S01]  /*3df0*/  FADD R23, R23, R22 ;  /* 0x0000001617177221 */ /* 0x001fe20000000000 */
[----:B------:R-:W-:-:S03]  /*3e00*/  FADD R22, R5, R16 ;  /* 0x0000001005167221 */ /* 0x000fc60000000000 */
[-C--:B------:R-:W-:Y:S01]  /*3e10*/  FMUL R23, R23, R6.reuse ;  /* 0x0000000617177220 */ /* 0x080fe20000400000 */
[----:B------:R-:W-:Y:S01]  /*3e20*/  FADD R27, R27, R48 ;  /* 0x000000301b1b7221 */ /* 0x000fe20000000000 */
[-C--:B------:R-:W-:Y:S01]  /*3e30*/  FFMA R22, R22, R7.reuse, R25 ;  /* 0x0000000716167223 */ /* 0x080fe20000000019 */
[----:B------:R-:W-:Y:S02]  /*3e40*/  FADD R48, R4, R39 ;  /* 0x0000002704307221 */ /* 0x000fe40000000000 */
[----:B------:R-:W-:Y:S01]  /*3e50*/  FMUL R27, R27, R6 ;  /* 0x000000061b1b7220 */ /* 0x000fe20000400000 */
[----:B------:R-:W-:Y:S01]  /*3e60*/  FFMA R22, R41, R22, R24 ;  /* 0x0000001629167223 */ /* 0x000fe20000000018 */
[----:B------:R-:W-:Y:S01]  /*3e70*/  FFMA R23, R48, R7, R23 ;  /* 0x0000000730177223 */ /* 0x000fe20000000017 */
[----:B------:R-:W-:Y:S01]  /*3e80*/  FADD R24, R3, R44 ;  /* 0x0000002c03187221 */ /* 0x000fe20000000000 */
[----:B------:R-:W-:Y:S02]  /*3e90*/  FADD R47, R50, R47 ;  /* 0x0000002f322f7221 */ /* 0x000fe40000000000 */
[----:B------:R-:W-:Y:S01]  /*3ea0*/  FFMA R23, R43, R23, R22 ;  /* 0x000000172b177223 */ /* 0x000fe20000000016 */
[----:B------:R-:W-:Y:S01]  /*3eb0*/  FFMA R24, R24, R7, R27 ;  /* 0x0000000718187223 */ /* 0x000fe2000000001b */
[----:B------:R-:W-:-:S03]  /*3ec0*/  FMUL R47, R47, R6 ;  /* 0x000000062f2f7220 */ /* 0x000fc60000400000 */
[----:B------:R-:W-:Y:S01]  /*3ed0*/  FFMA R23, R38, R24, R23 ;  /* 0x0000001826177223 */ /* 0x000fe20000000017 */
[----:B------:R-:W-:-:S04]  /*3ee0*/  IADD3 R35, PT, PT, R35, 0x2, RZ ;  /* 0x0000000223237810 */ /* 0x000fc80007ffe0ff */
[----:B------:R-:W-:Y:S01]  /*3ef0*/  ISETP.NE.AND P1, PT, R35, -0xc, PT ;  /* 0xfffffff42300780c */ /* 0x000fe20003f25270 */
[C---:B------:R-:W-:Y:S01]  /*3f00*/  IMAD R30, R46.reuse, 0x2, R30 ;  /* 0x000000022e1e7824 */ /* 0x040fe200078e021e */
[C---:B------:R-:W-:Y:S01]  /*3f10*/  LEA R31, R46.reuse, R31, 0x1 ;  /* 0x0000001f2e1f7211 */ /* 0x040fe200078e08ff */
[C---:B------:R-:W-:Y:S01]  /*3f20*/  IMAD R32, R46.reuse, 0x2, R32 ;  /* 0x000000022e207824 */ /* 0x040fe200078e0220 */
[C---:B------:R-:W-:Y:S01]  /*3f30*/  LEA R33, R46.reuse, R33, 0x1 ;  /* 0x000000212e217211 */ /* 0x040fe200078e08ff */
[----:B------:R-:W-:Y:S02]  /*3f40*/  IMAD R34, R46, 0x2, R34 ;  /* 0x000000022e227824 */ /* 0x000fe400078e0222 */
[----:B--2---:R-:W-:Y:S01]  /*3f50*/  FADD R22, R36, R17 ;  /* 0x0000001124167221 */ /* 0x004fe20000000000 */
[----:B------:R-:W-:-:S03]  /*3f60*/  FADD R17, R11, R11 ;  /* 0x0000000b0b117221 */ /* 0x000fc60000000000 */
[----:B------:R-:W-:-:S04]  /*3f70*/  FFMA R22, R22, R7, R47 ;  /* 0x0000000716167223 */ /* 0x000fc8000000002f */
[----:B------:R-:W-:Y:S01]  /*3f80*/  FFMA R23, R18, R22, R23 ;  /* 0x0000001612177223 */ /* 0x000fe20000000017 */
[----:B---3--:R-:W-:-:S04]  /*3f90*/  FADD R42, R17, -R42 ;  /* 0x8000002a112a7221 */ /* 0x008fc80000000000 */
[----:B----4-:R-:W-:-:S05]  /*3fa0*/  FFMA R23, R23, R26, R42 ;  /* 0x0000001a17177223 */ /* 0x010fca000000002a */
[----:B------:R0:W-:Y:S01]  /*3fb0*/  STG.E desc[UR8][R28.64], R23 ;  /* 0x000000171c007986 */ /* 0x0001e2000c101908 */
[----:B------:R-:W-:Y:S01]  /*3fc0*/  MOV R42, R44 ;  /* 0x0000002c002a7202 */ /* 0x000fe20000000f00 */
[----:B------:R-:W-:Y:S01]  /*3fd0*/  IMAD.MOV.U32 R17, RZ, RZ, R39 ;  /* 0x000000ffff117224 */ /* 0x000fe200078e0027 */
[----:B------:R-:W-:Y:S06]  /*3fe0*/  @P1 BRA `(.L_x_267) ;  /* 0xfffffff400981947 */ /* 0x000fec000383ffff */
[----:B------:R-:W-:Y:S01]  /*3ff0*/  IADD3 R31, PT, PT, R30, 0x6, RZ ;  /* 0x000000061e1f7810 */ /* 0x000fe20007ffe0ff */
[----:B0-----:R-:W-:Y:S01]  /*4000*/  VIADD R29, R32, 0x6 ;  /* 0x00000006201d7836 */ /* 0x001fe20000000000 */
[----:B------:R-:W-:Y:S01]  /*4010*/  MOV R42, R44 ;  /* 0x0000002c002a7202 */ /* 0x000fe20000000f00 */
[----:B------:R-:W-:-:S07]  /*4020*/  IMAD.MOV.U32 R17, RZ, RZ, R39 ;  /* 0x000000ffff117224 */ /* 0x000fce00078e0027 */
.L_x_266:
[----:B------:R-:W0:Y:S02]  /*4030*/  LDCU UR4, c[0x0][0x388] ;  /* 0x00007100ff0477ac */ /* 0x000e240008000800 */
[----:B0-----:R-:W-:-:S04]  /*4040*/  ULOP3.LUT UR4, UR4, 0x1, URZ, 0xc0, !UPT ;  /* 0x0000000104047892 */ /* 0x001fc8000f8ec0ff */
[----:B------:R-:W-:-:S09]  /*4050*/  UISETP.NE.U32.AND UP0, UPT, UR4, 0x1, UPT ;  /* 0x000000010400788c */ /* 0x000fd2000bf05070 */
[----:B------:R-:W-:Y:S05]  /*4060*/  BRA.U UP0, `(.L_x_233) ;  /* 0x00000005000c7547 */ /* 0x000fea000b800000 */
[----:B------:R-:W-:Y:S02]  /*4070*/  ISETP.GT.U32.AND P0, PT, R40, 0x5, PT ;  /* 0x000000052800780c */ /* 0x000fe40003f04070 */
[----:B------:R-:W-:Y:S01]  /*4080*/  IADD3 R29, PT, PT, R29, R46, RZ ;  /* 0x0000002e1d1d7210 */ /* 0x000fe20007ffe0ff */
[----:B------:R-:W0:Y:S08]  /*4090*/  LDC.64 R22, c[0x0][0x3a8] ;  /* 0x0000ea00ff167b82 */ /* 0x000e300000000a00 */
[----:B------:R-:W1:Y:S02]  /*40a0*/  LDC.64 R24, c[0x0][0x398] ;  /* 0x0000e600ff187b82 */ /* 0x000e640000000a00 */
[----:B------:R-:W-:-:S05]  /*40b0*/  @!P0 IMAD.WIDE R26, R29, 0x4, R20 ;  /* 0x000000041d1a8825 */ /* 0x000fca00078e0214 */
[----:B------:R-:W2:Y:S04]  /*40c0*/  @!P0 LDG.E.CONSTANT R28, desc[UR8][R26.64+-0x18] ;  /* 0xffffe8081a1c8981 */ /* 0x000ea8000c1e9900 */
[----:B------:R-:W3:Y:S01]  /*40d0*/  @!P0 LDG.E.CONSTANT R30, desc[UR8][R26.64+0x80] ;  /* 0x000080081a1e8981 */ /* 0x000ee2000c1e9900 */
[----:B------:R-:W-:Y:S05]  /*40e0*/  WARPSYNC.ALL ;  /* 0x0000000000007948 */ /* 0x000fea0003800000 */
[----:B------:R-:W-:Y:S01]  /*40f0*/  BAR.SYNC.DEFER_BLOCKING 0x0 ;  /* 0x0000000000007b1d */ /* 0x000fe20000010000 */
[----:B------:R-:W-:-:S04]  /*4100*/  IMAD.IADD R31, R31, 0x1, R46 ;  /* 0x000000011f1f7824 */ /* 0x000fc800078e022e */
[----:B------:R-:W-:-:S06]  /*4110*/  IMAD.WIDE R20, R31, 0x4, R20 ;  /* 0x000000041f147825 */ /* 0x000fcc00078e0214 */
[----:B------:R4:W4:Y:S01]  /*4120*/  LDG.E.CONSTANT R21, desc[UR8][R20.64] ;  /* 0x0000000814157981 */ /* 0x000922000c1e9900 */
[----:B0-----:R-:W-:-:S04]  /*4130*/  IMAD.WIDE R22, R29, 0x4, R22 ;  /* 0x000000041d167825 */ /* 0x001fc800078e0216 */
[----:B-1----:R-:W-:-:S06]  /*4140*/  IMAD.WIDE R24, R29, 0x4, R24 ;  /* 0x000000041d187825 */ /* 0x002fcc00078e0218 */
[----:B------:R0:W4:Y:S04]  /*4150*/  LDG.E.CONSTANT R24, desc[UR8][R24.64] ;  /* 0x0000000818187981 */ /* 0x000128000c1e9900 */
[----:B-----5:R-:W-:Y:S04]  /*4160*/  STS [R19+0x18], R37 ;  /* 0x0000182513007388 */ /* 0x020fe80000000800 */
[----:B--2---:R-:W-:Y:S04]  /*4170*/  @!P0 STS [R19], R28 ;  /* 0x0000001c13008388 */ /* 0x004fe80000000800 */
[----:B---3--:R-:W-:Y:S01]  /*4180*/  @!P0 STS [R19+0x98], R30 ;  /* 0x0000981e13008388 */ /* 0x008fe20000000800 */
[----:B------:R-:W-:Y:S06]  /*4190*/  BAR.SYNC.DEFER_BLOCKING 0x0 ;  /* 0x0000000000007b1d */ /* 0x000fec0000010000 */
[----:B------:R-:W2:Y:S04]  /*41a0*/  LDG.E R26, desc[UR8][R22.64] ;  /* 0x00000008161a7981 */ /* 0x000ea8000c1e1900 */
[----:B------:R-:W-:Y:S04]  /*41b0*/  LDS R31, [R19+0x14] ;  /* 0x00001400131f7984 */ /* 0x000fe80000000800 */
[----:B------:R-:W1:Y:S04]  /*41c0*/  LDS R32, [R19+0x1c] ;  /* 0x00001c0013207984 */ /* 0x000e680000000800 */
[----:B------:R-:W-:Y:S04]  /*41d0*/  LDS R33, [R19+0x10] ;  /* 0x0000100013217984 */ /* 0x000fe80000000800 */
[----:B------:R-:W3:Y:S04]  /*41e0*/  LDS R34, [R19+0x20] ;  /* 0x0000200013227984 */ /* 0x000ee80000000800 */
[----:B------:R-:W-:Y:S04]  /*41f0*/  LDS R35, [R19+0xc] ;  /* 0x00000c0013237984 */ /* 0x000fe80000000800 */
[----:B------:R-:W3:Y:S04]  /*4200*/  LDS R40, [R19+0x24] ;  /* 0x0000240013287984 */ /* 0x000ee80000000800 */
[----:B------:R-:W-:Y:S04]  /*4210*/  LDS R30, [R19+0x8] ;  /* 0x00000800131e7984 */ /* 0x000fe80000000800 */
[----:B------:R-:W3:Y:S04]  /*4220*/  LDS R29, [R19+0x28] ;  /* 0x00002800131d7984 */ /* 0x000ee80000000800 */
[----:B----4-:R-:W-:Y:S04]  /*4230*/  LDS R20, [R19+0x4] ;  /* 0x0000040013147984 */ /* 0x010fe80000000800 */
[----:B------:R-:W4:Y:S04]  /*4240*/  LDS R27, [R19+0x2c] ;  /* 0x00002c00131b7984 */ /* 0x000f280000000800 */
[----:B0-----:R-:W-:Y:S04]  /*4250*/  LDS R25, [R19] ;  /* 0x0000000013197984 */ /* 0x001fe80000000800 */
[----:B------:R-:W0:Y:S01]  /*4260*/  LDS R28, [R19+0x30] ;  /* 0x00003000131c7984 */ /* 0x000e220000000800 */
[----:B-1----:R-:W-:Y:S01]  /*4270*/  FADD R31, R31, R32 ;  /* 0x000000201f1f7221 */ /* 0x002fe20000000000 */
[----:B------:R-:W-:-:S03]  /*4280*/  FADD R10, R11, R10 ;  /* 0x0000000a0b0a7221 */ /* 0x000fc60000000000 */
[----:B------:R-:W-:Y:S01]  /*4290*/  FMUL R31, R31, R6 ;  /* 0x000000061f1f7220 */ /* 0x000fe20000400000 */
[----:B---3--:R-:W-:-:S03]  /*42a0*/  FADD R33, R33, R34 ;  /* 0x0000002221217221 */ /* 0x008fc60000000000 */
[----:B------:R-:W-:Y:S01]  /*42b0*/  FFMA R31, R10, R7, R31 ;  /* 0x000000070a1f7223 */ /* 0x000fe2000000001f */
[----:B------:R-:W-:Y:S01]  /*42c0*/  FADD R10, R12, R5 ;  /* 0x000000050c0a7221 */ /* 0x000fe20000000000 */
[-C--:B------:R-:W-:Y:S02]  /*42d0*/  FMUL R33, R33, R6.reuse ;  /* 0x0000000621217220 */ /* 0x080fe40000400000 */
[----:B------:R-:W-:Y:S01]  /*42e0*/  FMUL R31, R2, R31 ;  /* 0x0000001f021f7220 */ /* 0x000fe20000400000 */
[----:B------:R-:W-:Y:S01]  /*42f0*/  FADD R35, R35, R40 ;  /* 0x0000002823237221 */ /* 0x000fe20000000000 */
[----:B------:R-:W-:Y:S02]  /*4300*/  FADD R2, R13, R4 ;  /* 0x000000040d027221 */ /* 0x000fe40000000000 */
[----:B------:R-:W-:Y:S01]  /*4310*/  FFMA R31, R8, R37, R31 ;  /* 0x00000025081f7223 */ /* 0x000fe2000000001f */
[-C--:B------:R-:W-:Y:S01]  /*4320*/  FFMA R10, R10, R7.reuse, R33 ;  /* 0x000000070a0a7223 */ /* 0x080fe20000000021 */
[----:B------:R-:W-:Y:S01]  /*4330*/  FMUL R35, R35, R6 ;  /* 0x0000000623237220 */ /* 0x000fe20000400000 */
[----:B------:R-:W-:Y:S01]  /*4340*/  FADD R29, R30, R29 ;  /* 0x0000001d1e1d7221 */ /* 0x000fe20000000000 */
[----:B------:R-:W-:Y:S01]  /*4350*/  FADD R16, R16, R3 ;  /* 0x0000000310107221 */ /* 0x000fe20000000000 */
[----:B------:R-:W-:Y:S01]  /*4360*/  FFMA R10, R0, R10, R31 ;  /* 0x0000000a000a7223 */ /* 0x000fe2000000001f */
[-C--:B------:R-:W-:Y:S01]  /*4370*/  FFMA R2, R2, R7.reuse, R35 ;  /* 0x0000000702027223 */ /* 0x080fe20000000023 */
[----:B------:R-:W-:Y:S01]  /*4380*/  FMUL R29, R29, R6 ;  /* 0x000000061d1d7220 */ /* 0x000fe20000400000 */
[----:B----4-:R-:W-:Y:S01]  /*4390*/  FADD R27, R20, R27 ;  /* 0x0000001b141b7221 */ /* 0x010fe20000000000 */
[----:B------:R-:W-:Y:S01]  /*43a0*/  FADD R36, R17, R36 ;  /* 0x0000002411247221 */ /* 0x000fe20000000000 */
[----:B------:R-:W-:Y:S01]  /*43b0*/  FFMA R2, R41, R2, R10 ;  /* 0x0000000229027223 */ /* 0x000fe2000000000a */
[----:B------:R-:W-:Y:S01]  /*43c0*/  FFMA R16, R16, R7, R29 ;  /* 0x0000000710107223 */ /* 0x000fe2000000001d */
[----:B------:R-:W-:Y:S01]  /*43d0*/  FMUL R27, R27, R6 ;  /* 0x000000061b1b7220 */ /* 0x000fe20000400000 */
[----:B0-----:R-:W-:-:S02]  /*43e0*/  FADD R25, R25, R28 ;  /* 0x0000001c19197221 */ /* 0x001fc40000000000 */
[----:B------:R-:W-:Y:S01]  /*43f0*/  FFMA R43, R43, R16, R2 ;  /* 0x000000102b2b7223 */ /* 0x000fe20000000002 */
[----:B------:R-:W-:Y:S01]  /*4400*/  FFMA R27, R36, R7, R27 ;  /* 0x00000007241b7223 */ /* 0x000fe2000000001b */
[----:B------:R-:W-:Y:S01]  /*4410*/  FADD R42, R21, R42 ;  /* 0x0000002a152a7221 */ /* 0x000fe20000000000 */
[----:B------:R-:W-:Y:S01]  /*4420*/  FMUL R25, R25, R6 ;  /* 0x0000000619197220 */ /* 0x000fe20000400000 */
[----:B------:R-:W-:Y:S01]  /*4430*/  FADD R37, R37, R37 ;  /* 0x0000002525257221 */ /* 0x000fe20000000000 */
[----:B------:R-:W-:Y:S02]  /*4440*/  FFMA R27, R38, R27, R43 ;  /* 0x0000001b261b7223 */ /* 0x000fe4000000002b */
[----:B------:R-:W-:-:S04]  /*4450*/  FFMA R25, R42, R7, R25 ;  /* 0x000000072a197223 */ /* 0x000fc80000000019 */
[----:B------:R-:W-:Y:S01]  /*4460*/  FFMA R25, R18, R25, R27 ;  /* 0x0000001912197223 */ /* 0x000fe2000000001b */
[----:B--2---:R-:W-:-:S04]  /*4470*/  FADD R26, R37, -R26 ;  /* 0x8000001a251a7221 */ /* 0x004fc80000000000 */
[----:B------:R-:W-:-:S05]  /*4480*/  FFMA R25, R25, R24, R26 ;  /* 0x0000001819197223 */ /* 0x000fca000000001a */
[----:B------:R0:W-:Y:S02]  /*4490*/  STG.E desc[UR8][R22.64], R25 ;  /* 0x0000001916007986 */ /* 0x0001e4000c101908 */
.L_x_233:
[----:B------:R-:W-:Y:S05]  /*44a0*/  BSYNC.RECONVERGENT B1 ;  /* 0x0000000000017941 */ /* 0x000fea0003800200 */
.L_x_232:
[----:B-----5:R-:W-:Y:S01]  /*44b0*/  CS2R R4, SR_CLOCKLO ;  /* 0x0000000000047805 */ /* 0x020fe20000015000 */
[----:B------:R-:W1:Y:S01]  /*44c0*/  MUFU.RCP64H R3, 1000000 ;  /* 0x412e848000037908 */ /* 0x000e620000001800 */
[----:B------:R-:W-:-:S04]  /*44d0*/  HFMA2 R6, -RZ, RZ, 0, 0 ;  /* 0x00000000ff067431 */ /* 0x000fc800000001ff */
[----:B------:R-:W-:Y:S01]  /*44e0*/  IADD3 R10, P0, PT, -R14, R4, RZ ;  /* 0x000000040e0a7210 */ /* 0x000fe20007f1e1ff */
[----:B------:R-:W-:Y:S02]  /*44f0*/  IMAD.MOV.U32 R7, RZ, RZ, 0x412e8480 ;  /* 0x412e8480ff077424 */ /* 0x000fe400078e00ff */
[----:B------:R-:W-:Y:S01]  /*4500*/  IMAD.MOV.U32 R2, RZ, RZ, 0x1 ;  /* 0x00000001ff027424 */ /* 0x000fe200078e00ff */
[----:B------:R-:W-:-:S04]  /*4510*/  IADD3.X R11, PT, PT, ~R15, R5, RZ, P0, !PT ;  /* 0x000000050f0b7210 */ /* 0x000fc800007fe5ff */
        /* <DEDUP_REMOVED lines=15> */
[----:B------:R-:W-:Y:S01]  /*4610*/  MOV R18, RZ ;  /* 0x000000ff00127202 */ /* 0x000fe20000000f00 */
[----:B------:R-:W-:Y:S01]  /*4620*/  IMAD.MOV.U32 R19, RZ, RZ, 0x412e8480 ;  /* 0x412e8480ff137424 */ /* 0x000fe200078e00ff */
[----:B------:R-:W-:-:S07]  /*4630*/  MOV R30, 0x4650 ;  /* 0x00004650001e7802 */ /* 0x000fce0000000f00 */
[----:B0-----:R-:W-:Y:S05]  /*4640*/  CALL.REL.NOINC `($__internal_5_$__cuda_sm20_div_rn_f64_full) ;  /* 0x00000000001c7944 */ /* 0x001fea0003c00000 */
[----:B------:R-:W-:Y:S01]  /*4650*/  MOV R2, R16 ;  /* 0x0000001000027202 */ /* 0x000fe20000000f00 */
[----:B------:R-:W-:-:S07]  /*4660*/  IMAD.MOV.U32 R3, RZ, RZ, R17 ;  /* 0x000000ffff037224 */ /* 0x000fce00078e0011 */
.L_x_268:
[----:B------:R-:W1:Y:S01]  /*4670*/  LDC.64 R4, c[0x4][0xd0] ;  /* 0x01003400ff047b82 */ /* 0x000e620000000a00 */
[----:B------:R-:W2:Y:S01]  /*4680*/  F2F.F32.F64 R3, R2 ;  /* 0x0000000200037310 */ /* 0x000ea20000301000 */
[----:B-1----:R-:W-:-:S05]  /*4690*/  IMAD.WIDE R4, R9, 0x4, R4 ;  /* 0x0000000409047825 */ /* 0x002fca00078e0204 */
[----:B--2---:R-:W-:Y:S01]  /*46a0*/  STG.E desc[UR8][R4.64], R3 ;  /* 0x0000000304007986 */ /* 0x004fe2000c101908 */
[----:B------:R-:W-:Y:S05]  /*46b0*/  EXIT ;  /* 0x000000000000794d */ /* 0x000fea0003800000 */
        .weak           $__internal_5_$__cuda_sm20_div_rn_f64_full
        .type           $__internal_5_$__cuda_sm20_div_rn_f64_full,@function
        .size           $__internal_5_$__cuda_sm20_div_rn_f64_full,($__internal_6_$__cuda_sm20_sqrt_rn_f32_slowpath - $__internal_5_$__cuda_sm20_div_rn_f64_full)
$__internal_5_$__cuda_sm20_div_rn_f64_full:
[C---:B------:R-:W-:Y:S01]  /*46c0*/  FSETP.GEU.AND P0, PT, |R19|.reuse, 1.469367938527859385e-39, PT ;  /* 0x001000001300780b */ /* 0x040fe20003f0e200 */
[----:B------:R-:W-:Y:S01]  /*46d0*/  IMAD.MOV.U32 R22, RZ, RZ, 0x1 ;  /* 0x00000001ff167424 */ /* 0x000fe200078e00ff */
[----:B------:R-:W-:Y:S01]  /*46e0*/  LOP3.LUT R16, R19, 0x800fffff, RZ, 0xc0, !PT ;  /* 0x800fffff13107812 */ /* 0x000fe200078ec0ff */
[----:B------:R-:W-:Y:S01]  /*46f0*/  BSSY.RECONVERGENT B0, `(.L_x_269) ;  /* 0x0000054000007945 */ /* 0x000fe20003800200 */
[C---:B------:R-:W-:Y:S02]  /*4700*/  FSETP.GEU.AND P1, PT, |R21|.reuse, 1.469367938527859385e-39, PT ;  /* 0x001000001500780b */ /* 0x040fe40003f2e200 */
[----:B------:R-:W-:Y:S02]  /*4710*/  LOP3.LUT R17, R16, 0x3ff00000, RZ, 0xfc, !PT ;  /* 0x3ff0000010117812 */ /* 0x000fe400078efcff */
[----:B------:R-:W-:Y:S02]  /*4720*/  MOV R16, R18 ;  /* 0x0000001200107202 */ /* 0x000fe40000000f00 */
[----:B------:R-:W-:-:S02]  /*4730*/  LOP3.LUT R3, R21, 0x7ff00000, RZ, 0xc0, !PT ;  /* 0x7ff0000015037812 */ /* 0x000fc400078ec0ff */
[----:B------:R-:W-:Y:S01]  /*4740*/  MOV R5, 0x1ca00000 ;  /* 0x1ca0000000057802 */ /* 0x000fe20000000f00 */
[----:B------:R-:W-:Y:S01]  /*4750*/  @!P0 DMUL R16, R18, 8.98846567431157953865e+307 ;  /* 0x7fe0000012108828 */ /* 0x000fe20000000000 */
[C---:B------:R-:W-:Y:S01]  /*4760*/  LOP3.LUT R34, R19.reuse, 0x7ff00000, RZ, 0xc0, !PT ;  /* 0x7ff0000013227812 */ /* 0x040fe200078ec0ff */
[----:B------:R-:W-:Y:S02]  /*4770*/  IMAD.MOV.U32 R31, RZ, RZ, R3 ;  /* 0x000000ffff1f7224 */ /* 0x000fe400078e0003 */
[----:B------:R-:W-:Y:S02]  /*4780*/  @!P1 LOP3.LUT R26, R19, 0x7ff00000, RZ, 0xc0, !PT ;  /* 0x7ff00000131a9812 */ /* 0x000fe400078ec0ff */
[----:B------:R-:W0:Y:S01]  /*4790*/  MUFU.RCP64H R23, R17 ;  /* 0x0000001100177308 */ /* 0x000e220000001800 */
[C---:B------:R-:W-:Y:S02]  /*47a0*/  ISETP.GE.U32.AND P3, PT, R3.reuse, R34, PT ;  /* 0x000000220300720c */ /* 0x040fe40003f66070 */
[----:B------:R-:W-:-:S02]  /*47b0*/  @!P1 ISETP.GE.U32.AND P2, PT, R3, R26, PT ;  /* 0x0000001a0300920c */ /* 0x000fc40003f46070 */
[----:B------:R-:W-:Y:S02]  /*47c0*/  @!P0 LOP3.LUT R34, R17, 0x7ff00000, RZ, 0xc0, !PT ;  /* 0x7ff0000011228812 */ /* 0x000fe400078ec0ff */
[----:B------:R-:W-:-:S03]  /*47d0*/  @!P1 SEL R27, R5, 0x63400000, !P2 ;  /* 0x63400000051b9807 */ /* 0x000fc60005000000 */
[----:B------:R-:W-:Y:S01]  /*47e0*/  VIADD R36, R34, 0xffffffff ;  /* 0xffffffff22247836 */ /* 0x000fe20000000000 */
[----:B------:R-:W-:-:S04]  /*47f0*/  @!P1 LOP3.LUT R28, R27, 0x80000000, R21, 0xf8, !PT ;  /* 0x800000001b1c9812 */ /* 0x000fc800078ef815 */
[----:B------:R-:W-:Y:S01]  /*4800*/  @!P1 LOP3.LUT R29, R28, 0x100000, RZ, 0xfc, !PT ;  /* 0x001000001c1d9812 */ /* 0x000fe200078efcff */
[----:B0-----:R-:W-:Y:S01]  /*4810*/  DFMA R24, R22, -R16, 1 ;  /* 0x3ff000001618742b */ /* 0x001fe20000000810 */
[----:B------:R-:W-:-:S07]  /*4820*/  @!P1 MOV R28, RZ ;  /* 0x000000ff001c9202 */ /* 0x000fce0000000f00 */
[----:B------:R-:W-:-:S08]  /*4830*/  DFMA R24, R24, R24, R24 ;  /* 0x000000181818722b */ /* 0x000fd00000000018 */
[----:B------:R-:W-:Y:S01]  /*4840*/  DFMA R24, R22, R24, R22 ;  /* 0x000000181618722b */ /* 0x000fe20000000016 */
[----:B------:R-:W-:Y:S01]  /*4850*/  SEL R23, R5, 0x63400000, !P3 ;  /* 0x6340000005177807 */ /* 0x000fe20005800000 */
[----:B------:R-:W-:-:S03]  /*4860*/  IMAD.MOV.U32 R22, RZ, RZ, R20 ;  /* 0x000000ffff167224 */ /* 0x000fc600078e0014 */
[----:B------:R-:W-:-:S03]  /*4870*/  LOP3.LUT R23, R23, 0x800fffff, R21, 0xf8, !PT ;  /* 0x800fffff17177812 */ /* 0x000fc600078ef815 */
[----:B------:R-:W-:-:S03]  /*4880*/  DFMA R26, R24, -R16, 1 ;  /* 0x3ff00000181a742b */ /* 0x000fc60000000810 */
[----:B------:R-:W-:-:S05]  /*4890*/  @!P1 DFMA R22, R22, 2, -R28 ;  /* 0x400000001616982b */ /* 0x000fca000000081c */
[----:B------:R-:W-:-:S05]  /*48a0*/  DFMA R26, R24, R26, R24 ;  /* 0x0000001a181a722b */ /* 0x000fca0000000018 */
[----:B------:R-:W-:-:S03]  /*48b0*/  @!P1 LOP3.LUT R31, R23, 0x7ff00000, RZ, 0xc0, !PT ;  /* 0x7ff00000171f9812 */ /* 0x000fc600078ec0ff */
[----:B------:R-:W-:Y:S01]  /*48c0*/  DMUL R24, R26, R22 ;  /* 0x000000161a187228 */ /* 0x000fe20000000000 */
[----:B------:R-:W-:-:S04]  /*48d0*/  IADD3 R35, PT, PT, R31, -0x1, RZ ;  /* 0xffffffff1f237810 */ /* 0x000fc80007ffe0ff */
[----:B------:R-:W-:-:S03]  /*48e0*/  ISETP.GT.U32.AND P0, PT, R35, 0x7feffffe, PT ;  /* 0x7feffffe2300780c */ /* 0x000fc60003f04070 */
[----:B------:R-:W-:Y:S01]  /*48f0*/  DFMA R28, R24, -R16, R22 ;  /* 0x80000010181c722b */ /* 0x000fe20000000016 */
[----:B------:R-:W-:-:S07]  /*4900*/  ISETP.GT.U32.OR P0, PT, R36, 0x7feffffe, P0 ;  /* 0x7feffffe2400780c */ /* 0x000fce0000704470 */
[----:B------:R-:W-:-:S06]  /*4910*/  DFMA R28, R26, R28, R24 ;  /* 0x0000001c1a1c722b */ /* 0x000fcc0000000018 */
[----:B------:R-:W-:Y:S05]  /*4920*/  @P0 BRA `(.L_x_270) ;  /* 0x00000000006c0947 */ /* 0x000fea0003800000 */
[----:B------:R-:W-:-:S04]  /*4930*/  LOP3.LUT R24, R19, 0x7ff00000, RZ, 0xc0, !PT ;  /* 0x7ff0000013187812 */ /* 0x000fc800078ec0ff */
[CC--:B------:R-:W-:Y:S02]  /*4940*/  VIADDMNMX R20, R3.reuse, -R24.reuse, 0xb9600000, !PT ;  /* 0xb960000003147446 */ /* 0x0c0fe40007800918 */
[----:B------:R-:W-:Y:S02]  /*4950*/  ISETP.GE.U32.AND P0, PT, R3, R24, PT ;  /* 0x000000180300720c */ /* 0x000fe40003f06070 */
[----:B------:R-:W-:Y:S02]  /*4960*/  VIMNMX R3, PT, PT, R20, 0x46a00000, PT ;  /* 0x46a0000014037848 */ /* 0x000fe40003fe0100 */
[----:B------:R-:W-:-:S04]  /*4970*/  SEL R20, R5, 0x63400000, !P0 ;  /* 0x6340000005147807 */ /* 0x000fc80004000000 */
[----:B------:R-:W-:Y:S02]  /*4980*/  IADD3 R3, PT, PT, -R20, R3, RZ ;  /* 0x0000000314037210 */ /* 0x000fe40007ffe1ff */
[----:B------:R-:W-:-:S03]  /*4990*/  MOV R20, RZ ;  /* 0x000000ff00147202 */ /* 0x000fc60000000f00 */
        /* <DEDUP_REMOVED lines=10> */
[C---:B------:R-:W-:Y:S01]  /*4a40*/  IADD3 R17, PT, PT, -R3.reuse, RZ, RZ ;  /* 0x000000ff03117210 */ /* 0x040fe20007ffe1ff */
[----:B------:R-:W-:Y:S01]  /*4a50*/  IMAD.MOV.U32 R16, RZ, RZ, RZ ;  /* 0x000000ffff107224 */ /* 0x000fe200078e00ff */
        /* <DEDUP_REMOVED lines=8> */
.L_x_270:
[----:B------:R-:W-:-:S14]  /*4ae0*/  DSETP.NAN.AND P0, PT, R20, R20, PT ;  /* 0x000000141400722a */ /* 0x000fdc0003f08000 */
[----:B------:R-:W-:Y:S05]  /*4af0*/  @P0 BRA `(.L_x_272) ;  /* 0x0000000000440947 */ /* 0x000fea0003800000 */
[----:B------:R-:W-:-:S14]  /*4b00*/  DSETP.NAN.AND P0, PT, R18, R18, PT ;  /* 0x000000121200722a */ /* 0x000fdc0003f08000 */
[----:B------:R-:W-:Y:S05]  /*4b10*/  @P0 BRA `(.L_x_273) ;  /* 0x0000000000300947 */ /* 0x000fea0003800000 */
[----:B------:R-:W-:Y:S01]  /*4b20*/  ISETP.NE.AND P0, PT, R31, R34, PT ;  /* 0x000000221f00720c */ /* 0x000fe20003f05270 */
[----:B------:R-:W-:Y:S01]  /*4b30*/  IMAD.MOV.U32 R25, RZ, RZ, -0x80000 ;  /* 0xfff80000ff197424 */ /* 0x000fe200078e00ff */
[----:B------:R-:W-:-:S11]  /*4b40*/  MOV R24, 0x0 ;  /* 0x0000000000187802 */ /* 0x000fd60000000f00 */
[----:B------:R-:W-:Y:S05]  /*4b50*/  @!P0 BRA `(.L_x_271) ;  /* 0x0000000000348947 */ /* 0x000fea0003800000 */
[----:B------:R-:W-:Y:S02]  /*4b60*/  ISETP.NE.AND P0, PT, R31, 0x7ff00000, PT ;  /* 0x7ff000001f00780c */ /* 0x000fe40003f05270 */
[----:B------:R-:W-:Y:S02]  /*4b70*/  LOP3.LUT R25, R21, 0x80000000, R19, 0x48, !PT ;  /* 0x8000000015197812 */ /* 0x000fe400078e4813 */
[----:B------:R-:W-:-:S13]  /*4b80*/  ISETP.EQ.OR P0, PT, R34, RZ, !P0 ;  /* 0x000000ff2200720c */ /* 0x000fda0004702670 */
[----:B------:R-:W-:Y:S02]  /*4b90*/  @P0 LOP3.LUT R3, R25, 0x7ff00000, RZ, 0xfc, !PT ;  /* 0x7ff0000019030812 */ /* 0x000fe400078efcff */
[----:B------:R-:W-:Y:S01]  /*4ba0*/  @!P0 MOV R24, RZ ;  /* 0x000000ff00188202 */ /* 0x000fe20000000f00 */
[----:B------:R-:W-:Y:S01]  /*4bb0*/  @P0 IMAD.MOV.U32 R24, RZ, RZ, RZ ;  /* 0x000000ffff180224 */ /* 0x000fe200078e00ff */
[----:B------:R-:W-:Y:S01]  /*4bc0*/  @P0 MOV R25, R3 ;  /* 0x0000000300190202 */ /* 0x000fe20000000f00 */
[----:B------:R-:W-:Y:S06]  /*4bd0*/  BRA `(.L_x_271) ;  /* 0x0000000000147947 */ /* 0x000fec0003800000 */
.L_x_273:
[----:B------:R-:W-:Y:S01]  /*4be0*/  LOP3.LUT R25, R19, 0x80000, RZ, 0xfc, !PT ;  /* 0x0008000013197812 */ /* 0x000fe200078efcff */
[----:B------:R-:W-:Y:S01]  /*4bf0*/  IMAD.MOV.U32 R24, RZ, RZ, R18 ;  /* 0x000000ffff187224 */ /* 0x000fe200078e0012 */
[----:B------:R-:W-:Y:S06]  /*4c00*/  BRA `(.L_x_271) ;  /* 0x0000000000087947 */ /* 0x000fec0003800000 */
.L_x_272:
[----:B------:R-:W-:Y:S02]  /*4c10*/  LOP3.LUT R25, R21, 0x80000, RZ, 0xfc, !PT ;  /* 0x0008000015197812 */ /* 0x000fe400078efcff */
[----:B------:R-:W-:-:S07]  /*4c20*/  MOV R24, R20 ;  /* 0x0000001400187202 */ /* 0x000fce0000000f00 */
.L_x_271:
[----:B------:R-:W-:Y:S05]  /*4c30*/  BSYNC.RECONVERGENT B0 ;  /* 0x0000000000007941 */ /* 0x000fea0003800200 */
.L_x_269:
[----:B------:R-:W-:Y:S01]  /*4c40*/  IMAD.MOV.U32 R31, RZ, RZ, 0x0 ;  /* 0x00000000ff1f7424 */ /* 0x000fe200078e00ff */
[----:B------:R-:W-:Y:S01]  /*4c50*/  MOV R17, R25 ;  /* 0x0000001900117202 */ /* 0x000fe20000000f00 */
[----:B------:R-:W-:Y:S02]  /*4c60*/  IMAD.MOV.U32 R16, RZ, RZ, R24 ;  /* 0x000000ffff107224 */ /* 0x000fe400078e0018 */
[----:B------:R-:W-:Y:S05]  /*4c70*/  RET.REL.NODEC R30 `(_Z14PSOR_2D_SolverififfPfS_S_) ;  /* 0xffffffb01ee07950 */ /* 0x000fea0003c3ffff */
        .weak           $__internal_6_$__cuda_sm20_sqrt_rn_f32_slowpath
        .type           $__internal_6_$__cuda_sm20_sqrt_rn_f32_slowpath,@function
        .size           $__internal_6_$__cuda_sm20_sqrt_rn_f32_slowpath,($__internal_7_$__cuda_sm3x_div_rn_noftz_f32_slowpath - $__internal_6_$__cuda_sm20_sqrt_rn_f32_slowpath)
$__internal_6_$__cuda_sm20_sqrt_rn_f32_slowpath:
[----:B------:R-:W-:-:S13]  /*4c80*/  LOP3.LUT P0, RZ, R3, 0x7fffffff, RZ, 0xc0, !PT ;  /* 0x7fffffff03ff7812 */ /* 0x000fda000780c0ff */
[----:B------:R-:W-:Y:S05]  /*4c90*/  @!P0 BRA `(.L_x_274) ;  /* 0x0000000000448947 */ /* 0x000fea0003800000 */
[----:B------:R-:W-:Y:S02]  /*4ca0*/  FSETP.GEU.FTZ.AND P0, PT, R3, RZ, PT ;  /* 0x000000ff0300720b */ /* 0x000fe40003f1e000 */
[----:B------:R-:W-:-:S11]  /*4cb0*/  MOV R2, R3 ;  /* 0x0000000300027202 */ /* 0x000fd60000000f00 */
        /* <DEDUP_REMOVED lines=10> */
[----:B------:R-:W-:Y:S02]  /*4d60*/  @!P0 MOV R3, R2 ;  /* 0x0000000200038202 */ /* 0x000fe40000000f00 */
[----:B------:R-:W-:-:S04]  /*4d70*/  @P0 FADD.FTZ R6, -R7, -RZ ;  /* 0x800000ff07060221 */ /* 0x000fc80000010100 */
[----:B------:R-:W-:-:S04]  /*4d80*/  @P0 FFMA R6, R7, R6, R4 ;  /* 0x0000000607060223 */ /* 0x000fc80000000004 */
[----:B------:R-:W-:-:S04]  /*4d90*/  @P0 FFMA R6, R6, R8, R7 ;  /* 0x0000000806060223 */ /* 0x000fc80000000007 */
[----:B------:R-:W-:-:S07]  /*4da0*/  @P0 FMUL.FTZ R3, R6, 2.3283064365386962891e-10 ;  /* 0x2f80000006030820 */ /* 0x000fce0000410000 */
.L_x_274:
[----:B------:R-:W-:Y:S01]  /*4db0*/  IMAD.MOV.U32 R4, RZ, RZ, R3 ;  /* 0x000000ffff047224 */ /* 0x000fe200078e0003 */
[----:B------:R-:W-:Y:S01]  /*4dc0*/  MOV R2, R10 ;  /* 0x0000000a00027202 */ /* 0x000fe20000000f00 */
[----:B------:R-:W-:-:S04]  /*4dd0*/  IMAD.MOV.U32 R3, RZ, RZ, 0x0 ;  /* 0x00000000ff037424 */ /* 0x000fc800078e00ff */
[----:B------:R-:W-:Y:S05]  /*4de0*/  RET.REL.NODEC R2 `(_Z14PSOR_2D_SolverififfPfS_S_) ;  /* 0xffffffb002847950 */ /* 0x000fea0003c3ffff */
        .weak           $__internal_7_$__cuda_sm3x_div_rn_noftz_f32_slowpath
        .type           $__internal_7_$__cuda_sm3x_div_rn_noftz_f32_slowpath,@function
        .size           $__internal_7_$__cuda_sm3x_div_rn_noftz_f32_slowpath,($_Z14PSOR_2D_SolverififfPfS_S_$__internal_accurate_pow - $__internal_7_$__cuda_sm3x_div_rn_noftz_f32_slowpath)
$__internal_7_$__cuda_sm3x_div_rn_noftz_f32_slowpath:
[----:B------:R-:W-:Y:S01]  /*4df0*/  SHF.R.U32.HI R10, RZ, 0x17, R3 ;  /* 0x00000017ff0a7819 */ /* 0x000fe20000011603 */
[----:B------:R-:W-:Y:S01]  /*4e00*/  BSSY.RECONVERGENT B1, `(.L_x_275) ;  /* 0x0000063000017945 */ /* 0x000fe20003800200 */
[----:B------:R-:W-:Y:S02]  /*4e10*/  SHF.R.U32.HI R6, RZ, 0x17, R2 ;  /* 0x00000017ff067819 */ /* 0x000fe40000011602 */
[----:B------:R-:W-:Y:S02]  /*4e20*/  LOP3.LUT R18, R10, 0xff, RZ, 0xc0, !PT ;  /* 0x000000ff0a127812 */ /* 0x000fe400078ec0ff */
[----:B------:R-:W-:Y:S02]  /*4e30*/  LOP3.LUT R16, R6, 0xff, RZ, 0xc0, !PT ;  /* 0x000000ff06107812 */ /* 0x000fe400078ec0ff */
[----:B------:R-:W-:Y:S02]  /*4e40*/  IADD3 R12, PT, PT, R18, -0x1, RZ ;  /* 0xffffffff120c7810 */ /* 0x000fe40007ffe0ff */
[----:B------:R-:W-:Y:S01]  /*4e50*/  MOV R13, R3 ;  /* 0x00000003000d7202 */ /* 0x000fe20000000f00 */
[----:B------:R-:W-:Y:S01]  /*4e60*/  VIADD R10, R16, 0xffffffff ;  /* 0xffffffff100a7836 */ /* 0x000fe20000000000 */
        /* <DEDUP_REMOVED lines=22> */
[----:B------:R-:W-:Y:S01]  /*4fd0*/  @P0 MOV R6, RZ ;  /* 0x000000ff00060202 */ /* 0x000fe20000000f00 */
[----:B------:R-:W-:Y:S02]  /*4fe0*/  @!P0 IMAD.MOV.U32 R6, RZ, RZ, -0x40 ;  /* 0xffffffc0ff068424 */ /* 0x000fe400078e00ff */
[----:B------:R-:W-:Y:S01]  /*4ff0*/  @!P0 FFMA R2, R2, 1.84467440737095516160e+19, RZ ;  /* 0x5f80000002028823 */ /* 0x000fe200000000ff */
[----:B------:R-:W-:Y:S02]  /*5000*/  @!P1 FFMA R13, R3, 1.84467440737095516160e+19, RZ ;  /* 0x5f800000030d9823 */ /* 0x000fe400000000ff */
[----:B------:R-:W-:-:S07]  /*5010*/  @!P1 IADD3 R6, PT, PT, R6, 0x40, RZ ;  /* 0x0000004006069810 */ /* 0x000fce0007ffe0ff */
.L_x_276:
[----:B------:R-:W-:Y:S01]  /*5020*/  LEA R10, R18, 0xc0800000, 0x17 ;  /* 0xc0800000120a7811 */ /* 0x000fe200078eb8ff */
[----:B------:R-:W-:Y:S04]  /*5030*/  BSSY.RECONVERGENT B2, `(.L_x_281) ;  /* 0x0000036000027945 */ /* 0x000fe80003800200 */
[----:B------:R-:W-:Y:S01]  /*5040*/  IMAD.IADD R10, R13, 0x1, -R10 ;  /* 0x000000010d0a7824 */ /* 0x000fe200078e0a0a */
[----:B------:R-:W-:-:S03]  /*5050*/  IADD3 R13, PT, PT, R16, -0x7f, RZ ;  /* 0xffffff81100d7810 */ /* 0x000fc60007ffe0ff */
        /* <DEDUP_REMOVED lines=13> */
[----:B------:R-:W-:-:S04]  /*5130*/  LOP3.LUT R2, R2, 0xff, RZ, 0xc0, !PT ;  /* 0x000000ff02027812 */ /* 0x000fc800078ec0ff */
[----:B------:R-:W-:-:S05]  /*5140*/  IADD3 R10, PT, PT, R2, R13, RZ ;  /* 0x0000000d020a7210 */ /* 0x000fca0007ffe0ff */
        /* <DEDUP_REMOVED lines=10> */
[CCC-:B------:R-:W-:Y:S01]  /*51f0*/  FFMA.RZ R2, R21.reuse, R17.reuse, R16.reuse ;  /* 0x0000001115027223 */ /* 0x1c0fe2000000c010 */
[CCC-:B------:R-:W-:Y:S01]  /*5200*/  FFMA.RM R13, R21.reuse, R17.reuse, R16.reuse ;  /* 0x00000011150d7223 */ /* 0x1c0fe20000004010 */
[C---:B------:R-:W-:Y:S02]  /*5210*/  ISETP.NE.AND P2, PT, R10.reuse, RZ, PT ;  /* 0x000000ff0a00720c */ /* 0x040fe40003f45270 */
[----:B------:R-:W-:Y:S02]  /*5220*/  ISETP.NE.AND P1, PT, R10, RZ, PT ;  /* 0x000000ff0a00720c */ /* 0x000fe40003f25270 */
[----:B------:R-:W-:Y:S01]  /*5230*/  LOP3.LUT R6, R2, 0x7fffff, RZ, 0xc0, !PT ;  /* 0x007fffff02067812 */ /* 0x000fe200078ec0ff */
[----:B------:R-:W-:Y:S01]  /*5240*/  FFMA.RP R2, R21, R17, R16 ;  /* 0x0000001115027223 */ /* 0x000fe20000008010 */
[----:B------:R-:W-:Y:S01]  /*5250*/  IADD3 R17, PT, PT, R10, 0x20, RZ ;  /* 0x000000200a117810 */ /* 0x000fe20007ffe0ff */
[----:B------:R-:W-:Y:S01]  /*5260*/  IMAD.MOV R10, RZ, RZ, -R10 ;  /* 0x000000ffff0a7224 */ /* 0x000fe200078e0a0a */
[----:B------:R-:W-:-:S02]  /*5270*/  LOP3.LUT R6, R6, 0x800000, RZ, 0xfc, !PT ;  /* 0x0080000006067812 */ /* 0x000fc400078efcff */
[----:B------:R-:W-:Y:S02]  /*5280*/  FSETP.NEU.FTZ.AND P0, PT, R2, R13, PT ;  /* 0x0000000d0200720b */ /* 0x000fe40003f1d000 */
[----:B------:R-:W-:Y:S02]  /*5290*/  SHF.L.U32 R17, R6, R17, RZ ;  /* 0x0000001106117219 */ /* 0x000fe400000006ff */
[----:B------:R-:W-:Y:S02]  /*52a0*/  SEL R13, R10, RZ, P2 ;  /* 0x000000ff0a0d7207 */ /* 0x000fe40001000000 */
[----:B------:R-:W-:Y:S02]  /*52b0*/  ISETP.NE.AND P1, PT, R17, RZ, P1 ;  /* 0x000000ff1100720c */ /* 0x000fe40000f25270 */
[----:B------:R-:W-:Y:S02]  /*52c0*/  SHF.R.U32.HI R13, RZ, R13, R6 ;  /* 0x0000000dff0d7219 */ /* 0x000fe40000011606 */
[----:B------:R-:W-:-:S02]  /*52d0*/  PLOP3.LUT P0, PT, P0, P1, PT, 0xf8, 0x8f ;  /* 0x00000000008f781c */ /* 0x000fc40000703f70 */
[----:B------:R-:W-:Y:S02]  /*52e0*/  SHF.R.U32.HI R17, RZ, 0x1, R13 ;  /* 0x00000001ff117819 */ /* 0x000fe4000001160d */
[----:B------:R-:W-:-:S04]  /*52f0*/  SEL R2, RZ, 0x1, !P0 ;  /* 0x00000001ff027807 */ /* 0x000fc80004000000 */
[----:B------:R-:W-:-:S04]  /*5300*/  LOP3.LUT R2, R2, 0x1, R17, 0xf8, !PT ;  /* 0x0000000102027812 */ /* 0x000fc800078ef811 */
[----:B------:R-:W-:-:S04]  /*5310*/  LOP3.LUT R2, R2, R13, RZ, 0xc0, !PT ;  /* 0x0000000d02027212 */ /* 0x000fc800078ec0ff */
[----:B------:R-:W-:-:S04]  /*5320*/  IADD3 R17, PT, PT, R17, R2, RZ ;  /* 0x0000000211117210 */ /* 0x000fc80007ffe0ff */
[----:B------:R-:W-:Y:S01]  /*5330*/  LOP3.LUT R12, R17, R12, RZ, 0xfc, !PT ;  /* 0x0000000c110c7212 */ /* 0x000fe200078efcff */
[----:B------:R-:W-:Y:S06]  /*5340*/  BRA `(.L_x_284) ;  /* 0x0000000000107947 */ /* 0x000fec0003800000 */
.L_x_283:
[----:B------:R-:W-:-:S04]  /*5350*/  LOP3.LUT R12, R12, 0x80000000, RZ, 0xc0, !PT ;  /* 0x800000000c0c7812 */ /* 0x000fc800078ec0ff */
[----:B------:R-:W-:Y:S01]  /*5360*/  LOP3.LUT R12, R12, 0x7f800000, RZ, 0xfc, !PT ;  /* 0x7f8000000c0c7812 */ /* 0x000fe200078efcff */
[----:B------:R-:W-:Y:S06]  /*5370*/  BRA `(.L_x_284) ;  /* 0x0000000000047947 */ /* 0x000fec0003800000 */
.L_x_282:
[----:B------:R-:W-:-:S07]  /*5380*/  IMAD R12, R13, 0x800000, R12 ;  /* 0x008000000d0c7824 */ /* 0x000fce00078e020c */
.L_x_284:
[----:B------:R-:W-:Y:S05]  /*5390*/  BSYNC.RECONVERGENT B2 ;  /* 0x0000000000027941 */ /* 0x000fea0003800200 */
.L_x_281:
[----:B------:R-:W-:Y:S05]  /*53a0*/  BRA `(.L_x_285) ;  /* 0x0000000000207947 */ /* 0x000fea0003800000 */
.L_x_280:
[----:B------:R-:W-:-:S04]  /*53b0*/  LOP3.LUT R2, R13, 0x80000000, R2, 0x48, !PT ;  /* 0x800000000d027812 */ /* 0x000fc800078e4802 */
[----:B------:R-:W-:Y:S01]  /*53c0*/  LOP3.LUT R12, R2, 0x7f800000, RZ, 0xfc, !PT ;  /* 0x7f800000020c7812 */ /* 0x000fe200078efcff */
[----:B------:R-:W-:Y:S06]  /*53d0*/  BRA `(.L_x_285) ;  /* 0x0000000000147947 */ /* 0x000fec0003800000 */
.L_x_279:
[----:B------:R-:W-:Y:S01]  /*53e0*/  LOP3.LUT R12, R13, 0x80000000, R2, 0x48, !PT ;  /* 0x800000000d0c7812 */ /* 0x000fe200078e4802 */
[----:B------:R-:W-:Y:S06]  /*53f0*/  BRA `(.L_x_285) ;  /* 0x00000000000c7947 */ /* 0x000fec0003800000 */
.L_x_278:
[----:B------:R-:W0:Y:S01]  /*5400*/  MUFU.RSQ R12, -QNAN ;  /* 0xffc00000000c7908 */ /* 0x000e220000001400 */
[----:B------:R-:W-:Y:S05]  /*5410*/  BRA `(.L_x_285) ;  /* 0x0000000000047947 */ /* 0x000fea0003800000 */
.L_x_277:
[----:B------:R-:W-:-:S07]  /*5420*/  FADD.FTZ R12, R2, R3 ;  /* 0x00000003020c7221 */ /* 0x000fce0000010000 */
.L_x_285:
[----:B------:R-:W-:Y:S05]  /*5430*/  BSYNC.RECONVERGENT B1 ;  /* 0x0000000000017941 */ /* 0x000fea0003800200 */
.L_x_275:
[----:B------:R-:W-:Y:S01]  /*5440*/  HFMA2 R13, -RZ, RZ, 0, 0 ;  /* 0x00000000ff0d7431 */ /* 0x000fe200000001ff */
[----:B0-----:R-:W-:Y:S01]  /*5450*/  MOV R6, R12 ;  /* 0x0000000c00067202 */ /* 0x001fe20000000f00 */
[----:B------:R-:W-:-:S04]  /*5460*/  IMAD.MOV.U32 R12, RZ, RZ, R4 ;  /* 0x000000ffff0c7224 */ /* 0x000fc800078e0004 */
[----:B------:R-:W-:Y:S05]  /*5470*/  RET.REL.NODEC R12 `(_Z14PSOR_2D_SolverififfPfS_S_) ;  /* 0xffffffa80ce07950 */ /* 0x000fea0003c3ffff */
        .type           $_Z14PSOR_2D_SolverififfPfS_S_$__internal_accurate_pow,@function
        .size           $_Z14PSOR_2D_SolverififfPfS_S_$__internal_accurate_pow,(.L_x_1626 - $_Z14PSOR_2D_SolverififfPfS_S_$__internal_accurate_pow)
$_Z14PSOR_2D_SolverififfPfS_S_$__internal_accurate_pow:
[----:B------:R-:W-:Y:S01]  /*5480*/  ISETP.GT.U32.AND P0, PT, R5, 0xfffff, PT ;  /* 0x000fffff0500780c */ /* 0x000fe20003f04070 */
[--C-:B------:R-:W-:Y:S01]  /*5490*/  IMAD.MOV.U32 R19, RZ, RZ, R5.reuse ;  /* 0x000000ffff137224 */ /* 0x100fe200078e0005 */
[----:B------:R-:W-:Y:S01]  /*54a0*/  MOV R20, 0x41ad3b5a ;  /* 0x41ad3b5a00147802 */ /* 0x000fe20000000f00 */
[----:B------:R-:W-:Y:S01]  /*54b0*/  IMAD.MOV.U32 R21, RZ, RZ, 0x3ed0f5d2 ;  /* 0x3ed0f5d2ff157424 */ /* 0x000fe200078e00ff */
[----:B------:R-:W-:Y:S01]  /*54c0*/  UMOV UR4, 0x7d2cafe2 ;  /* 0x7d2cafe200047882 */ /* 0x000fe20000000000 */
[----:B------:R-:W-:Y:S01]  /*54d0*/  UMOV UR5, 0x3eb0f5ff ;  /* 0x3eb0f5ff00057882 */ /* 0x000fe20000000000 */
[----:B------:R-:W-:Y:S01]  /*54e0*/  SHF.R.U32.HI R5, RZ, 0x14, R5 ;  /* 0x00000014ff057819 */ /* 0x000fe20000011605 */
[----:B------:R-:W-:Y:S01]  /*54f0*/  UMOV UR6, 0x3b39803f ;  /* 0x3b39803f00067882 */ /* 0x000fe20000000000 */
[----:B------:R-:W-:-:S05]  /*5500*/  UMOV UR7, 0x3c7abc9e ;  /* 0x3c7abc9e00077882 */ /* 0x000fca0000000000 */
[----:B------:R-:W-:-:S10]  /*5510*/  @!P0 DMUL R16, R18, 1.80143985094819840000e+16 ;  /* 0x4350000012108828 */ /* 0x000fd40000000000 */
[----:B------:R-:W-:Y:S01]  /*5520*/  @!P0 MOV R19, R17 ;  /* 0x0000001100138202 */ /* 0x000fe20000000f00 */
[----:B------:R-:W-:Y:S01]  /*5530*/  @!P0 IMAD.MOV.U32 R18, RZ, RZ, R16 ;  /* 0x000000ffff128224 */ /* 0x000fe200078e0010 */
[----:B------:R-:W-:Y:S01]  /*5540*/  @!P0 LEA.HI R5, R17, 0xffffffca, RZ, 0xc ;  /* 0xffffffca11058811 */ /* 0x000fe200078f60ff */
[----:B------:R-:W-:Y:S01]  /*5550*/  HFMA2 R17, -RZ, RZ, 3.59375, 0 ;  /* 0x43300000ff117431 */ /* 0x000fe200000001ff */
[----:B------:R-:W-:Y:S02]  /*5560*/  LOP3.LUT R19, R19, 0x800fffff, RZ, 0xc0, !PT ;  /* 0x800fffff13137812 */ /* 0x000fe400078ec0ff */
[----:B------:R-:W-:Y:S01]  /*5570*/  MOV R32, R18 ;  /* 0x0000001200207202 */ /* 0x000fe20000000f00 */
[----:B------:R-:W-:Y:S01]  /*5580*/  IMAD.MOV.U32 R18, RZ, RZ, RZ ;  /* 0x000000ffff127224 */ /* 0x000fe200078e00ff */
[----:B------:R-:W-:Y:S02]  /*5590*/  LOP3.LUT R33, R19, 0x3ff00000, RZ, 0xfc, !PT ;  /* 0x3ff0000013217812 */ /* 0x000fe400078efcff */
[----:B------:R-:W-:-:S02]  /*55a0*/  IADD3 R16, PT, PT, R5, -0x3ff, RZ ;  /* 0xfffffc0105107810 */ /* 0x000fc40007ffe0ff */
[----:B------:R-:W-:-:S13]  /*55b0*/  ISETP.GE.U32.AND P1, PT, R33, 0x3ff6a09f, PT ;  /* 0x3ff6a09f2100780c */ /* 0x000fda0003f26070 */
[----:B------:R-:W-:Y:S02]  /*55c0*/  @P1 VIADD R19, R33, 0xfff00000 ;  /* 0xfff0000021131836 */ /* 0x000fe40000000000 */
[----:B------:R-:W-:Y:S02]  /*55d0*/  @P1 VIADD R16, R5, 0xfffffc02 ;  /* 0xfffffc0205101836 */ /* 0x000fe40000000000 */
[----:B------:R-:W-:Y:S01]  /*55e0*/  IMAD.MOV.U32 R5, RZ, RZ, R3 ;  /* 0x000000ffff057224 */ /* 0x000fe200078e0003 */
[----:B------:R-:W-:Y:S02]  /*55f0*/  @P1 MOV R33, R19 ;  /* 0x0000001300211202 */ /* 0x000fe40000000f00 */
[----:B------:R-:W-:Y:S02]  /*5600*/  LOP3.LUT R16, R16, 0x80000000, RZ, 0x3c, !PT ;  /* 0x8000000010107812 */ /* 0x000fe400078e3cff */
[----:B------:R-:W-:Y:S02]  /*5610*/  SHF.L.U32 R3, R5, 0x1, RZ ;  /* 0x0000000105037819 */ /* 0x000fe400000006ff */
[----:B------:R-:W-:-:S02]  /*5620*/  DADD R22, R32, 1 ;  /* 0x3ff0000020167429 */ /* 0x000fc40000000000 */
[----:B------:R-:W-:Y:S01]  /*5630*/  DADD R32, R32, -1 ;  /* 0xbff0000020207429 */ /* 0x000fe20000000000 */
[----:B------:R-:W-:-:S03]  /*5640*/  ISETP.GT.U32.AND P0, PT, R3, -0x2000001, PT ;  /* 0xfdffffff0300780c */ /* 0x000fc60003f04070 */
[----:B------:R-:W0:Y:S02]  /*5650*/  MUFU.RCP64H R19, R23 ;  /* 0x0000001700137308 */ /* 0x000e240000001800 */
[----:B0-----:R-:W-:-:S08]  /*5660*/  DFMA R26, -R22, R18, 1 ;  /* 0x3ff00000161a742b */ /* 0x001fd00000000112 */
[----:B------:R-:W-:-:S08]  /*5670*/  DFMA R26, R26, R26, R26 ;  /* 0x0000001a1a1a722b */ /* 0x000fd0000000001a */
[----:B------:R-:W-:-:S08]  /*5680*/  DFMA R26, R18, R26, R18 ;  /* 0x0000001a121a722b */ /* 0x000fd00000000012 */
[----:B------:R-:W-:-:S08]  /*5690*/  DMUL R18, R32, R26 ;  /* 0x0000001a20127228 */ /* 0x000fd00000000000 */
[----:B------:R-:W-:-:S08]  /*56a0*/  DFMA R18, R32, R26, R18 ;  /* 0x0000001a2012722b */ /* 0x000fd00000000012 */
[-C--:B------:R-:W-:Y:S02]  /*56b0*/  DMUL R30, R18, R18.reuse ;  /* 0x00000012121e7228 */ /* 0x080fe40000000000 */
[----:B------:R-:W-:Y:S02]  /*56c0*/  DADD R24, R32, -R18 ;  /* 0x0000000020187229 */ /* 0x000fe40000000812 */
[----:B------:R-:W-:-:S04]  /*56d0*/  DMUL R34, R18, R18 ;  /* 0x0000001212227228 */ /* 0x000fc80000000000 */
        /* <DEDUP_REMOVED lines=26> */
[----:B------:R-:W-:Y:S01]  /*5880*/  DMUL R22, R18, R34 ;  /* 0x0000002212167228 */ /* 0x000fe20000000000 */
[----:B------:R-:W-:Y:S01]  /*5890*/  IADD3 R31, PT, PT, R25, 0x100000, RZ ;  /* 0x00100000191f7810 */ /* 0x000fe20007ffe0ff */
[----:B------:R-:W-:-:S04]  /*58a0*/  IMAD.MOV.U32 R30, RZ, RZ, R24 ;  /* 0x000000ffff1e7224 */ /* 0x000fc800078e0018 */
[----:B------:R-:W-:Y:S01]  /*58b0*/  DADD R26, R28, -UR4 ;  /* 0x800000041c1a7e29 */ /* 0x000fe20008000000 */
[----:B------:R-:W-:Y:S01]  /*58c0*/  UMOV UR4, 0x80000000 ;  /* 0x8000000000047882 */ /* 0x000fe20000000000 */
[C---:B------:R-:W-:Y:S01]  /*58d0*/  DFMA R28, R18.reuse, R18, -R34 ;  /* 0x00000012121c722b */ /* 0x040fe20000000822 */
[----:B------:R-:W-:Y:S01]  /*58e0*/  UMOV UR5, 0x43300000 ;  /* 0x4330000000057882 */ /* 0x000fe20000000000 */
[----:B------:R-:W-:Y:S02]  /*58f0*/  DFMA R36, R18, R34, -R22 ;  /* 0x000000221224722b */ /* 0x000fe40000000816 */
[----:B------:R-:W-:Y:S01]  /*5900*/  DADD R16, R16, -UR4 ;  /* 0x8000000410107e29 */ /* 0x000fe20008000000 */
[----:B------:R-:W-:Y:S01]  /*5910*/  UMOV UR4, 0xfefa39ef ;  /* 0xfefa39ef00047882 */ /* 0x000fe20000000000 */
[----:B------:R-:W-:Y:S01]  /*5920*/  DADD R32, R20, R26 ;  /* 0x0000000014207229 */ /* 0x000fe2000000001a */
[----:B------:R-:W-:Y:S01]  /*5930*/  UMOV UR5, 0x3fe62e42 ;  /* 0x3fe62e4200057882 */ /* 0x000fe20000000000 */
[----:B------:R-:W-:-:S02]  /*5940*/  DFMA R28, R18, R30, R28 ;  /* 0x0000001e121c722b */ /* 0x000fc4000000001c */
        /* <DEDUP_REMOVED lines=13> */
[----:B------:R-:W-:-:S08]  /*5a20*/  DADD R18, R22, R18 ;  /* 0x0000000016127229 */ /* 0x000fd00000000012 */
[----:B------:R-:W-:-:S08]  /*5a30*/  DADD R18, R30, R18 ;  /* 0x000000001e127229 */ /* 0x000fd00000000012 */
        /* <DEDUP_REMOVED lines=8> */
[----:B------:R-:W-:Y:S01]  /*5ac0*/  DFMA R16, R16, UR6, R20 ;  /* 0x0000000610107c2b */ /* 0x000fe20008000014 */
[----:B------:R-:W-:Y:S01]  /*5ad0*/  LOP3.LUT R21, R5, 0xff0fffff, RZ, 0xc0, !PT ;  /* 0xff0fffff05157812 */ /* 0x000fe200078ec0ff */
[----:B------:R-:W-:-:S03]  /*5ae0*/  IMAD.MOV.U32 R20, RZ, RZ, R4 ;  /* 0x000000ffff147224 */ /* 0x000fc600078e0004 */
[----:B------:R-:W-:-:S03]  /*5af0*/  SEL R21, R21, R5, P0 ;  /* 0x0000000515157207 */ /* 0x000fc60000000000 */
[----:B------:R-:W-:-:S08]  /*5b00*/  DADD R18, R22, R16 ;  /* 0x0000000016127229 */ /* 0x000fd00000000010 */
[----:B------:R-:W-:Y:S02]  /*5b10*/  DADD R22, R22, -R18 ;  /* 0x0000000016167229 */ /* 0x000fe40000000812 */
[----:B------:R-:W-:-:S06]  /*5b20*/  DMUL R26, R18, R20 ;  /* 0x00000014121a7228 */ /* 0x000fcc0000000000 */
[----:B------:R-:W-:Y:S02]  /*5b30*/  DADD R22, R16, R22 ;  /* 0x0000000010167229 */ /* 0x000fe40000000016 */
[----:B------:R-:W-:Y:S01]  /*5b40*/  DFMA R18, R18, R20, -R26 ;  /* 0x000000141212722b */ /* 0x000fe2000000081a */
[----:B------:R-:W-:Y:S01]  /*5b50*/  MOV R16, 0x652b82fe ;  /* 0x652b82fe00107802 */ /* 0x000fe20000000f00 */
[----:B------:R-:W-:-:S06]  /*5b60*/  IMAD.MOV.U32 R17, RZ, RZ, 0x3ff71547 ;  /* 0x3ff71547ff117424 */ /* 0x000fcc00078e00ff */
        /* <DEDUP_REMOVED lines=10> */
[----:B------:R-:W-:Y:S01]  /*5c10*/  MOV R24, 0xfca213ea ;  /* 0xfca213ea00187802 */ /* 0x000fe20000000f00 */
[----:B------:R-:W-:Y:S01]  /*5c20*/  IMAD.MOV.U32 R25, RZ, RZ, 0x3e928af3 ;  /* 0x3e928af3ff197424 */ /* 0x000fe200078e00ff */
[----:B------:R-:W-:-:S05]  /*5c30*/  UMOV UR5, 0x3e5ade15 ;  /* 0x3e5ade1500057882 */ /* 0x000fca0000000000 */
        /* <DEDUP_REMOVED lines=29> */
[----:B------:R-:W-:Y:S01]  /*5e10*/  LEA R21, R16, R25, 0x14 ;  /* 0x0000001910157211 */ /* 0x000fe200078ea0ff */
[----:B------:R-:W-:Y:S01]  /*5e20*/  IMAD.MOV.U32 R20, RZ, RZ, R24 ;  /* 0x000000ffff147224 */ /* 0x000fe200078e0018 */
[----:B------:R-:W-:Y:S08]  /*5e30*/  @!P0 BRA `(.L_x_286) ;  /* 0x0000000000348947 */ /* 0x000ff00003800000 */
[----:B------:R-:W-:Y:S01]  /*5e40*/  FSETP.GEU.AND P1, PT, |R19|, 4.2275390625, PT ;  /* 0x408748001300780b */ /* 0x000fe20003f2e200 */
[C---:B------:R-:W-:Y:S02]  /*5e50*/  DADD R20, R18.reuse, +INF ;  /* 0x7ff0000012147429 */ /* 0x040fe40000000000 */
[----:B------:R-:W-:-:S08]  /*5e60*/  DSETP.GEU.AND P0, PT, R18, RZ, PT ;  /* 0x000000ff1200722a */ /* 0x000fd00003f0e000 */
[----:B------:R-:W-:Y:S02]  /*5e70*/  FSEL R20, R20, RZ, P0 ;  /* 0x000000ff14147208 */ /* 0x000fe40000000000 */
[----:B------:R-:W-:Y:S01]  /*5e80*/  FSEL R21, R21, RZ, P0 ;  /* 0x000000ff15157208 */ /* 0x000fe20000000000 */
[----:B------:R-:W-:Y:S06]  /*5e90*/  @P1 BRA `(.L_x_286) ;  /* 0x00000000001c1947 */ /* 0x000fec0003800000 */
[----:B------:R-:W-:Y:S02]  /*5ea0*/  LEA.HI R3, R16, R16, RZ, 0x1 ;  /* 0x0000001010037211 */ /* 0x000fe400078f08ff */
[----:B------:R-:W-:Y:S02]  /*5eb0*/  MOV R20, RZ ;  /* 0x000000ff00147202 */ /* 0x000fe40000000f00 */
[----:B------:R-:W-:-:S04]  /*5ec0*/  SHF.R.S32.HI R3, RZ, 0x1, R3 ;  /* 0x00000001ff037819 */ /* 0x000fc80000011403 */
[----:B------:R-:W-:Y:S01]  /*5ed0*/  IADD3 R16, PT, PT, R16, -R3, RZ ;  /* 0x8000000310107210 */ /* 0x000fe20007ffe0ff */
[----:B------:R-:W-:-:S03]  /*5ee0*/  IMAD R25, R3, 0x100000, R25 ;  /* 0x0010000003197824 */ /* 0x000fc600078e0219 */
[----:B------:R-:W-:-:S06]  /*5ef0*/  LEA R21, R16, 0x3ff00000, 0x14 ;  /* 0x3ff0000010157811 */ /* 0x000fcc00078ea0ff */
[----:B------:R-:W-:-:S11]  /*5f00*/  DMUL R20, R24, R20 ;  /* 0x0000001418147228 */ /* 0x000fd60000000000 */
.L_x_286:
[----:B------:R-:W-:Y:S01]  /*5f10*/  DFMA R22, R22, R20, R20 ;  /* 0x000000141616722b */ /* 0x000fe20000000014 */
[----:B------:R-:W-:Y:S01]  /*5f20*/  IMAD.MOV.U32 R18, RZ, RZ, R42 ;  /* 0x000000ffff127224 */ /* 0x000fe200078e002a */
[----:B------:R-:W-:Y:S01]  /*5f30*/  DSETP.NEU.AND P0, PT, |R20|, +INF , PT ;  /* 0x7ff000001400742a */ /* 0x000fe20003f0d200 */
[----:B------:R-:W-:-:S07]  /*5f40*/  MOV R19, 0x0 ;  /* 0x0000000000137802 */ /* 0x000fce0000000f00 */
[----:B------:R-:W-:Y:S02]  /*5f50*/  FSEL R16, R20, R22, !P0 ;  /* 0x0000001614107208 */ /* 0x000fe40004000000 */
[----:B------:R-:W-:Y:S01]  /*5f60*/  FSEL R17, R21, R23, !P0 ;  /* 0x0000001715117208 */ /* 0x000fe20004000000 */
[----:B------:R-:W-:Y:S06]  /*5f70*/  RET.REL.NODEC R18 `(_Z14PSOR_2D_SolverififfPfS_S_) ;  /* 0xffffffa012207950 */ /* 0x000fec0003c3ffff */
.L_x_287:
        /* <DEDUP_REMOVED lines=16> */
.L_x_1626:


//--------------------- .text._Z23TVD_2D_Solver_OptimizedififfPfS_S_ --------------------------
	.section	.text._Z23TVD_2D_Solver_OptimizedififfPfS_S_,"ax",@progbits
	.align	128
        .global         _Z23TVD_2D_Solver_OptimizedififfPfS_S_
        .type           _Z23TVD_2D_Solver_OptimizedififfPfS_S_,@function
        .size           _Z23TVD_2D_Solver_OptimizedififfPfS_S_,(.L_x_1629 - _Z23TVD_2D_Solver_OptimizedififfPfS_S_)
        .other          _Z23TVD_2D_Solver_OptimizedififfPfS_S_,@"STO_CUDA_ENTRY STV_DEFAULT"
_Z23TVD_2D_Solver_OptimizedififfPfS_S_:
.text._Z23TVD_2D_Solver_OptimizedififfPfS_S_:
        /* <DEDUP_REMOVED lines=13> */
[----:B------:R-:W0:Y:S08]  /*00d0*/  LDC R3, c[0x0][0x384] ;  /* 0x0000e100ff037b82 */ /* 0x000e300000000800 */
[----:B------:R-:W1:Y:S08]  /*00e0*/  LDC R2, c[0x0][0x390] ;  /* 0x0000e400ff027b82 */ /* 0x000e700000000800 */
[----:B------:R-:W2:Y:S01]  /*00f0*/  LDC R7, c[0x0][0x360] ;  /* 0x0000d800ff077b82 */ /* 0x000ea20000000800 */
[----:B0-----:R-:W-:-:S04]  /*0100*/  FMUL R3, R3, R3 ;  /* 0x0000000303037220 */ /* 0x001fc80000400000 */
[----:B------:R-:W0:Y:S01]  /*0110*/  MUFU.RCP R0, R3 ;  /* 0x0000000300007308 */ /* 0x000e220000001000 */
[----:B-1----:R-:W-:-:S07]  /*0120*/  FMUL R2, R2, R2 ;  /* 0x0000000202027220 */ /* 0x002fce0000400000 */
[----:B------:R-:W1:Y:S01]  /*0130*/  FCHK P0, R2, R3 ;  /* 0x0000000302007302 */ /* 0x000e620000000000 */
[----:B0-----:R-:W-:-:S04]  /*0140*/  FFMA R5, -R3, R0, 1 ;  /* 0x3f80000003057423 */ /* 0x001fc80000000100 */
[----:B------:R-:W-:Y:S01]  /*0150*/  FFMA R5, R0, R5, R0 ;  /* 0x0000000500057223 */ /* 0x000fe20000000000 */
[----:B--2---:R-:W-:-:S03]  /*0160*/  IMAD R0, R7, UR8, R26 ;  /* 0x0000000807007c24 */ /* 0x004fc6000f8e021a */
[----:B------:R-:W-:-:S04]  /*0170*/  FFMA R48, R2, R5, RZ ;  /* 0x0000000502307223 */ /* 0x000fc800000000ff */
[----:B------:R-:W-:-:S04]  /*0180*/  FFMA R4, -R3, R48, R2 ;  /* 0x0000003003047223 */ /* 0x000fc80000000102 */
[----:B------:R-:W-:Y:S01]  /*0190*/  FFMA R48, R5, R4, R48 ;  /* 0x0000000405307223 */ /* 0x000fe20000000030 */
[----:B-1----:R-:W-:Y:S06]  /*01a0*/  @!P0 BRA `(.L_x_289) ;  /* 0x00000000000c8947 */ /* 0x002fec0003800000 */
[----:B------:R-:W-:-:S07]  /*01b0*/  MOV R11, 0x1d0 ;  /* 0x000001d0000b7802 */ /* 0x000fce0000000f00 */
[----:B------:R-:W-:Y:S05]  /*01c0*/  CALL.REL.NOINC `($__internal_9_$__cuda_sm3x_div_rn_noftz_f32_slowpath) ;  /* 0x0000006000dc7944 */ /* 0x000fea0003c00000 */
[----:B------:R-:W-:-:S07]  /*01d0*/  IMAD.MOV.U32 R48, RZ, RZ, R8 ;  /* 0x000000ffff307224 */ /* 0x000fce00078e0008 */
.L_x_289:
[----:B------:R-:W0:Y:S02]  /*01e0*/  LDC R38, c[0x0][0x38c] ;  /* 0x0000e300ff267b82 */ /* 0x000e240000000800 */
[----:B0-----:R-:W-:Y:S02]  /*01f0*/  FMUL R3, R38, R38 ;  /* 0x0000002626037220 */ /* 0x001fe40000400000 */
[----:B------:R-:W0:Y:S08]  /*0200*/  F2F.F64.F32 R38, R38 ;  /* 0x0000002600267310 */ /* 0x000e300000201800 */
[----:B------:R-:W1:Y:S08]  /*0210*/  MUFU.RCP R4, R3 ;  /* 0x0000000300047308 */ /* 0x000e700000001000 */
[----:B------:R-:W2:Y:S01]  /*0220*/  FCHK P0, R2, R3 ;  /* 0x0000000302007302 */ /* 0x000ea20000000000 */
[----:B-1----:R-:W-:-:S04]  /*0230*/  FFMA R5, -R3, R4, 1 ;  /* 0x3f80000003057423 */ /* 0x002fc80000000104 */
[----:B------:R-:W-:-:S04]  /*0240*/  FFMA R5, R4, R5, R4 ;  /* 0x0000000504057223 */ /* 0x000fc80000000004 */
[----:B------:R-:W-:-:S04]  /*0250*/  FFMA R4, R2, R5, RZ ;  /* 0x0000000502047223 */ /* 0x000fc800000000ff */
[----:B------:R-:W-:-:S04]  /*0260*/  FFMA R25, -R3, R4, R2 ;  /* 0x0000000403197223 */ /* 0x000fc80000000102 */
[----:B------:R-:W-:Y:S01]  /*0270*/  FFMA R25, R5, R25, R4 ;  /* 0x0000001905197223 */ /* 0x000fe20000000004 */
[----:B0-2---:R-:W-:Y:S06]  /*0280*/  @!P0 BRA `(.L_x_290) ;  /* 0x00000000000c8947 */ /* 0x005fec0003800000 */
[----:B------:R-:W-:-:S07]  /*0290*/  MOV R11, 0x2b0 ;  /* 0x000002b0000b7802 */ /* 0x000fce0000000f00 */
[----:B------:R-:W-:Y:S05]  /*02a0*/  CALL.REL.NOINC `($__internal_9_$__cuda_sm3x_div_rn_noftz_f32_slowpath) ;  /* 0x0000006000a47944 */ /* 0x000fea0003c00000 */
[----:B------:R-:W-:-:S07]  /*02b0*/  IMAD.MOV.U32 R25, RZ, RZ, R8 ;  /* 0x000000ffff197224 */ /* 0x000fce00078e0008 */
.L_x_290:
[----:B------:R-:W0:Y:S01]  /*02c0*/  MUFU.RCP64H R3, R39 ;  /* 0x0000002700037308 */ /* 0x000e220000001800 */
[----:B------:R-:W-:Y:S01]  /*02d0*/  IMAD.MOV.U32 R2, RZ, RZ, 0x1 ;  /* 0x00000001ff027424 */ /* 0x000fe200078e00ff */
[----:B------:R-:W1:Y:S05]  /*02e0*/  LDCU UR4, c[0x0][0x390] ;  /* 0x00007200ff0477ac */ /* 0x000e6a0008000800 */
[----:B0-----:R-:W-:-:S08]  /*02f0*/  DFMA R4, -R38, R2, 1 ;  /* 0x3ff000002604742b */ /* 0x001fd00000000102 */
[----:B------:R-:W-:Y:S02]  /*0300*/  DFMA R6, R4, R4, R4 ;  /* 0x000000040406722b */ /* 0x000fe40000000004 */
[----:B-1----:R-:W0:Y:S01]  /*0310*/  F2F.F64.F32 R4, UR4 ;  /* 0x0000000400047d10 */ /* 0x002e220008201800 */
[----:B------:R-:W1:Y:S05]  /*0320*/  LDCU UR4, c[0x0][0x384] ;  /* 0x00007080ff0477ac */ /* 0x000e6a0008000800 */
[----:B------:R-:W-:-:S08]  /*0330*/  DFMA R6, R2, R6, R2 ;  /* 0x000000060206722b */ /* 0x000fd00000000002 */
[----:B------:R-:W-:Y:S02]  /*0340*/  DFMA R2, -R38, R6, 1 ;  /* 0x3ff000002602742b */ /* 0x000fe40000000106 */
[----:B0-----:R-:W-:Y:S01]  /*0350*/  DMUL R4, R4, 0.5 ;  /* 0x3fe0000004047828 */ /* 0x001fe20000000000 */
[----:B-1----:R-:W0:Y:S05]  /*0360*/  F2F.F64.F32 R40, UR4 ;  /* 0x0000000400287d10 */ /* 0x002e2a0008201800 */
[----:B------:R-:W-:-:S04]  /*0370*/  DFMA R2, R6, R2, R6 ;  /* 0x000000020602722b */ /* 0x000fc80000000006 */
[----:B------:R-:W-:-:S04]  /*0380*/  FSETP.GEU.AND P1, PT, |R5|, 6.5827683646048100446e-37, PT ;  /* 0x036000000500780b */ /* 0x000fc80003f2e200 */
[----:B------:R-:W-:-:S08]  /*0390*/  DMUL R50, R4, R2 ;  /* 0x0000000204327228 */ /* 0x000fd00000000000 */
[----:B------:R-:W-:-:S08]  /*03a0*/  DFMA R6, -R38, R50, R4 ;  /* 0x000000322606722b */ /* 0x000fd00000000104 */
[----:B------:R-:W-:-:S10]  /*03b0*/  DFMA R50, R2, R6, R50 ;  /* 0x000000060232722b */ /* 0x000fd40000000032 */
[----:B------:R-:W-:-:S05]  /*03c0*/  FFMA R2, RZ, R39, R51 ;  /* 0x00000027ff027223 */ /* 0x000fca0000000033 */
[----:B------:R-:W-:-:S13]  /*03d0*/  FSETP.GT.AND P0, PT, |R2|, 1.469367938527859385e-39, PT ;  /* 0x001000000200780b */ /* 0x000fda0003f04200 */
[----:B0-----:R-:W-:Y:S05]  /*03e0*/  @P0 BRA P1, `(.L_x_291) ;  /* 0x0000000000180947 */ /* 0x001fea0000800000 */
[----:B------:R-:W-:Y:S01]  /*03f0*/  IMAD.MOV.U32 R54, RZ, RZ, R4 ;  /* 0x000000ffff367224 */ /* 0x000fe200078e0004 */
[----:B------:R-:W-:Y:S01]  /*0400*/  MOV R52, 0x450 ;  /* 0x0000045000347802 */ /* 0x000fe20000000f00 */
[----:B------:R-:W-:Y:S02]  /*0410*/  IMAD.MOV.U32 R53, RZ, RZ, R5 ;  /* 0x000000ffff357224 */ /* 0x000fe400078e0005 */
[----:B------:R-:W-:Y:S02]  /*0420*/  IMAD.MOV.U32 R50, RZ, RZ, R38 ;  /* 0x000000ffff327224 */ /* 0x000fe400078e0026 */
[----:B------:R-:W-:-:S07]  /*0430*/  IMAD.MOV.U32 R51, RZ, RZ, R39 ;  /* 0x000000ffff337224 */ /* 0x000fce00078e0027 */
[----:B------:R-:W-:Y:S05]  /*0440*/  CALL.REL.NOINC `($__internal_8_$__cuda_sm20_div_rn_f64_full) ;  /* 0x0000005800b07944 */ /* 0x000fea0003c00000 */
.L_x_291:
[----:B------:R-:W0:Y:S01]  /*0450*/  MUFU.RCP64H R3, R41 ;  /* 0x0000002900037308 */ /* 0x000e220000001800 */
[----:B------:R-:W-:Y:S01]  /*0460*/  IMAD.MOV.U32 R2, RZ, RZ, 0x1 ;  /* 0x00000001ff027424 */ /* 0x000fe200078e00ff */
[----:B------:R-:W-:-:S06]  /*0470*/  FSETP.GEU.AND P1, PT, |R5|, 6.5827683646048100446e-37, PT ;  /* 0x036000000500780b */ /* 0x000fcc0003f2e200 */
[----:B------:R1:W2:Y:S01]  /*0480*/  F2F.F32.F64 R27, R50 ;  /* 0x00000032001b7310 */ /* 0x0002a20000301000 */
[----:B0-----:R-:W-:-:S08]  /*0490*/  DFMA R6, R2, -R40, 1 ;  /* 0x3ff000000206742b */ /* 0x001fd00000000828 */
[----:B------:R-:W-:-:S08]  /*04a0*/  DFMA R6, R6, R6, R6 ;  /* 0x000000060606722b */ /* 0x000fd00000000006 */
[----:B------:R-:W-:-:S08]  /*04b0*/  DFMA R6, R2, R6, R2 ;  /* 0x000000060206722b */ /* 0x000fd00000000002 */
[----:B------:R-:W-:-:S08]  /*04c0*/  DFMA R2, R6, -R40, 1 ;  /* 0x3ff000000602742b */ /* 0x000fd00000000828 */
[----:B------:R-:W-:-:S08]  /*04d0*/  DFMA R2, R6, R2, R6 ;  /* 0x000000020602722b */ /* 0x000fd00000000006 */
[----:B------:R-:W-:-:S08]  /*04e0*/  DMUL R6, R4, R2 ;  /* 0x0000000204067228 */ /* 0x000fd00000000000 */
[----:B------:R-:W-:-:S08]  /*04f0*/  DFMA R8, R6, -R40, R4 ;  /* 0x800000280608722b */ /* 0x000fd00000000004 */
[----:B------:R-:W-:-:S10]  /*0500*/  DFMA R2, R2, R8, R6 ;  /* 0x000000080202722b */ /* 0x000fd40000000006 */
[----:B------:R-:W-:-:S05]  /*0510*/  FFMA R6, RZ, R41, R3 ;  /* 0x00000029ff067223 */ /* 0x000fca0000000003 */
[----:B------:R-:W-:-:S13]  /*0520*/  FSETP.GT.AND P0, PT, |R6|, 1.469367938527859385e-39, PT ;  /* 0x001000000600780b */ /* 0x000fda0003f04200 */
[----:B-12---:R-:W-:Y:S05]  /*0530*/  @P0 BRA P1, `(.L_x_292) ;  /* 0x0000000000200947 */ /* 0x006fea0000800000 */
[----:B------:R-:W-:Y:S01]  /*0540*/  IMAD.MOV.U32 R54, RZ, RZ, R4 ;  /* 0x000000ffff367224 */ /* 0x000fe200078e0004 */
[----:B------:R-:W-:Y:S01]  /*0550*/  MOV R52, 0x5a0 ;  /* 0x000005a000347802 */ /* 0x000fe20000000f00 */
[----:B------:R-:W-:Y:S02]  /*0560*/  IMAD.MOV.U32 R53, RZ, RZ, R5 ;  /* 0x000000ffff357224 */ /* 0x000fe400078e0005 */
[----:B------:R-:W-:Y:S02]  /*0570*/  IMAD.MOV.U32 R50, RZ, RZ, R40 ;  /* 0x000000ffff327224 */ /* 0x000fe400078e0028 */
[----:B------:R-:W-:-:S07]  /*0580*/  IMAD.MOV.U32 R51, RZ, RZ, R41 ;  /* 0x000000ffff337224 */ /* 0x000fce00078e0029 */
[----:B------:R-:W-:Y:S05]  /*0590*/  CALL.REL.NOINC `($__internal_8_$__cuda_sm20_div_rn_f64_full) ;  /* 0x00000058005c7944 */ /* 0x000fea0003c00000 */
[----:B------:R-:W-:Y:S02]  /*05a0*/  IMAD.MOV.U32 R2, RZ, RZ, R50 ;  /* 0x000000ffff027224 */ /* 0x000fe400078e0032 */
[----:B------:R-:W-:-:S07]  /*05b0*/  IMAD.MOV.U32 R3, RZ, RZ, R51 ;  /* 0x000000ffff037224 */ /* 0x000fce00078e0033 */
.L_x_292:
[----:B------:R0:W1:Y:S01]  /*05c0*/  F2F.F32.F64 R28, R2 ;  /* 0x00000002001c7310 */ /* 0x0000620000301000 */
[----:B------:R-:W-:Y:S01]  /*05d0*/  IMAD.MOV.U32 R54, RZ, RZ, RZ ;  /* 0x000000ffff367224 */ /* 0x000fe200078e00ff */
[----:B------:R-:W-:Y:S01]  /*05e0*/  MOV R52, 0x630 ;  /* 0x0000063000347802 */ /* 0x000fe20000000f00 */
[----:B------:R-:W-:Y:S02]  /*05f0*/  IMAD.MOV.U32 R53, RZ, RZ, RZ ;  /* 0x000000ffff357224 */ /* 0x000fe400078e00ff */
[----:B------:R-:W-:Y:S02]  /*0600*/  IMAD.MOV.U32 R50, RZ, RZ, RZ ;  /* 0x000000ffff327224 */ /* 0x000fe400078e00ff */
[----:B------:R-:W-:-:S07]  /*0610*/  IMAD.MOV.U32 R51, RZ, RZ, 0x3ff00000 ;  /* 0x3ff00000ff337424 */ /* 0x000fce00078e00ff */
[----:B01----:R-:W-:Y:S05]  /*0620*/  CALL.REL.NOINC `($__internal_8_$__cuda_sm20_div_rn_f64_full) ;  /* 0x0000005800387944 */ /* 0x003fea0003c00000 */
[C---:B------:R-:W-:Y:S01]  /*0630*/  DADD R18, R38.reuse, 5 ;  /* 0x4014000026127429 */ /* 0x040fe20000000000 */
[----:B------:R-:W0:Y:S01]  /*0640*/  S2UR UR5, SR_CgaCtaId ;  /* 0x00000000000579c3 */ /* 0x000e220000008800 */
[C---:B------:R-:W-:Y:S01]  /*0650*/  DADD R2, R38.reuse, 1 ;  /* 0x3ff0000026027429 */ /* 0x040fe20000000000 */
[----:B------:R-:W1:Y:S01]  /*0660*/  LDCU UR9, c[0x0][0x38c] ;  /* 0x00007180ff0977ac */ /* 0x000e620008000800 */
[C---:B------:R-:W-:Y:S01]  /*0670*/  DADD R4, R38.reuse, 2 ;  /* 0x4000000026047429 */ /* 0x040fe20000000000 */
[----:B------:R-:W2:Y:S01]  /*0680*/  F2I.F64.TRUNC R29, R50 ;  /* 0x00000032001d7311 */ /* 0x000ea2000030d100 */
[----:B------:R-:W-:Y:S01]  /*0690*/  DADD R10, R38, 3 ;  /* 0x40080000260a7429 */ /* 0x000fe20000000000 */
[----:B------:R-:W3:Y:S01]  /*06a0*/  LDCU UR10, c[0x0][0x384] ;  /* 0x00007080ff0a77ac */ /* 0x000ee20008000800 */
[----:B------:R-:W-:Y:S01]  /*06b0*/  DADD R8, R40, 2 ;  /* 0x4000000028087429 */ /* 0x000fe20000000000 */
[----:B------:R-:W-:Y:S01]  /*06c0*/  ISETP.GE.AND P1, PT, R39, RZ, PT ;  /* 0x000000ff2700720c */ /* 0x000fe20003f26270 */
[----:B------:R-:W-:Y:S01]  /*06d0*/  DADD R20, R38, 6 ;  /* 0x4018000026147429 */ /* 0x000fe20000000000 */
[----:B------:R-:W-:Y:S01]  /*06e0*/  UMOV UR4, 0x400 ;  /* 0x0000040000047882 */ /* 0x000fe20000000000 */
        /* <DEDUP_REMOVED lines=20> */
[----:B------:R-:W-:Y:S01]  /*0830*/  DADD R12, R40, 6 ;  /* 0x40180000280c7429 */ /* 0x000fe20000000000 */
[----:B------:R4:W2:Y:S01]  /*0840*/  F2F.F64.F32 R42, R27 ;  /* 0x0000001b002a7310 */ /* 0x0008a20000201800 */
[----:B-1----:R-:W-:Y:S01]  /*0850*/  FMUL R33, R27, UR9 ;  /* 0x000000091b217c20 */ /* 0x002fe20008400000 */
[----:B------:R-:W-:Y:S01]  /*0860*/  DADD R46, R38, 12 ;  /* 0x40280000262e7429 */ /* 0x000fe20000000000 */
[----:B------:R-:W-:Y:S01]  /*0870*/  LOP3.LUT R16, R19, 0x7ff00000, RZ, 0xc0, !PT ;  /* 0x7ff0000013107812 */ /* 0x000fe200078ec0ff */
[----:B0-----:R-:W-:Y:S01]  /*0880*/  ULEA UR4, UR5, UR4, 0x18 ;  /* 0x0000000405047291 */ /* 0x001fe2000f8ec0ff */
[----:B------:R-:W-:Y:S01]  /*0890*/  LOP3.LUT R19, R31, 0x7ff00000, RZ, 0xc0, !PT ;  /* 0x7ff000001f137812 */ /* 0x000fe200078ec0ff */
[----:B------:R-:W-:Y:S01]  /*08a0*/  DADD R30, R40, 12 ;  /* 0x40280000281e7429 */ /* 0x000fe20000000000 */
[----:B------:R-:W-:Y:S01]  /*08b0*/  LOP3.LUT R8, R15, 0x7ff00000, RZ, 0xc0, !PT ;  /* 0x7ff000000f087812 */ /* 0x000fe200078ec0ff */
[----:B----4-:R-:W-:Y:S01]  /*08c0*/  FMUL R27, R25, UR9 ;  /* 0x00000009191b7c20 */ /* 0x010fe20008400000 */
[----:B------:R-:W-:Y:S01]  /*08d0*/  LOP3.LUT R12, R23, 0x7ff00000, RZ, 0xc0, !PT ;  /* 0x7ff00000170c7812 */ /* 0x000fe200078ec0ff */
[C---:B------:R-:W-:Y:S01]  /*08e0*/  DADD R14, R38.reuse, 7 ;  /* 0x401c0000260e7429 */ /* 0x040fe20000000000 */
[----:B------:R0:W1:Y:S01]  /*08f0*/  F2F.F64.F32 R44, R25 ;  /* 0x00000019002c7310 */ /* 0x0000620000201800 */
[----:B------:R-:W-:Y:S01]  /*0900*/  DADD R22, R38, 9 ;  /* 0x4022000026167429 */ /* 0x000fe20000000000 */
[----:B---3--:R-:W-:Y:S01]  /*0910*/  FFMA R27, R48, UR10, R27 ;  /* 0x0000000a301b7c23 */ /* 0x008fe2000800001b */
[----:B------:R-:W-:Y:S01]  /*0920*/  DADD R34, R40, 10 ;  /* 0x4024000028227429 */ /* 0x000fe20000000000 */
[----:B------:R-:W-:Y:S01]  /*0930*/  FFMA R32, R28, UR10, R33 ;  /* 0x0000000a1c207c23 */ /* 0x000fe20008000021 */
[----:B------:R-:W-:Y:S01]  /*0940*/  DADD R36, R38, 11 ;  /* 0x4026000026247429 */ /* 0x000fe20000000000 */
[C---:B------:R-:W-:Y:S01]  /*0950*/  LEA R30, R26.reuse, UR4, 0x2 ;  /* 0x000000041a1e7c11 */ /* 0x040fe2000f8e10ff */
[----:B------:R-:W-:Y:S01]  /*0960*/  DADD R50, R40, 11 ;  /* 0x4026000028327429 */ /* 0x000fe20000000000 */
[----:B------:R-:W3:Y:S01]  /*0970*/  F2F.F64.F32 R48, R48 ;  /* 0x0000003000307310 */ /* 0x000ee20000201800 */
[----:B0-----:R-:W-:Y:S01]  /*0980*/  LOP3.LUT R25, R31, 0x7ff00000, RZ, 0xc0, !PT ;  /* 0x7ff000001f197812 */ /* 0x001fe200078ec0ff */
[----:B------:R-:W-:Y:S01]  /*0990*/  IMAD.MOV.U32 R33, RZ, RZ, 0x7ff00000 ;  /* 0x7ff00000ff217424 */ /* 0x000fe200078e00ff */
[----:B------:R-:W-:Y:S01]  /*09a0*/  ISETP.GE.AND P0, PT, R41, RZ, PT ;  /* 0x000000ff2900720c */ /* 0x000fe20003f06270 */
[----:B--2---:R-:W-:Y:S01]  /*09b0*/  IMAD.IADD R31, R26, 0x1, -R29 ;  /* 0x000000011a1f7824 */ /* 0x004fe200078e0a1d */
[----:B------:R-:W-:Y:S01]  /*09c0*/  LOP3.LUT R14, R15, 0x7ff00000, RZ, 0xc0, !PT ;  /* 0x7ff000000f0e7812 */ /* 0x000fe200078ec0ff */
[----:B------:R-:W-:Y:S01]  /*09d0*/  IMAD R26, R29, 0x4, R30 ;  /* 0x000000041d1a7824 */ /* 0x000fe200078e021e */
[----:B------:R-:W-:Y:S01]  /*09e0*/  LOP3.LUT R18, R23, 0x7ff00000, RZ, 0xc0, !PT ;  /* 0x7ff0000017127812 */ /* 0x000fe200078ec0ff */
[----:B------:R-:W-:Y:S01]  /*09f0*/  FADD R27, R27, R32 ;  /* 0x000000201b1b7221 */ /* 0x000fe20000000000 */
[----:B------:R-:W-:-:S02]  /*0a00*/  LOP3.LUT R15, R17, 0x7ff00000, RZ, 0xc0, !PT ;  /* 0x7ff00000110f7812 */ /* 0x000fc400078ec0ff */
[----:B------:R-:W-:Y:S02]  /*0a10*/  LOP3.LUT R23, R47, 0x7ff00000, RZ, 0xc0, !PT ;  /* 0x7ff000002f177812 */ /* 0x000fe400078ec0ff */
[----:B------:R-:W-:Y:S01]  /*0a20*/  LOP3.LUT R17, R21, 0x7ff00000, RZ, 0xc0, !PT ;  /* 0x7ff0000015117812 */ /* 0x000fe200078ec0ff */
[----:B------:R0:W2:Y:S01]  /*0a30*/  F2F.F64.F32 R46, R28 ;  /* 0x0000001c002e7310 */ /* 0x0000a20000201800 */
[----:B------:R-:W-:Y:S02]  /*0a40*/  LOP3.LUT R13, R13, 0x7ff00000, RZ, 0xc0, !PT ;  /* 0x7ff000000d0d7812 */ /* 0x000fe400078ec0ff */
[----:B------:R-:W-:Y:S02]  /*0a50*/  LOP3.LUT R21, R35, 0x7ff00000, RZ, 0xc0, !PT ;  /* 0x7ff0000023157812 */ /* 0x000fe400078ec0ff */
[----:B------:R-:W-:Y:S02]  /*0a60*/  LOP3.LUT R22, R37, 0x7ff00000, RZ, 0xc0, !PT ;  /* 0x7ff0000025167812 */ /* 0x000fe400078ec0ff */
[----:B------:R-:W-:-:S02]  /*0a70*/  LOP3.LUT R24, R51, 0x7ff00000, RZ, 0xc0, !PT ;  /* 0x7ff0000033187812 */ /* 0x000fc400078ec0ff */
[----:B------:R-:W-:Y:S02]  /*0a80*/  P2R R76, PR, RZ, 0x2 ;  /* 0x00000002ff4c7803 */ /* 0x000fe40000000000 */
[C---:B0-----:R-:W-:Y:S02]  /*0a90*/  SEL R28, R33.reuse, 0xfff00000, P1 ;  /* 0xfff00000211c7807 */ /* 0x041fe40000800000 */
[----:B------:R-:W-:Y:S02]  /*0aa0*/  SEL R29, R33, 0xfff00000, P0 ;  /* 0xfff00000211d7807 */ /* 0x000fe40000000000 */
[----:B-123--:R-:W-:-:S07]  /*0ab0*/  LEA R30, R31, UR4, 0x2 ;  /* 0x000000041f1e7c11 */ /* 0x00efce000f8e10ff */
.L_x_357:
        /* <DEDUP_REMOVED lines=11> */
[----:B------:R-:W-:-:S04]  /*0b70*/  IMAD.WIDE R32, R69, 0x4, R34 ;  /* 0x0000000445207825 */ /* 0x000fc800078e0222 */
[C---:B------:R-:W-:Y:S02]  /*0b80*/  IMAD.WIDE R36, R69.reuse, 0x4, R32 ;  /* 0x0000000445247825 */ /* 0x040fe400078e0220 */
[----:B------:R-:W5:Y:S02]  /*0b90*/  LDG.E.CONSTANT R32, desc[UR6][R32.64] ;  /* 0x0000000620207981 */ /* 0x000f64000c1e9900 */
[C---:B------:R-:W-:Y:S02]  /*0ba0*/  IMAD.WIDE R52, R69.reuse, 0x4, R36 ;  /* 0x0000000445347825 */ /* 0x040fe400078e0224 */
[----:B------:R-:W5:Y:S04]  /*0bb0*/  LDG.E.CONSTANT R92, desc[UR6][R36.64] ;  /* 0x00000006245c7981 */ /* 0x000f68000c1e9900 */
[----:B------:R1:W5:Y:S01]  /*0bc0*/  LDG.E.CONSTANT R98, desc[UR6][R52.64] ;  /* 0x0000000634627981 */ /* 0x000362000c1e9900 */
[----:B------:R-:W-:-:S05]  /*0bd0*/  IMAD.WIDE R54, R69, 0x4, R52 ;  /* 0x0000000445367825 */ /* 0x000fca00078e0234 */
[----:B------:R-:W5:Y:S01]  /*0be0*/  LDG.E.CONSTANT R70, desc[UR6][R54.64] ;  /* 0x0000000636467981 */ /* 0x000f62000c1e9900 */
[----:B------:R-:W-:-:S05]  /*0bf0*/  IMAD.WIDE R56, R69, 0x4, R54 ;  /* 0x0000000445387825 */ /* 0x000fca00078e0236 */
[----:B------:R-:W5:Y:S01]  /*0c00*/  LDG.E.CONSTANT R73, desc[UR6][R56.64] ;  /* 0x0000000638497981 */ /* 0x000f62000c1e9900 */
[----:B------:R-:W-:-:S05]  /*0c10*/  IMAD.WIDE R50, R69, 0x4, R56 ;  /* 0x0000000445327825 */ /* 0x000fca00078e0238 */
[----:B------:R-:W2:Y:S01]  /*0c20*/  LDG.E.CONSTANT R36, desc[UR6][R50.64] ;  /* 0x0000000632247981 */ /* 0x000ea2000c1e9900 */
[----:B------:R-:W-:-:S04]  /*0c30*/  IMAD.WIDE R104, R69, 0x4, R50 ;  /* 0x0000000445687825 */ /* 0x000fc800078e0232 */
[C---:B------:R-:W-:Y:S02]  /*0c40*/  IMAD.WIDE R58, R69.reuse, 0x4, R104 ;  /* 0x00000004453a7825 */ /* 0x040fe400078e0268 */
[----:B------:R-:W5:Y:S02]  /*0c50*/  LDG.E.CONSTANT R104, desc[UR6][R104.64] ;  /* 0x0000000668687981 */ /* 0x000f64000c1e9900 */
[C---:B------:R-:W-:Y:S02]  /*0c60*/  IMAD.WIDE R60, R69.reuse, 0x4, R58 ;  /* 0x00000004453c7825 */ /* 0x040fe400078e023a */
[----:B------:R-:W5:Y:S04]  /*0c70*/  LDG.E.CONSTANT R71, desc[UR6][R58.64] ;  /* 0x000000063a477981 */ /* 0x000f68000c1e9900 */
[----:B------:R-:W5:Y:S01]  /*0c80*/  LDG.E.CONSTANT R99, desc[UR6][R60.64] ;  /* 0x000000063c637981 */ /* 0x000f62000c1e9900 */
[----:B------:R-:W-:-:S05]  /*0c90*/  IMAD.WIDE R62, R69, 0x4, R60 ;  /* 0x00000004453e7825 */ /* 0x000fca00078e023c */
[----:B------:R3:W5:Y:S01]  /*0ca0*/  LDG.E.CONSTANT R93, desc[UR6][R62.64] ;  /* 0x000000063e5d7981 */ /* 0x000762000c1e9900 */
[----:B------:R-:W-:-:S05]  /*0cb0*/  IMAD.WIDE R64, R69, 0x4, R62 ;  /* 0x0000000445407825 */ /* 0x000fca00078e023e */
[----:B------:R-:W5:Y:S01]  /*0cc0*/  LDG.E.CONSTANT R33, desc[UR6][R64.64] ;  /* 0x0000000640217981 */ /* 0x000f62000c1e9900 */
[----:B------:R-:W-:-:S05]  /*0cd0*/  IMAD.WIDE R66, R69, 0x4, R64 ;  /* 0x0000000445427825 */ /* 0x000fca00078e0240 */
[----:B------:R-:W5:Y:S01]  /*0ce0*/  LDG.E.CONSTANT R34, desc[UR6][R66.64] ;  /* 0x0000000642227981 */ /* 0x000f62000c1e9900 */
        /* <DEDUP_REMOVED lines=86> */
[----:B0----5:R-:W-:Y:S05]  /*1250*/  CALL.REL.NOINC `($_Z23TVD_2D_Solver_OptimizedififfPfS_S_$__internal_accurate_pow) ;  /* 0x0000005800487944 */ /* 0x021fea0003c00000 */
[----:B------:R-:W-:Y:S05]  /*1260*/  BSYNC.RECONVERGENT B0 ;  /* 0x0000000000007941 */ /* 0x000fea0003800200 */
.L_x_293:
[----:B------:R-:W0:Y:S01]  /*1270*/  LDCU UR5, c[0x0][0x38c] ;  /* 0x00007180ff0577ac */ /* 0x000e220008000800 */
[----:B------:R-:W-:Y:S01]  /*1280*/  DADD R52, -RZ, -R50 ;  /* 0x00000000ff347229 */ /* 0x000fe20000000932 */
[----:B------:R-:W-:Y:S01]  /*1290*/  P2R R54, PR, RZ, 0x1 ;  /* 0x00000001ff367803 */ /* 0x000fe20000000000 */
[----:B------:R-:W-:Y:S01]  /*12a0*/  FADD R73, R73, R104 ;  /* 0x0000006849497221 */ /* 0x000fe20000000000 */
[----:B------:R-:W-:Y:S01]  /*12b0*/  ISETP.NE.AND P0, PT, R76, RZ, PT ;  /* 0x000000ff4c00720c */ /* 0x000fe20003f05270 */
[----:B------:R-:W-:Y:S01]  /*12c0*/  BSSY.RECONVERGENT B0, `(.L_x_294) ;  /* 0x0000019000007945 */ /* 0x000fe20003800200 */
[----:B------:R-:W-:Y:S01]  /*12d0*/  FSETP.NEU.AND P6, PT, R77, RZ, PT ;  /* 0x000000ff4d00720b */ /* 0x000fe20003fcd000 */
[----:B------:R-:W-:Y:S01]  /*12e0*/  F2F.F64.F32 R108, R73 ;  /* 0x00000049006c7310 */ /* 0x000fe20000201800 */
[----:B------:R-:W-:Y:S01]  /*12f0*/  IMAD.MOV.U32 R63, RZ, RZ, 0x40000000 ;  /* 0x40000000ff3f7424 */ /* 0x000fe200078e00ff */
[----:B------:R-:W-:Y:S02]  /*1300*/  MOV R88, 0x1450 ;  /* 0x0000145000587802 */ /* 0x000fe40000000f00 */
        /* <DEDUP_REMOVED lines=19> */
[----:B------:R-:W-:Y:S05]  /*1440*/  CALL.REL.NOINC `($_Z23TVD_2D_Solver_OptimizedififfPfS_S_$__internal_accurate_pow) ;  /* 0x0000005400cc7944 */ /* 0x000fea0003c00000 */
[----:B------:R-:W-:Y:S05]  /*1450*/  BSYNC.RECONVERGENT B0 ;  /* 0x0000000000007941 */ /* 0x000fea0003800200 */
.L_x_294:
[----:B------:R-:W-:Y:S01]  /*1460*/  ISETP.NE.AND P5, PT, R101, RZ, PT ;  /* 0x000000ff6500720c */ /* 0x000fe20003fa5270 */
[----:B------:R-:W-:Y:S01]  /*1470*/  DADD R52, R38, 2 ;  /* 0x4000000026347429 */ /* 0x000fe20000000000 */
[----:B------:R-:W-:Y:S01]  /*1480*/  FSETP.NEU.AND P6, PT, R77, RZ, PT ;  /* 0x000000ff4d00720b */ /* 0x000fe20003fcd000 */
[----:B------:R-:W-:Y:S01]  /*1490*/  BSSY.RECONVERGENT B0, `(.L_x_295) ;  /* 0x0000015000007945 */ /* 0x000fe20003800200 */
[----:B------:R-:W-:Y:S01]  /*14a0*/  IMAD.MOV.U32 R63, RZ, RZ, 0x3ff00000 ;  /* 0x3ff00000ff3f7424 */ /* 0x000fe200078e00ff */
[----:B------:R-:W-:Y:S02]  /*14b0*/  MOV R88, 0x15e0 ;  /* 0x000015e000587802 */ /* 0x000fe40000000f00 */
[----:B------:R-:W-:Y:S02]  /*14c0*/  FSEL R57, R51, RZ, P6 ;  /* 0x000000ff33397208 */ /* 0x000fe40003000000 */
[----:B------:R-:W-:Y:S02]  /*14d0*/  FSEL R50, R50, RZ, P6 ;  /* 0x000000ff32327208 */ /* 0x000fe40003000000 */
[----:B------:R-:W-:-:S02]  /*14e0*/  FSEL R55, R57, +QNAN , P4 ;  /* 0x7ff0000039377808 */ /* 0x000fc40002000000 */
[----:B------:R-:W-:Y:S02]  /*14f0*/  FSEL R51, R50, RZ, P4 ;  /* 0x000000ff32337208 */ /* 0x000fe40002000000 */
[----:B------:R-:W-:Y:S02]  /*1500*/  @!P5 FSEL R57, R53, R55, P2 ;  /* 0x000000373539d208 */ /* 0x000fe40001000000 */
[----:B------:R-:W-:Y:S02]  /*1510*/  @!P5 FSEL R50, R52, R51, P2 ;  /* 0x000000333432d208 */ /* 0x000fe40001000000 */
[----:B------:R-:W-:Y:S01]  /*1520*/  FSETP.NEU.AND P5, PT, R77, 1, PT ;  /* 0x3f8000004d00780b */ /* 0x000fe20003fad000 */
[----:B------:R-:W-:-:S06]  /*1530*/  IMAD.MOV.U32 R51, RZ, RZ, R57 ;  /* 0x000000ffff337224 */ /* 0x000fcc00078e0039 */
[----:B------:R-:W-:-:S08]  /*1540*/  DADD R50, R50, R50 ;  /* 0x0000000032327229 */ /* 0x000fd00000000032 */
[----:B------:R-:W-:-:S10]  /*1550*/  DMUL R50, R50, 0.5 ;  /* 0x3fe0000032327828 */ /* 0x000fd40000000000 */
[----:B------:R-:W-:Y:S02]  /*1560*/  FSEL R52, R50, RZ, P5 ;  /* 0x000000ff32347208 */ /* 0x000fe40002800000 */
[----:B------:R-:W-:Y:S01]  /*1570*/  FSEL R53, R51, 1.875, P5 ;  /* 0x3ff0000033357808 */ /* 0x000fe20002800000 */
[----:B------:R-:W-:-:S05]  /*1580*/  DADD R50, -RZ, |R40| ;  /* 0x00000000ff327229 */ /* 0x000fca0000000528 */
[----:B------:R-:W-:-:S08]  /*1590*/  DMUL R52, R44, R52 ;  /* 0x000000342c347228 */ /* 0x000fd00000000000 */
[----:B------:R-:W-:-:S08]  /*15a0*/  DMUL R52, R108, R52 ;  /* 0x000000346c347228 */ /* 0x000fd00000000000 */
[----:B------:R-:W-:Y:S01]  /*15b0*/  DFMA R110, R110, R108, R52 ;  /* 0x0000006c6e6e722b */ /* 0x000fe20000000034 */
[----:B------:R-:W-:-:S10]  /*15c0*/  IMAD.MOV.U32 R52, RZ, RZ, R50 ;  /* 0x000000ffff347224 */ /* 0x000fd400078e0032 */
[----:B------:R-:W-:Y:S05]  /*15d0*/  CALL.REL.NOINC `($_Z23TVD_2D_Solver_OptimizedififfPfS_S_$__internal_accurate_pow) ;  /* 0x0000005400687944 */ /* 0x000fea0003c00000 */
[----:B------:R-:W-:Y:S05]  /*15e0*/  BSYNC.RECONVERGENT B0 ;  /* 0x0000000000007941 */ /* 0x000fea0003800200 */
.L_x_295:
[----:B------:R-:W0:Y:S01]  /*15f0*/  LDCU UR5, c[0x0][0x384] ;  /* 0x00007080ff0577ac */ /* 0x000e220008000800 */
[----:B------:R-:W-:Y:S01]  /*1600*/  DADD R52, -RZ, -R50 ;  /* 0x00000000ff347229 */ /* 0x000fe20000000932 */
[----:B------:R-:W-:Y:S01]  /*1610*/  FSETP.NEU.AND P6, PT, R78, RZ, PT ;  /* 0x000000ff4e00720b */ /* 0x000fe20003fcd000 */
[----:B------:R-:W-:Y:S01]  /*1620*/  BSSY.RECONVERGENT B0, `(.L_x_296) ;  /* 0x000001b000007945 */ /* 0x000fe20003800200 */
[----:B------:R-:W-:Y:S01]  /*1630*/  ISETP.NE.AND P5, PT, R105, RZ, PT ;  /* 0x000000ff6900720c */ /* 0x000fe20003fa5270 */
[----:B------:R-:W-:Y:S01]  /*1640*/  IMAD.MOV.U32 R63, RZ, RZ, 0x40000000 ;  /* 0x40000000ff3f7424 */ /* 0x000fe200078e00ff */
[----:B------:R-:W-:-:S05]  /*1650*/  MOV R88, 0x17d0 ;  /* 0x000017d000587802 */ /* 0x000fca0000000f00 */
        /* <DEDUP_REMOVED lines=10> */
[----:B------:R-:W-:Y:S01]  /*1700*/  LDS R50, [R30+0x14] ;  /* 0x000014001e327984 */ /* 0x000fe20000000800 */
[----:B------:R-:W-:-:S03]  /*1710*/  FSETP.NEU.AND P5, PT, R78, 1, PT ;  /* 0x3f8000004e00780b */ /* 0x000fc60003fad000 */
[----:B------:R-:W0:Y:S01]  /*1720*/  LDS R51, [R26+0x1c] ;  /* 0x00001c001a337984 */ /* 0x000e220000000800 */
[----:B------:R-:W-:-:S06]  /*1730*/  IMAD.MOV.U32 R53, RZ, RZ, R54 ;  /* 0x000000ffff357224 */ /* 0x000fcc00078e0036 */
[----:B------:R-:W-:-:S10]  /*1740*/  DADD R52, R52, R52 ;  /* 0x0000000034347229 */ /* 0x000fd40000000034 */
[----:B------:R-:W-:Y:S02]  /*1750*/  FSEL R108, R52, RZ, P5 ;  /* 0x000000ff346c7208 */ /* 0x000fe40002800000 */
[----:B------:R-:W-:-:S06]  /*1760*/  FSEL R109, R53, 2, P5 ;  /* 0x40000000356d7808 */ /* 0x000fcc0002800000 */
[----:B------:R-:W-:Y:S01]  /*1770*/  DMUL R108, R46, R108 ;  /* 0x0000006c2e6c7228 */ /* 0x000fe20000000000 */
[----:B0-----:R-:W-:Y:S01]  /*1780*/  FADD R104, R50, R51 ;  /* 0x0000003332687221 */ /* 0x001fe20000000000 */
[----:B------:R-:W-:-:S05]  /*1790*/  DADD R50, -RZ, |R40| ;  /* 0x00000000ff327229 */ /* 0x000fca0000000528 */
[----:B------:R-:W0:Y:S05]  /*17a0*/  F2F.F64.F32 R104, R104 ;  /* 0x0000006800687310 */ /* 0x000e2a0000201800 */
[----:B------:R-:W-:-:S07]  /*17b0*/  IMAD.MOV.U32 R52, RZ, RZ, R50 ;  /* 0x000000ffff347224 */ /* 0x000fce00078e0032 */
[----:B0-----:R-:W-:Y:S05]  /*17c0*/  CALL.REL.NOINC `($_Z23TVD_2D_Solver_OptimizedififfPfS_S_$__internal_accurate_pow) ;  /* 0x0000005000ec7944 */ /* 0x001fea0003c00000 */
[----:B------:R-:W-:Y:S05]  /*17d0*/  BSYNC.RECONVERGENT B0 ;  /* 0x0000000000007941 */ /* 0x000fea0003800200 */
.L_x_296:
        /* <DEDUP_REMOVED lines=8> */
[----:B------:R-:W-:-:S02]  /*1860*/  FSEL R51, R50, RZ, P3 ;  /* 0x000000ff32337208 */ /* 0x000fc40001800000 */
[----:B------:R-:W-:Y:S02]  /*1870*/  FSEL R55, R57, +QNAN , P3 ;  /* 0x7ff0000039377808 */ /* 0x000fe40001800000 */
[----:B------:R-:W-:Y:S02]  /*1880*/  @!P5 FSEL R50, R52, R51, P1 ;  /* 0x000000333432d208 */ /* 0x000fe40000800000 */
[----:B------:R-:W-:Y:S01]  /*1890*/  @!P5 FSEL R57, R53, R55, P1 ;  /* 0x000000373539d208 */ /* 0x000fe20000800000 */
[----:B------:R-:W-:Y:S01]  /*18a0*/  LDS R52, [R35+0x14] ;  /* 0x0000140023347984 */ /* 0x000fe20000000800 */
[----:B------:R-:W-:-:S03]  /*18b0*/  FSETP.NEU.AND P5, PT, R78, 1, PT ;  /* 0x3f8000004e00780b */ /* 0x000fc60003fad000 */
[----:B------:R-:W0:Y:S01]  /*18c0*/  LDS R53, [R35+0x1c] ;  /* 0x00001c0023357984 */ /* 0x000e220000000800 */
[----:B------:R-:W-:-:S06]  /*18d0*/  IMAD.MOV.U32 R51, RZ, RZ, R57 ;  /* 0x000000ffff337224 */ /* 0x000fcc00078e0039 */
[----:B------:R-:W-:-:S08]  /*18e0*/  DADD R50, R50, R50 ;  /* 0x0000000032327229 */ /* 0x000fd00000000032 */
[----:B------:R-:W-:-:S10]  /*18f0*/  DMUL R50, R50, 0.5 ;  /* 0x3fe0000032327828 */ /* 0x000fd40000000000 */
[----:B------:R-:W-:Y:S02]  /*1900*/  FSEL R50, R50, RZ, P5 ;  /* 0x000000ff32327208 */ /* 0x000fe40002800000 */
[----:B------:R-:W-:-:S06]  /*1910*/  FSEL R51, R51, 1.875, P5 ;  /* 0x3ff0000033337808 */ /* 0x000fcc0002800000 */
[----:B------:R-:W-:Y:S01]  /*1920*/  DMUL R50, R48, R50 ;  /* 0x0000003230327228 */ /* 0x000fe20000000000 */
[----:B0-----:R-:W-:-:S04]  /*1930*/  FADD R56, R52, R53 ;  /* 0x0000003534387221 */ /* 0x001fc80000000000 */
[----:B------:R-:W0:Y:S03]  /*1940*/  F2F.F64.F32 R52, R56 ;  /* 0x0000003800347310 */ /* 0x000e260000201800 */
[----:B0-----:R-:W-:-:S05]  /*1950*/  DMUL R50, R50, R52 ;  /* 0x0000003432327228 */ /* 0x001fca0000000000 */
[----:B------:R-:W0:Y:S03]  /*1960*/  F2F.F64.F32 R52, R103 ;  /* 0x0000006700347310 */ /* 0x000e260000201800 */
[----:B------:R-:W-:-:S08]  /*1970*/  DFMA R50, R108, R104, R50 ;  /* 0x000000686c32722b */ /* 0x000fd00000000032 */
[----:B------:R-:W-:-:S08]  /*1980*/  DADD R50, R110, R50 ;  /* 0x000000006e327229 */ /* 0x000fd00000000032 */
[----:B0-----:R-:W-:Y:S02]  /*1990*/  DADD R54, R50, R52 ;  /* 0x0000000032367229 */ /* 0x001fe40000000034 */
[----:B------:R-:W-:-:S04]  /*19a0*/  DADD R50, -RZ, |R38| ;  /* 0x00000000ff327229 */ /* 0x000fc80000000526 */
[----:B------:R0:W1:Y:S06]  /*19b0*/  F2F.F32.F64 R101, R54 ;  /* 0x0000003600657310 */ /* 0x00006c0000301000 */
[----:B------:R-:W-:-:S07]  /*19c0*/  IMAD.MOV.U32 R52, RZ, RZ, R50 ;  /* 0x000000ffff347224 */ /* 0x000fce00078e0032 */
[----:B01----:R-:W-:Y:S05]  /*19d0*/  CALL.REL.NOINC `($_Z23TVD_2D_Solver_OptimizedififfPfS_S_$__internal_accurate_pow) ;  /* 0x0000005000687944 */ /* 0x003fea0003c00000 */
[----:B------:R-:W-:Y:S05]  /*19e0*/  BSYNC.RECONVERGENT B0 ;  /* 0x0000000000007941 */ /* 0x000fea0003800200 */
.L_x_297:
        /* <DEDUP_REMOVED lines=39> */
[----:B------:R-:W-:Y:S05]  /*1c60*/  CALL.REL.NOINC `($__internal_8_$__cuda_sm20_div_rn_f64_full) ;  /* 0x0000004000a87944 */ /* 0x000fea0003c00000 */
[----:B------:R-:W-:Y:S02]  /*1c70*/  IMAD.MOV.U32 R54, RZ, RZ, R50 ;  /* 0x000000ffff367224 */ /* 0x000fe400078e0032 */
[----:B------:R-:W-:-:S07]  /*1c80*/  IMAD.MOV.U32 R55, RZ, RZ, R51 ;  /* 0x000000ffff377224 */ /* 0x000fce00078e0033 */
.L_x_299:
[----:B------:R-:W-:Y:S05]  /*1c90*/  BSYNC.RECONVERGENT B1 ;  /* 0x0000000000017941 */ /* 0x000fea0003800200 */
.L_x_298:
[----:B------:R-:W-:Y:S01]  /*1ca0*/  FADD R70, R70, R71 ;  /* 0x0000004746467221 */ /* 0x000fe20000000000 */
        /* <DEDUP_REMOVED lines=10> */
[----:B0-----:R-:W-:Y:S05]  /*1d50*/  CALL.REL.NOINC `($_Z23TVD_2D_Solver_OptimizedififfPfS_S_$__internal_accurate_pow) ;  /* 0x0000004c00887944 */ /* 0x001fea0003c00000 */
[----:B------:R-:W-:Y:S05]  /*1d60*/  BSYNC.RECONVERGENT B0 ;  /* 0x0000000000007941 */ /* 0x000fea0003800200 */
.L_x_300:
        /* <DEDUP_REMOVED lines=33> */
[----:B------:R-:W-:Y:S05]  /*1f80*/  CALL.REL.NOINC `($__internal_8_$__cuda_sm20_div_rn_f64_full) ;  /* 0x0000003c00e07944 */ /* 0x000fea0003c00000 */
.L_x_302:
[----:B------:R-:W-:Y:S05]  /*1f90*/  BSYNC.RECONVERGENT B1 ;  /* 0x0000000000017941 */ /* 0x000fea0003800200 */
.L_x_301:
[----:B------:R-:W-:Y:S01]  /*1fa0*/  FSETP.NEU.AND P5, PT, R77, 1, PT ;  /* 0x3f8000004d00780b */ /* 0x000fe20003fad000 */
[----:B------:R-:W-:Y:S01]  /*1fb0*/  BSSY.RECONVERGENT B0, `(.L_x_303) ;  /* 0x000000b000007945 */ /* 0x000fe20003800200 */
[----:B------:R-:W-:Y:S01]  /*1fc0*/  IMAD.MOV.U32 R63, RZ, RZ, 0x40080000 ;  /* 0x40080000ff3f7424 */ /* 0x000fe200078e00ff */
[----:B------:R-:W-:Y:S02]  /*1fd0*/  MOV R88, 0x2060 ;  /* 0x0000206000587802 */ /* 0x000fe40000000f00 */
[----:B------:R-:W-:Y:S02]  /*1fe0*/  FSEL R52, R50, 1.46601546874880000000e+13, P5 ;  /* 0x5555555532347808 */ /* 0x000fe40002800000 */
[----:B------:R-:W-:Y:S01]  /*1ff0*/  FSEL R53, R51, 1.4166666269302368164, P5 ;  /* 0x3fb5555533357808 */ /* 0x000fe20002800000 */
[----:B------:R-:W-:-:S05]  /*2000*/  DADD R50, -RZ, |R40| ;  /* 0x00000000ff327229 */ /* 0x000fca0000000528 */
[----:B------:R-:W-:-:S08]  /*2010*/  DMUL R52, R44, R52 ;  /* 0x000000342c347228 */ /* 0x000fd00000000000 */
[----:B------:R-:W-:-:S08]  /*2020*/  DMUL R52, R70, R52 ;  /* 0x0000003446347228 */ /* 0x000fd00000000000 */
[----:B------:R-:W-:Y:S01]  /*2030*/  DFMA R70, R72, R70, R52 ;  /* 0x000000464846722b */ /* 0x000fe20000000034 */
[----:B------:R-:W-:-:S10]  /*2040*/  IMAD.MOV.U32 R52, RZ, RZ, R50 ;  /* 0x000000ffff347224 */ /* 0x000fd400078e0032 */
[----:B------:R-:W-:Y:S05]  /*2050*/  CALL.REL.NOINC `($_Z23TVD_2D_Solver_OptimizedififfPfS_S_$__internal_accurate_pow) ;  /* 0x0000004800c87944 */ /* 0x000fea0003c00000 */
[----:B------:R-:W-:Y:S05]  /*2060*/  BSYNC.RECONVERGENT B0 ;  /* 0x0000000000007941 */ /* 0x000fea0003800200 */
.L_x_303:
        /* <DEDUP_REMOVED lines=39> */
.L_x_305:
[----:B------:R-:W-:Y:S05]  /*22e0*/  BSYNC.RECONVERGENT B1 ;  /* 0x0000000000017941 */ /* 0x000fea0003800200 */
.L_x_304:
        /* <DEDUP_REMOVED lines=8> */
[----:B------:R-:W-:-:S04]  /*2370*/  MOV R88, 0x23d0 ;  /* 0x000023d000587802 */ /* 0x000fc80000000f00 */
[----:B------:R-:W-:Y:S01]  /*2380*/  DMUL R74, R46, R74 ;  /* 0x0000004a2e4a7228 */ /* 0x000fe20000000000 */
[----:B0-----:R-:W-:Y:S01]  /*2390*/  FADD R53, R52, R53 ;  /* 0x0000003534357221 */ /* 0x001fe20000000000 */
[----:B------:R-:W-:-:S03]  /*23a0*/  IMAD.MOV.U32 R52, RZ, RZ, R50 ;  /* 0x000000ffff347224 */ /* 0x000fc600078e0032 */
[----:B------:R0:W1:Y:S06]  /*23b0*/  F2F.F64.F32 R72, R53 ;  /* 0x0000003500487310 */ /* 0x00006c0000201800 */
[----:B01----:R-:W-:Y:S05]  /*23c0*/  CALL.REL.NOINC `($_Z23TVD_2D_Solver_OptimizedififfPfS_S_$__internal_accurate_pow) ;  /* 0x0000004400ec7944 */ /* 0x003fea0003c00000 */
[----:B------:R-:W-:Y:S05]  /*23d0*/  BSYNC.RECONVERGENT B0 ;  /* 0x0000000000007941 */ /* 0x000fea0003800200 */
.L_x_306:
        /* <DEDUP_REMOVED lines=34> */
.L_x_308:
[----:B------:R-:W-:Y:S05]  /*2600*/  BSYNC.RECONVERGENT B1 ;  /* 0x0000000000017941 */ /* 0x000fea0003800200 */
.L_x_307:
[----:B------:R-:W-:Y:S01]  /*2610*/  LDS R52, [R35+0x10] ;  /* 0x0000100023347984 */ /* 0x000fe20000000800 */
[----:B------:R-:W-:Y:S01]  /*2620*/  FSETP.NEU.AND P5, PT, R78, 1, PT ;  /* 0x3f8000004e00780b */ /* 0x000fe20003fad000 */
[----:B------:R-:W-:Y:S01]  /*2630*/  BSSY.RECONVERGENT B0, `(.L_x_309) ;  /* 0x0000012000007945 */ /* 0x000fe20003800200 */
[----:B------:R-:W-:Y:S01]  /*2640*/  IMAD.MOV.U32 R63, RZ, RZ, 0x40140000 ;  /* 0x40140000ff3f7424 */ /* 0x000fe200078e00ff */
[----:B------:R-:W0:Y:S01]  /*2650*/  LDS R53, [R35+0x20] ;  /* 0x0000200023357984 */ /* 0x000e220000000800 */
[----:B------:R-:W-:Y:S02]  /*2660*/  FSEL R50, R50, 1.46601546874880000000e+13, P5 ;  /* 0x5555555532327808 */ /* 0x000fe40002800000 */
[----:B------:R-:W-:Y:S02]  /*2670*/  FSEL R51, R51, 1.4166666269302368164, P5 ;  /* 0x3fb5555533337808 */ /* 0x000fe40002800000 */
[----:B------:R-:W-:-:S04]  /*2680*/  MOV R88, 0x2750 ;  /* 0x0000275000587802 */ /* 0x000fc80000000f00 */
        /* <DEDUP_REMOVED lines=8> */
[----:B------:R-:W-:-:S08]  /*2710*/  DADD R50, -RZ, |R38| ;  /* 0x00000000ff327229 */ /* 0x000fd00000000526 */
[----:B------:R0:W1:Y:S02]  /*2720*/  F2F.F32.F64 R102, R102 ;  /* 0x0000006600667310 */ /* 0x0000640000301000 */
[----:B------:R-:W-:-:S07]  /*2730*/  IMAD.MOV.U32 R52, RZ, RZ, R50 ;  /* 0x000000ffff347224 */ /* 0x000fce00078e0032 */
[----:B01----:R-:W-:Y:S05]  /*2740*/  CALL.REL.NOINC `($_Z23TVD_2D_Solver_OptimizedififfPfS_S_$__internal_accurate_pow) ;  /* 0x00000044000c7944 */ /* 0x003fea0003c00000 */
[----:B------:R-:W-:Y:S05]  /*2750*/  BSYNC.RECONVERGENT B0 ;  /* 0x0000000000007941 */ /* 0x000fea0003800200 */
.L_x_309:
        /* <DEDUP_REMOVED lines=42> */
.L_x_311:
[----:B------:R-:W-:Y:S05]  /*2a00*/  BSYNC.RECONVERGENT B1 ;  /* 0x0000000000017941 */ /* 0x000fea0003800200 */
.L_x_310:
[----:B------:R-:W-:Y:S01]  /*2a10*/  FADD R70, R98, R99 ;  /* 0x0000006362467221 */ /* 0x000fe20000000000 */
        /* <DEDUP_REMOVED lines=10> */
[----:B0-----:R-:W-:Y:S05]  /*2ac0*/  CALL.REL.NOINC `($_Z23TVD_2D_Solver_OptimizedififfPfS_S_$__internal_accurate_pow) ;  /* 0x00000040002c7944 */ /* 0x001fea0003c00000 */
[----:B------:R-:W-:Y:S05]  /*2ad0*/  BSYNC.RECONVERGENT B0 ;  /* 0x0000000000007941 */ /* 0x000fea0003800200 */
.L_x_312:
        /* <DEDUP_REMOVED lines=33> */
[----:B------:R-:W-:Y:S05]  /*2cf0*/  CALL.REL.NOINC `($__internal_8_$__cuda_sm20_div_rn_f64_full) ;  /* 0x0000003000847944 */ /* 0x000fea0003c00000 */
.L_x_314:
[----:B------:R-:W-:Y:S05]  /*2d00*/  BSYNC.RECONVERGENT B1 ;  /* 0x0000000000017941 */ /* 0x000fea0003800200 */
.L_x_313:
[----:B------:R-:W-:Y:S01]  /*2d10*/  FSETP.NEU.AND P5, PT, R77, 1, PT ;  /* 0x3f8000004d00780b */ /* 0x000fe20003fad000 */
[----:B------:R-:W-:Y:S01]  /*2d20*/  BSSY.RECONVERGENT B0, `(.L_x_315) ;  /* 0x000000b000007945 */ /* 0x000fe20003800200 */
[----:B------:R-:W-:Y:S01]  /*2d30*/  IMAD.MOV.U32 R63, RZ, RZ, 0x40140000 ;  /* 0x40140000ff3f7424 */ /* 0x000fe200078e00ff */
[----:B------:R-:W-:Y:S02]  /*2d40*/  MOV R88, 0x2dd0 ;  /* 0x00002dd000587802 */ /* 0x000fe40000000f00 */
[----:B------:R-:W-:Y:S02]  /*2d50*/  FSEL R52, R50, 3.1249045965716459206e-25, P5 ;  /* 0x16c16c1732347808 */ /* 0x000fe40002800000 */
[----:B------:R-:W-:Y:S01]  /*2d60*/  FSEL R53, R51, 0.90138888359069824219, P5 ;  /* 0x3f66c16c33357808 */ /* 0x000fe20002800000 */
[----:B------:R-:W-:-:S05]  /*2d70*/  DADD R50, -RZ, |R40| ;  /* 0x00000000ff327229 */ /* 0x000fca0000000528 */
[----:B------:R-:W-:-:S08]  /*2d80*/  DMUL R52, R44, R52 ;  /* 0x000000342c347228 */ /* 0x000fd00000000000 */
[----:B------:R-:W-:-:S08]  /*2d90*/  DMUL R52, R70, R52 ;  /* 0x0000003446347228 */ /* 0x000fd00000000000 */
[----:B------:R-:W-:Y:S01]  /*2da0*/  DFMA R70, R72, R70, R52 ;  /* 0x000000464846722b */ /* 0x000fe20000000034 */
[----:B------:R-:W-:-:S10]  /*2db0*/  IMAD.MOV.U32 R52, RZ, RZ, R50 ;  /* 0x000000ffff347224 */ /* 0x000fd400078e0032 */
[----:B------:R-:W-:Y:S05]  /*2dc0*/  CALL.REL.NOINC `($_Z23TVD_2D_Solver_OptimizedififfPfS_S_$__internal_accurate_pow) ;  /* 0x0000003c006c7944 */ /* 0x000fea0003c00000 */
[----:B------:R-:W-:Y:S05]  /*2dd0*/  BSYNC.RECONVERGENT B0 ;  /* 0x0000000000007941 */ /* 0x000fea0003800200 */
.L_x_315:
        /* <DEDUP_REMOVED lines=39> */
.L_x_317:
[----:B------:R-:W-:Y:S05]  /*3050*/  BSYNC.RECONVERGENT B1 ;  /* 0x0000000000017941 */ /* 0x000fea0003800200 */
.L_x_316:
        /* <DEDUP_REMOVED lines=8> */
[----:B------:R-:W-:-:S04]  /*30e0*/  MOV R88, 0x3140 ;  /* 0x0000314000587802 */ /* 0x000fc80000000f00 */
[----:B------:R-:W-:Y:S01]  /*30f0*/  DMUL R74, R46, R74 ;  /* 0x0000004a2e4a7228 */ /* 0x000fe20000000000 */
[----:B0-----:R-:W-:Y:S01]  /*3100*/  FADD R53, R52, R53 ;  /* 0x0000003534357221 */ /* 0x001fe20000000000 */
[----:B------:R-:W-:-:S03]  /*3110*/  IMAD.MOV.U32 R52, RZ, RZ, R50 ;  /* 0x000000ffff347224 */ /* 0x000fc600078e0032 */
[----:B------:R0:W1:Y:S06]  /*3120*/  F2F.F64.F32 R72, R53 ;  /* 0x0000003500487310 */ /* 0x00006c0000201800 */
[----:B01----:R-:W-:Y:S05]  /*3130*/  CALL.REL.NOINC `($_Z23TVD_2D_Solver_OptimizedififfPfS_S_$__internal_accurate_pow) ;  /* 0x0000003800907944 */ /* 0x003fea0003c00000 */
[----:B------:R-:W-:Y:S05]  /*3140*/  BSYNC.RECONVERGENT B0 ;  /* 0x0000000000007941 */ /* 0x000fea0003800200 */
.L_x_318:
        /* <DEDUP_REMOVED lines=34> */
.L_x_320:
[----:B------:R-:W-:Y:S05]  /*3370*/  BSYNC.RECONVERGENT B1 ;  /* 0x0000000000017941 */ /* 0x000fea0003800200 */
.L_x_319:
[----:B------:R-:W-:Y:S01]  /*3380*/  LDS R52, [R35+0xc] ;  /* 0x00000c0023347984 */ /* 0x000fe20000000800 */
[----:B------:R-:W-:Y:S01]  /*3390*/  FSETP.NEU.AND P5, PT, R78, 1, PT ;  /* 0x3f8000004e00780b */ /* 0x000fe20003fad000 */
[----:B------:R-:W-:Y:S01]  /*33a0*/  F2F.F64.F32 R102, R102 ;  /* 0x0000006600667310 */ /* 0x000fe20000201800 */
[----:B------:R-:W-:Y:S01]  /*33b0*/  BSSY.RECONVERGENT B0, `(.L_x_321) ;  /* 0x0000011000007945 */ /* 0x000fe20003800200 */
[----:B------:R-:W0:Y:S01]  /*33c0*/  LDS R53, [R35+0x24] ;  /* 0x0000240023357984 */ /* 0x000e220000000800 */
[----:B------:R-:W-:Y:S01]  /*33d0*/  FSEL R50, R50, 3.1249045965716459206e-25, P5 ;  /* 0x16c16c1732327808 */ /* 0x000fe20002800000 */
[----:B------:R-:W-:Y:S01]  /*33e0*/  IMAD.MOV.U32 R63, RZ, RZ, 0x401c0000 ;  /* 0x401c0000ff3f7424 */ /* 0x000fe200078e00ff */
[----:B------:R-:W-:Y:S02]  /*33f0*/  FSEL R51, R51, 0.90138888359069824219, P5 ;  /* 0x3f66c16c33337808 */ /* 0x000fe40002800000 */
[----:B------:R-:W-:-:S04]  /*3400*/  MOV R88, 0x34c0 ;  /* 0x000034c000587802 */ /* 0x000fc80000000f00 */
[----:B------:R-:W-:Y:S01]  /*3410*/  DMUL R50, R48, R50 ;  /* 0x0000003230327228 */ /* 0x000fe20000000000 */
[----:B0-----:R-:W-:-:S06]  /*3420*/  FADD R53, R52, R53 ;  /* 0x0000003534357221 */ /* 0x001fcc0000000000 */
[----:B------:R-:W0:Y:S02]  /*3430*/  F2F.F64.F32 R52, R53 ;  /* 0x0000003500347310 */ /* 0x000e240000201800 */
[----:B0-----:R-:W-:-:S08]  /*3440*/  DMUL R50, R50, R52 ;  /* 0x0000003432327228 */ /* 0x001fd00000000000 */
[----:B------:R-:W-:-:S08]  /*3450*/  DFMA R50, R74, R72, R50 ;  /* 0x000000484a32722b */ /* 0x000fd00000000032 */
[----:B------:R-:W-:-:S08]  /*3460*/  DADD R50, R70, R50 ;  /* 0x0000000046327229 */ /* 0x000fd00000000032 */
[----:B------:R-:W-:Y:S02]  /*3470*/  DADD R54, R50, R102 ;  /* 0x0000000032367229 */ /* 0x000fe40000000066 */
[----:B------:R-:W-:-:S04]  /*3480*/  DADD R50, -RZ, |R38| ;  /* 0x00000000ff327229 */ /* 0x000fc80000000526 */
[----:B------:R0:W1:Y:S06]  /*3490*/  F2F.F32.F64 R94, R54 ;  /* 0x00000036005e7310 */ /* 0x00006c0000301000 */
[----:B------:R-:W-:-:S07]  /*34a0*/  IMAD.MOV.U32 R52, RZ, RZ, R50 ;  /* 0x000000ffff347224 */ /* 0x000fce00078e0032 */
[----:B01----:R-:W-:Y:S05]  /*34b0*/  CALL.REL.NOINC `($_Z23TVD_2D_Solver_OptimizedififfPfS_S_$__internal_accurate_pow) ;  /* 0x0000003400b07944 */ /* 0x003fea0003c00000 */
[----:B------:R-:W-:Y:S05]  /*34c0*/  BSYNC.RECONVERGENT B0 ;  /* 0x0000000000007941 */ /* 0x000fea0003800200 */
.L_x_321:
        /* <DEDUP_REMOVED lines=42> */
.L_x_323:
[----:B------:R-:W-:Y:S05]  /*3770*/  BSYNC.RECONVERGENT B1 ;  /* 0x0000000000017941 */ /* 0x000fea0003800200 */
.L_x_322:
[----:B------:R-:W-:Y:S01]  /*3780*/  FADD R70, R92, R93 ;  /* 0x0000005d5c467221 */ /* 0x000fe20000000000 */
        /* <DEDUP_REMOVED lines=10> */
[----:B0-----:R-:W-:Y:S05]  /*3830*/  CALL.REL.NOINC `($_Z23TVD_2D_Solver_OptimizedififfPfS_S_$__internal_accurate_pow) ;  /* 0x0000003000d07944 */ /* 0x001fea0003c00000 */
[----:B------:R-:W-:Y:S05]  /*3840*/  BSYNC.RECONVERGENT B0 ;  /* 0x0000000000007941 */ /* 0x000fea0003800200 */
.L_x_324:
        /* <DEDUP_REMOVED lines=33> */
[----:B------:R-:W-:Y:S05]  /*3a60*/  CALL.REL.NOINC `($__internal_8_$__cuda_sm20_div_rn_f64_full) ;  /* 0x0000002400287944 */ /* 0x000fea0003c00000 */
.L_x_326:
[----:B------:R-:W-:Y:S05]  /*3a70*/  BSYNC.RECONVERGENT B1 ;  /* 0x0000000000017941 */ /* 0x000fea0003800200 */
.L_x_325:
[----:B------:R-:W-:Y:S01]  /*3a80*/  FSETP.NEU.AND P5, PT, R77, 1, PT ;  /* 0x3f8000004d00780b */ /* 0x000fe20003fad000 */
[----:B------:R-:W-:Y:S01]  /*3a90*/  BSSY.RECONVERGENT B0, `(.L_x_327) ;  /* 0x000000b000007945 */ /* 0x000fe20003800200 */
[----:B------:R-:W-:Y:S01]  /*3aa0*/  IMAD.MOV.U32 R63, RZ, RZ, 0x401c0000 ;  /* 0x401c0000ff3f7424 */ /* 0x000fe200078e00ff */
[----:B------:R-:W-:Y:S02]  /*3ab0*/  MOV R88, 0x3b40 ;  /* 0x00003b4000587802 */ /* 0x000fe40000000f00 */
[----:B------:R-:W-:Y:S02]  /*3ac0*/  FSEL R52, R50, 2.6805903767080696074e-23, P5 ;  /* 0x1a01a01a32347808 */ /* 0x000fe40002800000 */
[----:B------:R-:W-:Y:S01]  /*3ad0*/  FSEL R53, R51, 0.5390872955322265625, P5 ;  /* 0x3f0a01a033357808 */ /* 0x000fe20002800000 */
[----:B------:R-:W-:-:S05]  /*3ae0*/  DADD R50, -RZ, |R40| ;  /* 0x00000000ff327229 */ /* 0x000fca0000000528 */
[----:B------:R-:W-:-:S08]  /*3af0*/  DMUL R52, R44, R52 ;  /* 0x000000342c347228 */ /* 0x000fd00000000000 */
[----:B------:R-:W-:-:S08]  /*3b00*/  DMUL R52, R70, R52 ;  /* 0x0000003446347228 */ /* 0x000fd00000000000 */
[----:B------:R-:W-:Y:S01]  /*3b10*/  DFMA R70, R72, R70, R52 ;  /* 0x000000464846722b */ /* 0x000fe20000000034 */
[----:B------:R-:W-:-:S10]  /*3b20*/  IMAD.MOV.U32 R52, RZ, RZ, R50 ;  /* 0x000000ffff347224 */ /* 0x000fd400078e0032 */
[----:B------:R-:W-:Y:S05]  /*3b30*/  CALL.REL.NOINC `($_Z23TVD_2D_Solver_OptimizedififfPfS_S_$__internal_accurate_pow) ;  /* 0x0000003000107944 */ /* 0x000fea0003c00000 */
[----:B------:R-:W-:Y:S05]  /*3b40*/  BSYNC.RECONVERGENT B0 ;  /* 0x0000000000007941 */ /* 0x000fea0003800200 */
.L_x_327:
[----:B------:R-:W-:Y:S01]  /*3b50*/  DADD R52, -RZ, -R50 ;  /* 0x00000000ff347229 */ /* 0x000fe20000000932 */
[----:B------:R-:W-:Y:S01]  /*3b60*/  ISETP.NE.AND P5, PT, R90, RZ, PT ;  /* 0x000000ff5a00720c */ /* 0x000fe20003fa5270 */
[----:B------:R-:W-:Y:S01]  /*3b70*/  BSSY.RECONVERGENT B1, `(.L_x_328) ;  /* 0x0000023000017945 */ /* 0x000fe20003800200 */
[----:B------:R-:W-:-:S07]  /*3b80*/  FSETP.NEU.AND P6, PT, R78, RZ, PT ;  /* 0x000000ff4e00720b */ /* 0x000fce0003fcd000 */
[----:B------:R-:W-:Y:S02]  /*3b90*/  FSEL R52, R52, R50, !P0 ;  /* 0x0000003234347208 */ /* 0x000fe40004000000 */
[----:B------:R-:W-:Y:S01]  /*3ba0*/  FSEL R53, R53, R51, !P0 ;  /* 0x0000003335357208 */ /* 0x000fe20004000000 */
[----:B------:R-:W-:Y:S01]  /*3bb0*/  DADD R50, R40, 7 ;  /* 0x401c000028327429 */ /* 0x000fe20000000000 */
[----:B------:R-:W-:Y:S01]  /*3bc0*/  FSEL R56, R52, RZ, P6 ;  /* 0x000000ff34387208 */ /* 0x000fe20003000000 */
[----:B------:R-:W-:Y:S01]  /*3bd0*/  IMAD.MOV.U32 R52, RZ, RZ, 0x1 ;  /* 0x00000001ff347424 */ /* 0x000fe200078e00ff */
[----:B------:R-:W-:Y:S02]  /*3be0*/  FSEL R57, R41, R53, !P6 ;  /* 0x0000003529397208 */ /* 0x000fe40007000000 */
[----:B------:R-:W-:Y:S02]  /*3bf0*/  FSEL R53, R56, RZ, P3 ;  /* 0x000000ff38357208 */ /* 0x000fe40001800000 */
[----:B------:R-:W-:-:S03]  /*3c00*/  FSEL R55, R57, R29, P3 ;  /* 0x0000001d39377208 */ /* 0x000fc60001800000 */
        /* <DEDUP_REMOVED lines=25> */
.L_x_329:
[----:B------:R-:W-:Y:S05]  /*3da0*/  BSYNC.RECONVERGENT B1 ;  /* 0x0000000000017941 */ /* 0x000fea0003800200 */
.L_x_328:
        /* <DEDUP_REMOVED lines=11> */
[----:B0-----:R-:W-:-:S04]  /*3e60*/  FADD R54, R54, R55 ;  /* 0x0000003736367221 */ /* 0x001fc80000000000 */
[----:B------:R0:W1:Y:S06]  /*3e70*/  F2F.F64.F32 R72, R54 ;  /* 0x0000003600487310 */ /* 0x00006c0000201800 */
[----:B01----:R-:W-:Y:S05]  /*3e80*/  CALL.REL.NOINC `($_Z23TVD_2D_Solver_OptimizedififfPfS_S_$__internal_accurate_pow) ;  /* 0x0000002c003c7944 */ /* 0x003fea0003c00000 */
[----:B------:R-:W-:Y:S05]  /*3e90*/  BSYNC.RECONVERGENT B0 ;  /* 0x0000000000007941 */ /* 0x000fea0003800200 */
.L_x_330:
        /* <DEDUP_REMOVED lines=34> */
.L_x_332:
[----:B------:R-:W-:Y:S05]  /*40c0*/  BSYNC.RECONVERGENT B1 ;  /* 0x0000000000017941 */ /* 0x000fea0003800200 */
.L_x_331:
[----:B------:R-:W-:Y:S01]  /*40d0*/  LDS R52, [R35+0x8] ;  /* 0x0000080023347984 */ /* 0x000fe20000000800 */
[----:B------:R-:W-:Y:S01]  /*40e0*/  FSETP.NEU.AND P5, PT, R78, 1, PT ;  /* 0x3f8000004e00780b */ /* 0x000fe20003fad000 */
[----:B------:R-:W-:Y:S01]  /*40f0*/  F2F.F64.F32 R94, R94 ;  /* 0x0000005e005e7310 */ /* 0x000fe20000201800 */
[----:B------:R-:W-:Y:S01]  /*4100*/  BSSY.RECONVERGENT B0, `(.L_x_333) ;  /* 0x0000011000007945 */ /* 0x000fe20003800200 */
[----:B------:R-:W0:Y:S01]  /*4110*/  LDS R53, [R35+0x28] ;  /* 0x0000280023357984 */ /* 0x000e220000000800 */
[----:B------:R-:W-:Y:S01]  /*4120*/  FSEL R50, R50, 2.6805903767080696074e-23, P5 ;  /* 0x1a01a01a32327808 */ /* 0x000fe20002800000 */
[----:B------:R-:W-:Y:S01]  /*4130*/  IMAD.MOV.U32 R63, RZ, RZ, 0x40220000 ;  /* 0x40220000ff3f7424 */ /* 0x000fe200078e00ff */
[----:B------:R-:W-:Y:S02]  /*4140*/  FSEL R51, R51, 0.5390872955322265625, P5 ;  /* 0x3f0a01a033337808 */ /* 0x000fe40002800000 */
        /* <DEDUP_REMOVED lines=8> */
[----:B------:R-:W-:-:S08]  /*41d0*/  DADD R50, -RZ, |R38| ;  /* 0x00000000ff327229 */ /* 0x000fd00000000526 */
[----:B------:R0:W1:Y:S02]  /*41e0*/  F2F.F32.F64 R72, R72 ;  /* 0x0000004800487310 */ /* 0x0000640000301000 */
[----:B------:R-:W-:-:S07]  /*41f0*/  IMAD.MOV.U32 R52, RZ, RZ, R50 ;  /* 0x000000ffff347224 */ /* 0x000fce00078e0032 */
[----:B01----:R-:W-:Y:S05]  /*4200*/  CALL.REL.NOINC `($_Z23TVD_2D_Solver_OptimizedififfPfS_S_$__internal_accurate_pow) ;  /* 0x00000028005c7944 */ /* 0x003fea0003c00000 */
[----:B------:R-:W-:Y:S05]  /*4210*/  BSYNC.RECONVERGENT B0 ;  /* 0x0000000000007941 */ /* 0x000fea0003800200 */
.L_x_333:
        /* <DEDUP_REMOVED lines=40> */
[----:B------:R-:W-:Y:S05]  /*44a0*/  CALL.REL.NOINC `($__internal_8_$__cuda_sm20_div_rn_f64_full) ;  /* 0x0000001800987944 */ /* 0x000fea0003c00000 */
.L_x_335:
[----:B------:R-:W-:Y:S05]  /*44b0*/  BSYNC.RECONVERGENT B1 ;  /* 0x0000000000017941 */ /* 0x000fea0003800200 */
.L_x_334:
[----:B------:R-:W-:Y:S01]  /*44c0*/  FADD R32, R32, R33 ;  /* 0x0000002120207221 */ /* 0x000fe20000000000 */
        /* <DEDUP_REMOVED lines=10> */
[----:B0-----:R-:W-:Y:S05]  /*4570*/  CALL.REL.NOINC `($_Z23TVD_2D_Solver_OptimizedififfPfS_S_$__internal_accurate_pow) ;  /* 0x0000002400807944 */ /* 0x001fea0003c00000 */
[----:B------:R-:W-:Y:S05]  /*4580*/  BSYNC.RECONVERGENT B0 ;  /* 0x0000000000007941 */ /* 0x000fea0003800200 */
.L_x_336:
        /* <DEDUP_REMOVED lines=35> */
.L_x_338:
[----:B------:R-:W-:Y:S05]  /*47c0*/  BSYNC.RECONVERGENT B1 ;  /* 0x0000000000017941 */ /* 0x000fea0003800200 */
.L_x_337:
[----:B------:R-:W-:Y:S01]  /*47d0*/  FSETP.NEU.AND P5, PT, R77, 1, PT ;  /* 0x3f8000004d00780b */ /* 0x000fe20003fad000 */
[----:B------:R-:W-:Y:S01]  /*47e0*/  DADD R52, -RZ, |R40| ;  /* 0x00000000ff347229 */ /* 0x000fe20000000528 */
[----:B------:R-:W-:Y:S01]  /*47f0*/  BSSY.RECONVERGENT B0, `(.L_x_339) ;  /* 0x000000a000007945 */ /* 0x000fe20003800200 */
[----:B------:R-:W-:Y:S01]  /*4800*/  IMAD.MOV.U32 R63, RZ, RZ, 0x40220000 ;  /* 0x40220000ff3f7424 */ /* 0x000fe200078e00ff */
[----:B------:R-:W-:Y:S02]  /*4810*/  FSEL R50, R50, -1.481905565015040338e-05, P5 ;  /* 0xb7789f5c32327808 */ /* 0x000fe40002800000 */
[----:B------:R-:W-:Y:S02]  /*4820*/  FSEL R51, R51, 0.31736990809440612793, P5 ;  /* 0x3ea27e4f33337808 */ /* 0x000fe40002800000 */
[----:B------:R-:W-:-:S04]  /*4830*/  MOV R88, 0x4890 ;  /* 0x0000489000587802 */ /* 0x000fc80000000f00 */
[----:B------:R-:W-:-:S08]  /*4840*/  DMUL R50, R44, R50 ;  /* 0x000000322c327228 */ /* 0x000fd00000000000 */
[----:B------:R-:W-:-:S08]  /*4850*/  DMUL R50, R32, R50 ;  /* 0x0000003220327228 */ /* 0x000fd00000000000 */
[----:B------:R-:W-:Y:S01]  /*4860*/  DFMA R70, R70, R32, R50 ;  /* 0x000000204646722b */ /* 0x000fe20000000032 */
[----:B------:R-:W-:-:S10]  /*4870*/  IMAD.MOV.U32 R51, RZ, RZ, R53 ;  /* 0x000000ffff337224 */ /* 0x000fd400078e0035 */
[----:B------:R-:W-:Y:S05]  /*4880*/  CALL.REL.NOINC `($_Z23TVD_2D_Solver_OptimizedififfPfS_S_$__internal_accurate_pow) ;  /* 0x0000002000bc7944 */ /* 0x000fea0003c00000 */
[----:B------:R-:W-:Y:S05]  /*4890*/  BSYNC.RECONVERGENT B0 ;  /* 0x0000000000007941 */ /* 0x000fea0003800200 */
.L_x_339:
        /* <DEDUP_REMOVED lines=36> */
[----:B------:R-:W-:Y:S05]  /*4ae0*/  CALL.REL.NOINC `($__internal_8_$__cuda_sm20_div_rn_f64_full) ;  /* 0x0000001400087944 */ /* 0x000fea0003c00000 */
.L_x_341:
[----:B------:R-:W-:Y:S05]  /*4af0*/  BSYNC.RECONVERGENT B1 ;  /* 0x0000000000017941 */ /* 0x000fea0003800200 */
.L_x_340:
        /* <DEDUP_REMOVED lines=11> */
[----:B0-----:R-:W-:-:S06]  /*4bb0*/  FADD R32, R32, R33 ;  /* 0x0000002120207221 */ /* 0x001fcc0000000000 */
[----:B------:R-:W0:Y:S04]  /*4bc0*/  F2F.F64.F32 R32, R32 ;  /* 0x0000002000207310 */ /* 0x000e280000201800 */
[----:B0-----:R-:W-:Y:S05]  /*4bd0*/  CALL.REL.NOINC `($_Z23TVD_2D_Solver_OptimizedififfPfS_S_$__internal_accurate_pow) ;  /* 0x0000001c00e87944 */ /* 0x001fea0003c00000 */
[----:B------:R-:W-:Y:S05]  /*4be0*/  BSYNC.RECONVERGENT B0 ;  /* 0x0000000000007941 */ /* 0x000fea0003800200 */
.L_x_342:
        /* <DEDUP_REMOVED lines=31> */
[----:B------:R-:W-:Y:S02]  /*4de0*/  IMAD.MOV.U32 R50, RZ, RZ, RZ ;  /* 0x000000ffff327224 */ /* 0x000fe400078e00ff */
[----:B------:R-:W-:-:S07]  /*4df0*/  IMAD.MOV.U32 R51, RZ, RZ, 0x414baf80 ;  /* 0x414baf80ff337424 */ /* 0x000fce00078e00ff */
[----:B------:R-:W-:Y:S05]  /*4e00*/  CALL.REL.NOINC `($__internal_8_$__cuda_sm20_div_rn_f64_full) ;  /* 0x0000001000407944 */ /* 0x000fea0003c00000 */
.L_x_344:
[----:B------:R-:W-:Y:S05]  /*4e10*/  BSYNC.RECONVERGENT B1 ;  /* 0x0000000000017941 */ /* 0x000fea0003800200 */
.L_x_343:
[----:B------:R-:W-:Y:S01]  /*4e20*/  LDS R52, [R35+0x4] ;  /* 0x0000040023347984 */ /* 0x000fe20000000800 */
[----:B------:R-:W-:Y:S01]  /*4e30*/  FSETP.NEU.AND P5, PT, R78, 1, PT ;  /* 0x3f8000004e00780b */ /* 0x000fe20003fad000 */
[----:B------:R-:W-:Y:S01]  /*4e40*/  F2F.F64.F32 R72, R72 ;  /* 0x0000004800487310 */ /* 0x000fe20000201800 */
[----:B------:R-:W-:Y:S01]  /*4e50*/  BSSY.RECONVERGENT B0, `(.L_x_345) ;  /* 0x0000011000007945 */ /* 0x000fe20003800200 */
[----:B------:R-:W0:Y:S01]  /*4e60*/  LDS R53, [R35+0x2c] ;  /* 0x00002c0023357984 */ /* 0x000e220000000800 */
[----:B------:R-:W-:Y:S01]  /*4e70*/  FSEL R50, R50, -1.481905565015040338e-05, P5 ;  /* 0xb7789f5c32327808 */ /* 0x000fe20002800000 */
[----:B------:R-:W-:Y:S01]  /*4e80*/  IMAD.MOV.U32 R63, RZ, RZ, 0x40260000 ;  /* 0x40260000ff3f7424 */ /* 0x000fe200078e00ff */
[----:B------:R-:W-:Y:S02]  /*4e90*/  FSEL R51, R51, 0.31736990809440612793, P5 ;  /* 0x3ea27e4f33337808 */ /* 0x000fe40002800000 */
[----:B------:R-:W-:-:S04]  /*4ea0*/  MOV R88, 0x4f60 ;  /* 0x00004f6000587802 */ /* 0x000fc80000000f00 */
[----:B------:R-:W-:Y:S01]  /*4eb0*/  DMUL R50, R48, R50 ;  /* 0x0000003230327228 */ /* 0x000fe20000000000 */
[----:B0-----:R-:W-:-:S06]  /*4ec0*/  FADD R53, R52, R53 ;  /* 0x0000003534357221 */ /* 0x001fcc0000000000 */
[----:B------:R-:W0:Y:S02]  /*4ed0*/  F2F.F64.F32 R52, R53 ;  /* 0x0000003500347310 */ /* 0x000e240000201800 */
[----:B0-----:R-:W-:-:S08]  /*4ee0*/  DMUL R50, R50, R52 ;  /* 0x0000003432327228 */ /* 0x001fd00000000000 */
[----:B------:R-:W-:Y:S02]  /*4ef0*/  DFMA R32, R74, R32, R50 ;  /* 0x000000204a20722b */ /* 0x000fe40000000032 */
[----:B------:R-:W-:-:S06]  /*4f00*/  DADD R50, -RZ, |R38| ;  /* 0x00000000ff327229 */ /* 0x000fcc0000000526 */
[----:B------:R-:W-:-:S04]  /*4f10*/  DADD R32, R70, R32 ;  /* 0x0000000046207229 */ /* 0x000fc80000000020 */
[----:B------:R-:W-:-:S04]  /*4f20*/  IMAD.MOV.U32 R52, RZ, RZ, R50 ;  /* 0x000000ffff347224 */ /* 0x000fc800078e0032 */
[----:B------:R-:W-:-:S10]  /*4f30*/  DADD R32, R32, R72 ;  /* 0x0000000020207229 */ /* 0x000fd40000000048 */
[----:B------:R0:W1:Y:S02]  /*4f40*/  F2F.F32.F64 R32, R32 ;  /* 0x0000002000207310 */ /* 0x0000640000301000 */
[----:B01----:R-:W-:Y:S05]  /*4f50*/  CALL.REL.NOINC `($_Z23TVD_2D_Solver_OptimizedififfPfS_S_$__internal_accurate_pow) ;  /* 0x0000001c00087944 */ /* 0x003fea0003c00000 */
[----:B------:R-:W-:Y:S05]  /*4f60*/  BSYNC.RECONVERGENT B0 ;  /* 0x0000000000007941 */ /* 0x000fea0003800200 */
.L_x_345:
        /* <DEDUP_REMOVED lines=41> */
.L_x_347:
[----:B------:R-:W-:Y:S05]  /*5200*/  BSYNC.RECONVERGENT B1 ;  /* 0x0000000000017941 */ /* 0x000fea0003800200 */
.L_x_346:
[----:B------:R-:W-:Y:S01]  /*5210*/  FADD R31, R31, R34 ;  /* 0x000000221f1f7221 */ /* 0x000fe20000000000 */
[----:B------:R-:W-:Y:S01]  /*5220*/  FSETP.NEU.AND P5, PT, R77, 1, PT ;  /* 0x3f8000004d00780b */ /* 0x000fe20003fad000 */
[----:B------:R-:W-:Y:S01]  /*5230*/  DADD R52, -RZ, |R38| ;  /* 0x00000000ff347229 */ /* 0x000fe20000000526 */
[----:B------:R-:W-:Y:S01]  /*5240*/  BSSY.RECONVERGENT B0, `(.L_x_348) ;  /* 0x0000009000007945 */ /* 0x000fe20003800200 */
[----:B------:R0:W1:Y:S01]  /*5250*/  F2F.F64.F32 R70, R31 ;  /* 0x0000001f00467310 */ /* 0x0000620000201800 */
[----:B------:R-:W-:Y:S01]  /*5260*/  FSEL R72, R50, 2.31650119206303194887e+24, P5 ;  /* 0x67f544e432487808 */ /* 0x000fe20002800000 */
[----:B------:R-:W-:Y:S01]  /*5270*/  IMAD.MOV.U32 R63, RZ, RZ, 0x40280000 ;  /* 0x40280000ff3f7424 */ /* 0x000fe200078e00ff */
[----:B------:R-:W-:Y:S02]  /*5280*/  FSEL R73, R51, 0.22939403355121612549, P5 ;  /* 0x3e6ae64533497808 */ /* 0x000fe40002800000 */
[----:B------:R-:W-:-:S03]  /*5290*/  MOV R88, 0x52d0 ;  /* 0x000052d000587802 */ /* 0x000fc60000000f00 */
[----:B------:R-:W-:Y:S01]  /*52a0*/  IMAD.MOV.U32 R51, RZ, RZ, R53 ;  /* 0x000000ffff337224 */ /* 0x000fe200078e0035 */
[----:B0-----:R-:W-:-:S11]  /*52b0*/  DMUL R72, R42, R72 ;  /* 0x000000482a487228 */ /* 0x001fd60000000000 */
[----:B-1----:R-:W-:Y:S05]  /*52c0*/  CALL.REL.NOINC `($_Z23TVD_2D_Solver_OptimizedififfPfS_S_$__internal_accurate_pow) ;  /* 0x00000018002c7944 */ /* 0x002fea0003c00000 */
[----:B------:R-:W-:Y:S05]  /*52d0*/  BSYNC.RECONVERGENT B0 ;  /* 0x0000000000007941 */ /* 0x000fea0003800200 */
.L_x_348:
[----:B------:R-:W-:Y:S01]  /*52e0*/  FSETP.NEU.AND P6, PT, R77, RZ, PT ;  /* 0x000000ff4d00720b */ /* 0x000fe20003fcd000 */
[----:B------:R-:W-:Y:S01]  /*52f0*/  IMAD.MOV.U32 R54, RZ, RZ, 0x0 ;  /* 0x00000000ff367424 */ /* 0x000fe200078e00ff */
[----:B------:R-:W-:Y:S01]  /*5300*/  ISETP.NE.AND P5, PT, R85, RZ, PT ;  /* 0x000000ff5500720c */ /* 0x000fe20003fa5270 */
[----:B------:R-:W-:Y:S01]  /*5310*/  IMAD.MOV.U32 R55, RZ, RZ, 0x41bc8cfc ;  /* 0x41bc8cfcff377424 */ /* 0x000fe200078e00ff */
[----:B------:R-:W-:Y:S01]  /*5320*/  FSEL R31, R50, RZ, P6 ;  /* 0x000000ff321f7208 */ /* 0x000fe20003000000 */
[----:B------:R-:W-:Y:S01]  /*5330*/  BSSY.RECONVERGENT B1, `(.L_x_349) ;  /* 0x000001e000017945 */ /* 0x000fe20003800200 */
[----:B------:R-:W-:Y:S01]  /*5340*/  FSEL R34, R51, RZ, P6 ;  /* 0x000000ff33227208 */ /* 0x000fe20003000000 */
[----:B------:R-:W-:Y:S01]  /*5350*/  DADD R50, R38, 12 ;  /* 0x4028000026327429 */ /* 0x000fe20000000000 */
[----:B------:R-:W-:Y:S02]  /*5360*/  FSEL R33, R31, RZ, P4 ;  /* 0x000000ff1f217208 */ /* 0x000fe40002000000 */
[----:B------:R-:W-:-:S07]  /*5370*/  FSEL R53, R34, +QNAN , P4 ;  /* 0x7ff0000022357808 */ /* 0x000fce0002000000 */
        /* <DEDUP_REMOVED lines=25> */
.L_x_350:
[----:B------:R-:W-:Y:S05]  /*5510*/  BSYNC.RECONVERGENT B1 ;  /* 0x0000000000017941 */ /* 0x000fea0003800200 */
.L_x_349:
[----:B------:R-:W-:Y:S01]  /*5520*/  FSETP.NEU.AND P2, PT, R77, 1, PT ;  /* 0x3f8000004d00780b */ /* 0x000fe20003f4d000 */
[----:B------:R-:W-:Y:S01]  /*5530*/  DADD R52, -RZ, |R40| ;  /* 0x00000000ff347229 */ /* 0x000fe20000000528 */
[----:B------:R-:W-:Y:S01]  /*5540*/  BSSY.RECONVERGENT B0, `(.L_x_351) ;  /* 0x000000a000007945 */ /* 0x000fe20003800200 */
[----:B------:R-:W-:Y:S01]  /*5550*/  IMAD.MOV.U32 R63, RZ, RZ, 0x40260000 ;  /* 0x40260000ff3f7424 */ /* 0x000fe200078e00ff */
[----:B------:R-:W-:Y:S02]  /*5560*/  FSEL R50, R50, -1.54028256424871466263e+29, P2 ;  /* 0xeff8d89832327808 */ /* 0x000fe40001000000 */
[----:B------:R-:W-:Y:S02]  /*5570*/  FSEL R51, R51, 0.17376267910003662109, P2 ;  /* 0x3e31eed833337808 */ /* 0x000fe40001000000 */
[----:B------:R-:W-:-:S04]  /*5580*/  MOV R88, 0x55e0 ;  /* 0x000055e000587802 */ /* 0x000fc80000000f00 */
[----:B------:R-:W-:-:S08]  /*5590*/  DMUL R50, R44, R50 ;  /* 0x000000322c327228 */ /* 0x000fd00000000000 */
[----:B------:R-:W-:-:S08]  /*55a0*/  DMUL R50, R70, R50 ;  /* 0x0000003246327228 */ /* 0x000fd00000000000 */
[----:B------:R-:W-:Y:S01]  /*55b0*/  DFMA R72, R72, R70, R50 ;  /* 0x000000464848722b */ /* 0x000fe20000000032 */
[----:B------:R-:W-:-:S10]  /*55c0*/  IMAD.MOV.U32 R51, RZ, RZ, R53 ;  /* 0x000000ffff337224 */ /* 0x000fd400078e0035 */
[----:B------:R-:W-:Y:S05]  /*55d0*/  CALL.REL.NOINC `($_Z23TVD_2D_Solver_OptimizedififfPfS_S_$__internal_accurate_pow) ;  /* 0x0000001400687944 */ /* 0x000fea0003c00000 */
[----:B------:R-:W-:Y:S05]  /*55e0*/  BSYNC.RECONVERGENT B0 ;  /* 0x0000000000007941 */ /* 0x000fea0003800200 */
.L_x_351:
        /* <DEDUP_REMOVED lines=34> */
[----:B------:R-:W-:Y:S02]  /*5810*/  IMAD.MOV.U32 R50, RZ, RZ, RZ ;  /* 0x000000ffff327224 */ /* 0x000fe400078e00ff */
[----:B------:R-:W-:-:S07]  /*5820*/  IMAD.MOV.U32 R51, RZ, RZ, 0x418308a8 ;  /* 0x418308a8ff337424 */ /* 0x000fce00078e00ff */
[----:B------:R-:W-:Y:S05]  /*5830*/  CALL.REL.NOINC `($__internal_8_$__cuda_sm20_div_rn_f64_full) ;  /* 0x0000000400b47944 */ /* 0x000fea0003c00000 */
.L_x_353:
[----:B------:R-:W-:Y:S05]  /*5840*/  BSYNC.RECONVERGENT B1 ;  /* 0x0000000000017941 */ /* 0x000fea0003800200 */
.L_x_352:
        /* <DEDUP_REMOVED lines=11> */
[----:B0-----:R-:W-:-:S04]  /*5900*/  FADD R31, R31, R34 ;  /* 0x000000221f1f7221 */ /* 0x001fc80000000000 */
[----:B------:R0:W1:Y:S06]  /*5910*/  F2F.F64.F32 R70, R31 ;  /* 0x0000001f00467310 */ /* 0x00006c0000201800 */
[----:B01----:R-:W-:Y:S05]  /*5920*/  CALL.REL.NOINC `($_Z23TVD_2D_Solver_OptimizedififfPfS_S_$__internal_accurate_pow) ;  /* 0x0000001000947944 */ /* 0x003fea0003c00000 */
[----:B------:R-:W-:Y:S05]  /*5930*/  BSYNC.RECONVERGENT B0 ;  /* 0x0000000000007941 */ /* 0x000fea0003800200 */
.L_x_354:
        /* <DEDUP_REMOVED lines=29> */
[----:B------:R-:W-:Y:S02]  /*5b10*/  IMAD.MOV.U32 R50, RZ, RZ, RZ ;  /* 0x000000ffff327224 */ /* 0x000fe400078e00ff */
[----:B------:R-:W-:-:S07]  /*5b20*/  IMAD.MOV.U32 R51, RZ, RZ, 0x41bc8cfc ;  /* 0x41bc8cfcff337424 */ /* 0x000fce00078e00ff */
[----:B------:R-:W-:Y:S05]  /*5b30*/  CALL.REL.NOINC `($__internal_8_$__cuda_sm20_div_rn_f64_full) ;  /* 0x0000000000f47944 */ /* 0x000fea0003c00000 */
.L_x_356:
[----:B------:R-:W-:Y:S05]  /*5b40*/  BSYNC.RECONVERGENT B1 ;  /* 0x0000000000017941 */ /* 0x000fea0003800200 */
.L_x_355:
[----:B------:R-:W0:Y:S01]  /*5b50*/  LDC.64 R52, c[0x0][0x3a8] ;  /* 0x0000ea00ff347b82 */ /* 0x000e220000000a00 */
[----:B------:R-:W-:Y:S04]  /*5b60*/  LDS R31, [R35] ;  /* 0x00000000231f7984 */ /* 0x000fe80000000800 */
[----:B------:R-:W1:Y:S03]  /*5b70*/  LDS R34, [R35+0x30] ;  /* 0x0000300023227984 */ /* 0x000e660000000800 */
[----:B------:R-:W2:Y:S01]  /*5b80*/  LDC.64 R56, c[0x0][0x398] ;  /* 0x0000e600ff387b82 */ /* 0x000ea20000000a00 */
[----:B0-----:R-:W-:-:S04]  /*5b90*/  IMAD.WIDE R52, R37, 0x4, R52 ;  /* 0x0000000425347825 */ /* 0x001fc800078e0234 */
[----:B--2---:R-:W-:Y:S02]  /*5ba0*/  IMAD.WIDE R56, R37, 0x4, R56 ;  /* 0x0000000425387825 */ /* 0x004fe400078e0238 */
[----:B------:R-:W2:Y:S04]  /*5bb0*/  LDG.E R37, desc[UR6][R52.64] ;  /* 0x0000000634257981 */ /* 0x000ea8000c1e1900 */
[----:B------:R-:W3:Y:S01]  /*5bc0*/  LDG.E.CONSTANT R56, desc[UR6][R56.64] ;  /* 0x0000000638387981 */ /* 0x000ee2000c1e9900 */
[----:B------:R-:W-:Y:S01]  /*5bd0*/  FSETP.NEU.AND P1, PT, R78, 1, PT ;  /* 0x3f8000004e00780b */ /* 0x000fe20003f2d000 */
[----:B------:R-:W-:Y:S01]  /*5be0*/  F2F.F64.F32 R32, R32 ;  /* 0x0000002000207310 */ /* 0x000fe20000201800 */
[----:B------:R-:W-:Y:S01]  /*5bf0*/  FADD R36, R36, R36 ;  /* 0x0000002424247221 */ /* 0x000fe20000000000 */
[----:B------:R-:W0:Y:S01]  /*5c00*/  LDCU UR4, c[0x0][0x370] ;  /* 0x00006e00ff0477ac */ /* 0x000e220008000800 */
[----:B------:R-:W-:Y:S01]  /*5c10*/  FSEL R50, R50, -1.54028256424871466263e+29, P1 ;  /* 0xeff8d89832327808 */ /* 0x000fe20000800000 */
[----:B-1----:R-:W-:Y:S01]  /*5c20*/  FADD R31, R31, R34 ;  /* 0x000000221f1f7221 */ /* 0x002fe20000000000 */
[----:B------:R-:W-:-:S03]  /*5c30*/  FSEL R51, R51, 0.17376267910003662109, P1 ;  /* 0x3e31eed833337808 */ /* 0x000fc60000800000 */
[----:B------:R1:W4:Y:S03]  /*5c40*/  F2F.F64.F32 R54, R31 ;  /* 0x0000001f00367310 */ /* 0x0003260000201800 */
[----:B------:R-:W-:Y:S01]  /*5c50*/  DMUL R50, R48, R50 ;  /* 0x0000003230327228 */ /* 0x000fe20000000000 */
[----:B-1----:R-:W0:Y:S07]  /*5c60*/  LDC R31, c[0x0][0x360] ;  /* 0x0000d800ff1f7b82 */ /* 0x002e2e0000000800 */
[----:B----4-:R-:W-:-:S08]  /*5c70*/  DMUL R50, R50, R54 ;  /* 0x0000003632327228 */ /* 0x010fd00000000000 */
[----:B------:R-:W-:-:S08]  /*5c80*/  DFMA R50, R74, R70, R50 ;  /* 0x000000464a32722b */ /* 0x000fd00000000032 */
[----:B------:R-:W-:Y:S01]  /*5c90*/  DADD R50, R72, R50 ;  /* 0x0000000048327229 */ /* 0x000fe20000000032 */
[----:B0-----:R-:W-:-:S07]  /*5ca0*/  IMAD R0, R31, UR4, R0 ;  /* 0x000000041f007c24 */ /* 0x001fce000f8e0200 */
[----:B------:R-:W-:-:S10]  /*5cb0*/  DADD R50, R50, R32 ;  /* 0x0000000032327229 */ /* 0x000fd40000000020 */
[----:B------:R-:W3:Y:S01]  /*5cc0*/  F2F.F32.F64 R50, R50 ;  /* 0x0000003200327310 */ /* 0x000ee20000301000 */
[----:B--2---:R-:W-:-:S04]  /*5cd0*/  FADD R37, R36, -R37 ;  /* 0x8000002524257221 */ /* 0x004fc80000000000 */
[----:B---3--:R-:W-:-:S05]  /*5ce0*/  FFMA R37, R50, R56, R37 ;  /* 0x0000003832257223 */ /* 0x008fca0000000025 */
[----:B------:R0:W-:Y:S01]  /*5cf0*/  STG.E desc[UR6][R52.64], R37 ;  /* 0x0000002534007986 */ /* 0x0001e2000c101906 */
[----:B------:R-:W-:Y:S05]  /*5d00*/  BRA `(.L_x_357) ;  /* 0xffffffac006c7947 */ /* 0x000fea000383ffff */
.L_x_288:
        /* <DEDUP_REMOVED lines=26> */
[----:B------:R-:W-:Y:S05]  /*5eb0*/  CALL.REL.NOINC `($__internal_8_$__cuda_sm20_div_rn_f64_full) ;  /* 0x0000000000147944 */ /* 0x000fea0003c00000 */
.L_x_358:
[----:B------:R-:W0:Y:S01]  /*5ec0*/  LDC.64 R2, c[0x4][0xc8] ;  /* 0x01003200ff027b82 */ /* 0x000e220000000a00 */
[----:B------:R-:W1:Y:S01]  /*5ed0*/  F2F.F32.F64 R51, R50 ;  /* 0x0000003200337310 */ /* 0x000e620000301000 */
[----:B0-----:R-:W-:-:S05]  /*5ee0*/  IMAD.WIDE R2, R13, 0x4, R2 ;  /* 0x000000040d027825 */ /* 0x001fca00078e0202 */
[----:B-1----:R-:W-:Y:S01]  /*5ef0*/  STG.E desc[UR6][R2.64], R51 ;  /* 0x0000003302007986 */ /* 0x002fe2000c101906 */
[----:B------:R-:W-:Y:S05]  /*5f00*/  EXIT ;  /* 0x000000000000794d */ /* 0x000fea0003800000 */
        .weak           $__internal_8_$__cuda_sm20_div_rn_f64_full
        .type           $__internal_8_$__cuda_sm20_div_rn_f64_full,@function
        .size           $__internal_8_$__cuda_sm20_div_rn_f64_full,($__internal_9_$__cuda_sm3x_div_rn_noftz_f32_slowpath - $__internal_8_$__cuda_sm20_div_rn_f64_full)
$__internal_8_$__cuda_sm20_div_rn_f64_full:
        /* <DEDUP_REMOVED lines=16> */
[C---:B------:R-:W-:Y:S02]  /*6010*/  LOP3.LUT R58, R51.reuse, 0x800fffff, RZ, 0xc0, !PT ;  /* 0x800fffff333a7812 */ /* 0x040fe400078ec0ff */
[----:B------:R-:W-:Y:S02]  /*6020*/  @!P5 SEL R57, R54, 0x63400000, !P6 ;  /* 0x634000003639d807 */ /* 0x000fe40007000000 */
[----:B------:R-:W-:Y:S02]  /*6030*/  FSETP.GEU.AND P6, PT, |R51|, 1.469367938527859385e-39, PT ;  /* 0x001000003300780b */ /* 0x000fe40003fce200 */
[----:B------:R-:W-:Y:S01]  /*6040*/  LOP3.LUT R61, R58, 0x3ff00000, RZ, 0xfc, !PT ;  /* 0x3ff000003a3d7812 */ /* 0x000fe200078efcff */
[----:B------:R-:W-:Y:S01]  /*6050*/  @!P5 IMAD.MOV.U32 R58, RZ, RZ, RZ ;  /* 0x000000ffff3ad224 */ /* 0x000fe200078e00ff */
[----:B------:R-:W-:-:S04]  /*6060*/  @!P5 LOP3.LUT R57, R57, 0x80000000, R63, 0xf8, !PT ;  /* 0x800000003939d812 */ /* 0x000fc800078ef83f */
[----:B------:R-:W-:-:S05]  /*6070*/  @!P5 LOP3.LUT R59, R57, 0x100000, RZ, 0xfc, !PT ;  /* 0x00100000393bd812 */ /* 0x000fca00078efcff */
[----:B------:R-:W-:Y:S02]  /*6080*/  @!P6 DMUL R60, R50, 8.98846567431157953865e+307 ;  /* 0x7fe00000323ce828 */ /* 0x000fe40000000000 */
[----:B------:R-:W-:-:S04]  /*6090*/  @!P5 DFMA R64, R64, 2, -R58 ;  /* 0x400000004040d82b */ /* 0x000fc8000000083a */
[----:B------:R-:W0:Y:S04]  /*60a0*/  MUFU.RCP64H R67, R61 ;  /* 0x0000003d00437308 */ /* 0x000e280000001800 */
[----:B------:R-:W-:Y:S02]  /*60b0*/  @!P6 LOP3.LUT R56, R61, 0x7ff00000, RZ, 0xc0, !PT ;  /* 0x7ff000003d38e812 */ /* 0x000fe400078ec0ff */
[----:B------:R-:W-:-:S05]  /*60c0*/  @!P5 LOP3.LUT R55, R65, 0x7ff00000, RZ, 0xc0, !PT ;  /* 0x7ff000004137d812 */ /* 0x000fca00078ec0ff */
[----:B------:R-:W-:-:S05]  /*60d0*/  VIADD R57, R55, 0xffffffff ;  /* 0xffffffff37397836 */ /* 0x000fca0000000000 */
[----:B------:R-:W-:Y:S01]  /*60e0*/  ISETP.GT.U32.AND P5, PT, R57, 0x7feffffe, PT ;  /* 0x7feffffe3900780c */ /* 0x000fe20003fa4070 */
[----:B0-----:R-:W-:-:S08]  /*60f0*/  DFMA R58, R66, -R60, 1 ;  /* 0x3ff00000423a742b */ /* 0x001fd0000000083c */
[----:B------:R-:W-:-:S08]  /*6100*/  DFMA R58, R58, R58, R58 ;  /* 0x0000003a3a3a722b */ /* 0x000fd0000000003a */
[----:B------:R-:W-:-:S08]  /*6110*/  DFMA R58, R66, R58, R66 ;  /* 0x0000003a423a722b */ /* 0x000fd00000000042 */
[----:B------:R-:W-:-:S08]  /*6120*/  DFMA R88, R58, -R60, 1 ;  /* 0x3ff000003a58742b */ /* 0x000fd0000000083c */
[----:B------:R-:W-:Y:S01]  /*6130*/  DFMA R88, R58, R88, R58 ;  /* 0x000000583a58722b */ /* 0x000fe2000000003a */
[----:B------:R-:W-:-:S05]  /*6140*/  VIADD R58, R56, 0xffffffff ;  /* 0xffffffff383a7836 */ /* 0x000fca0000000000 */
[----:B------:R-:W-:Y:S02]  /*6150*/  ISETP.GT.U32.OR P5, PT, R58, 0x7feffffe, P5 ;  /* 0x7feffffe3a00780c */ /* 0x000fe40002fa4470 */
[----:B------:R-:W-:-:S08]  /*6160*/  DMUL R68, R88, R64 ;  /* 0x0000004058447228 */ /* 0x000fd00000000000 */
[----:B------:R-:W-:-:S08]  /*6170*/  DFMA R66, R68, -R60, R64 ;  /* 0x8000003c4442722b */ /* 0x000fd00000000040 */
[----:B------:R-:W-:Y:S01]  /*6180*/  DFMA R58, R88, R66, R68 ;  /* 0x00000042583a722b */ /* 0x000fe20000000044 */
[----:B------:R-:W-:Y:S10]  /*6190*/  @P5 BRA `(.L_x_360) ;  /* 0x0000000000745947 */ /* 0x000ff40003800000 */
[----:B------:R-:W-:-:S04]  /*61a0*/  LOP3.LUT R56, R51, 0x7ff00000, RZ, 0xc0, !PT ;  /* 0x7ff0000033387812 */ /* 0x000fc800078ec0ff */
[CC--:B------:R-:W-:Y:S02]  /*61b0*/  ISETP.GE.U32.AND P5, PT, R53.reuse, R56.reuse, PT ;  /* 0x000000383500720c */ /* 0x0c0fe40003fa6070 */
[----:B------:R-:W-:Y:S02]  /*61c0*/  VIADDMNMX R53, R53, -R56, 0xb9600000, !PT ;  /* 0xb960000035357446 */ /* 0x000fe40007800938 */
[----:B------:R-:W-:Y:S02]  /*61d0*/  SEL R54, R54, 0x63400000, !P5 ;  /* 0x6340000036367807 */ /* 0x000fe40006800000 */
[----:B------:R-:W-:-:S05]  /*61e0*/  VIMNMX R53, PT, PT, R53, 0x46a00000, PT ;  /* 0x46a0000035357848 */ /* 0x000fca0003fe0100 */
[----:B------:R-:W-:Y:S02]  /*61f0*/  IMAD.IADD R53, R53, 0x1, -R54 ;  /* 0x0000000135357824 */ /* 0x000fe400078e0a36 */
[----:B------:R-:W-:Y:S02]  /*6200*/  IMAD.MOV.U32 R54, RZ, RZ, RZ ;  /* 0x000000ffff367224 */ /* 0x000fe400078e00ff */
        /* <DEDUP_REMOVED lines=22> */
.L_x_360:
        /* <DEDUP_REMOVED lines=17> */
.L_x_363:
[----:B------:R-:W-:Y:S01]  /*6480*/  LOP3.LUT R51, R51, 0x80000, RZ, 0xfc, !PT ;  /* 0x0008000033337812 */ /* 0x000fe200078efcff */
[----:B------:R-:W-:-:S04]  /*6490*/  IMAD.MOV.U32 R66, RZ, RZ, R50 ;  /* 0x000000ffff427224 */ /* 0x000fc800078e0032 */
[----:B------:R-:W-:Y:S01]  /*64a0*/  IMAD.MOV.U32 R67, RZ, RZ, R51 ;  /* 0x000000ffff437224 */ /* 0x000fe200078e0033 */
[----:B------:R-:W-:Y:S06]  /*64b0*/  BRA `(.L_x_361) ;  /* 0x00000000000c7947 */ /* 0x000fec0003800000 */
.L_x_362:
[----:B------:R-:W-:Y:S01]  /*64c0*/  LOP3.LUT R51, R63, 0x80000, RZ, 0xfc, !PT ;  /* 0x000800003f337812 */ /* 0x000fe200078efcff */
[----:B------:R-:W-:-:S04]  /*64d0*/  IMAD.MOV.U32 R66, RZ, RZ, R62 ;  /* 0x000000ffff427224 */ /* 0x000fc800078e003e */
[----:B------:R-:W-:-:S07]  /*64e0*/  IMAD.MOV.U32 R67, RZ, RZ, R51 ;  /* 0x000000ffff437224 */ /* 0x000fce00078e0033 */
.L_x_361:
[----:B------:R-:W-:Y:S05]  /*64f0*/  BSYNC.RECONVERGENT B0 ;  /* 0x0000000000007941 */ /* 0x000fea0003800200 */
.L_x_359:
[----:B------:R-:W-:Y:S02]  /*6500*/  IMAD.MOV.U32 R53, RZ, RZ, 0x0 ;  /* 0x00000000ff357424 */ /* 0x000fe400078e00ff */
[----:B------:R-:W-:Y:S02]  /*6510*/  IMAD.MOV.U32 R50, RZ, RZ, R66 ;  /* 0x000000ffff327224 */ /* 0x000fe400078e0042 */
[----:B------:R-:W-:Y:S01]  /*6520*/  IMAD.MOV.U32 R51, RZ, RZ, R67 ;  /* 0x000000ffff337224 */ /* 0x000fe200078e0043 */
[----:B------:R-:W-:Y:S06]  /*6530*/  RET.REL.NODEC R52 `(_Z23TVD_2D_Solver_OptimizedififfPfS_S_) ;  /* 0xffffff9834b07950 */ /* 0x000fec0003c3ffff */
        .weak           $__internal_9_$__cuda_sm3x_div_rn_noftz_f32_slowpath
        .type           $__internal_9_$__cuda_sm3x_div_rn_noftz_f32_slowpath,@function
        .size           $__internal_9_$__cuda_sm3x_div_rn_noftz_f32_slowpath,($_Z23TVD_2D_Solver_OptimizedififfPfS_S_$__internal_accurate_pow - $__internal_9_$__cuda_sm3x_div_rn_noftz_f32_slowpath)
$__internal_9_$__cuda_sm3x_div_rn_noftz_f32_slowpath:
[----:B------:R-:W-:Y:S02]  /*6540*/  SHF.R.U32.HI R5, RZ, 0x17, R3 ;  /* 0x00000017ff057819 */ /* 0x000fe40000011603 */
[--C-:B------:R-:W-:Y:S02]  /*6550*/  SHF.R.U32.HI R4, RZ, 0x17, R2.reuse ;  /* 0x00000017ff047819 */ /* 0x100fe40000011602 */
[----:B------:R-:W-:Y:S02]  /*6560*/  LOP3.LUT R12, R5, 0xff, RZ, 0xc0, !PT ;  /* 0x000000ff050c7812 */ /* 0x000fe400078ec0ff */
[----:B------:R-:W-:Y:S01]  /*6570*/  LOP3.LUT R7, R4, 0xff, RZ, 0xc0, !PT ;  /* 0x000000ff04077812 */ /* 0x000fe200078ec0ff */
[----:B------:R-:W-:Y:S02]  /*6580*/  IMAD.MOV.U32 R4, RZ, RZ, R2 ;  /* 0x000000ffff047224 */ /* 0x000fe400078e0002 */
        /* <DEDUP_REMOVED lines=27> */
[----:B------:R-:W-:Y:S02]  /*6740*/  @!P1 FFMA R3, R3, 1.84467440737095516160e+19, RZ ;  /* 0x5f80000003039823 */ /* 0x000fe400000000ff */
[----:B------:R-:W-:-:S07]  /*6750*/  @!P1 VIADD R5, R5, 0x40 ;  /* 0x0000004005059836 */ /* 0x000fce0000000000 */
.L_x_364:
[----:B------:R-:W-:Y:S01]  /*6760*/  LEA R6, R12, 0xc0800000, 0x17 ;  /* 0xc08000000c067811 */ /* 0x000fe200078eb8ff */
[----:B------:R-:W-:-:S04]  /*6770*/  VIADD R7, R7, 0xffffff81 ;  /* 0xffffff8107077836 */ /* 0x000fc80000000000 */
[----:B------:R-:W-:Y:S02]  /*6780*/  IMAD.IADD R6, R3, 0x1, -R6 ;  /* 0x0000000103067824 */ /* 0x000fe400078e0a06 */
[----:B------:R-:W-:Y:S02]  /*6790*/  IMAD R3, R7, -0x800000, R4 ;  /* 0xff80000007037824 */ /* 0x000fe400078e0204 */
[----:B------:R-:W0:Y:S01]  /*67a0*/  MUFU.RCP R8, R6 ;  /* 0x0000000600087308 */ /* 0x000e220000001000 */
[----:B------:R-:W-:-:S04]  /*67b0*/  FADD.FTZ R10, -R6, -RZ ;  /* 0x800000ff060a7221 */ /* 0x000fc80000010100 */
[----:B0-----:R-:W-:-:S04]  /*67c0*/  FFMA R9, R8, R10, 1 ;  /* 0x3f80000008097423 */ /* 0x001fc8000000000a */
[----:B------:R-:W-:-:S04]  /*67d0*/  FFMA R13, R8, R9, R8 ;  /* 0x00000009080d7223 */ /* 0x000fc80000000008 */
[----:B------:R-:W-:-:S04]  /*67e0*/  FFMA R4, R3, R13, RZ ;  /* 0x0000000d03047223 */ /* 0x000fc800000000ff */
[----:B------:R-:W-:-:S04]  /*67f0*/  FFMA R9, R10, R4, R3 ;  /* 0x000000040a097223 */ /* 0x000fc80000000003 */
[----:B------:R-:W-:Y:S01]  /*6800*/  FFMA R14, R13, R9, R4 ;  /* 0x000000090d0e7223 */ /* 0x000fe20000000004 */
[----:B------:R-:W-:-:S03]  /*6810*/  IADD3 R4, PT, PT, R7, 0x7f, -R12 ;  /* 0x0000007f07047810 */ /* 0x000fc60007ffe80c */
[----:B------:R-:W-:Y:S02]  /*6820*/  FFMA R9, R10, R14, R3 ;  /* 0x0000000e0a097223 */ /* 0x000fe40000000003 */
[----:B------:R-:W-:Y:S02]  /*6830*/  IMAD.IADD R4, R4, 0x1, R5 ;  /* 0x0000000104047824 */ /* 0x000fe400078e0205 */
        /* <DEDUP_REMOVED lines=20> */
[----:B------:R-:W-:Y:S01]  /*6980*/  ISETP.NE.AND P1, PT, R7, RZ, PT ;  /* 0x000000ff0700720c */ /* 0x000fe20003f25270 */
        /* <DEDUP_REMOVED lines=11> */
[----:B------:R-:W-:-:S05]  /*6a40*/  LOP3.LUT R3, R3, R4, RZ, 0xc0, !PT ;  /* 0x0000000403037212 */ /* 0x000fca00078ec0ff */
[----:B------:R-:W-:-:S05]  /*6a50*/  IMAD.IADD R3, R6, 0x1, R3 ;  /* 0x0000000106037824 */ /* 0x000fca00078e0203 */
[----:B------:R-:W-:Y:S01]  /*6a60*/  LOP3.LUT R8, R3, R8, RZ, 0xfc, !PT ;  /* 0x0000000803087212 */ /* 0x000fe200078efcff */
[----:B------:R-:W-:Y:S06]  /*6a70*/  BRA `(.L_x_371) ;  /* 0x0000000000347947 */ /* 0x000fec0003800000 */
.L_x_370:
[----:B------:R-:W-:-:S04]  /*6a80*/  LOP3.LUT R8, R8, 0x80000000, RZ, 0xc0, !PT ;  /* 0x8000000008087812 */ /* 0x000fc800078ec0ff */
[----:B------:R-:W-:Y:S01]  /*6a90*/  LOP3.LUT R8, R8, 0x7f800000, RZ, 0xfc, !PT ;  /* 0x7f80000008087812 */ /* 0x000fe200078efcff */
[----:B------:R-:W-:Y:S06]  /*6aa0*/  BRA `(.L_x_371) ;  /* 0x0000000000287947 */ /* 0x000fec0003800000 */
.L_x_369:
[----:B------:R-:W-:Y:S01]  /*6ab0*/  IMAD R8, R4, 0x800000, R8 ;  /* 0x0080000004087824 */ /* 0x000fe200078e0208 */
[----:B------:R-:W-:Y:S06]  /*6ac0*/  BRA `(.L_x_371) ;  /* 0x0000000000207947 */ /* 0x000fec0003800000 */
.L_x_368:
[----:B------:R-:W-:-:S04]  /*6ad0*/  LOP3.LUT R3, R3, 0x80000000, R4, 0x48, !PT ;  /* 0x8000000003037812 */ /* 0x000fc800078e4804 */
[----:B------:R-:W-:Y:S01]  /*6ae0*/  LOP3.LUT R8, R3, 0x7f800000, RZ, 0xfc, !PT ;  /* 0x7f80000003087812 */ /* 0x000fe200078efcff */
[----:B------:R-:W-:Y:S06]  /*6af0*/  BRA `(.L_x_371) ;  /* 0x0000000000147947 */ /* 0x000fec0003800000 */
.L_x_367:
[----:B------:R-:W-:Y:S01]  /*6b00*/  LOP3.LUT R8, R3, 0x80000000, R4, 0x48, !PT ;  /* 0x8000000003087812 */ /* 0x000fe200078e4804 */
[----:B------:R-:W-:Y:S06]  /*6b10*/  BRA `(.L_x_371) ;  /* 0x00000000000c7947 */ /* 0x000fec0003800000 */
.L_x_366:
[----:B------:R-:W0:Y:S01]  /*6b20*/  MUFU.RSQ R8, -QNAN ;  /* 0xffc0000000087908 */ /* 0x000e220000001400 */
[----:B------:R-:W-:Y:S05]  /*6b30*/  BRA `(.L_x_371) ;  /* 0x0000000000047947 */ /* 0x000fea0003800000 */
.L_x_365:
[----:B------:R-:W-:-:S07]  /*6b40*/  FADD.FTZ R8, R2, R3 ;  /* 0x0000000302087221 */ /* 0x000fce0000010000 */
.L_x_371:
[----:B------:R-:W-:Y:S02]  /*6b50*/  IMAD.MOV.U32 R4, RZ, RZ, R11 ;  /* 0x000000ffff047224 */ /* 0x000fe400078e000b */
[----:B------:R-:W-:-:S04]  /*6b60*/  IMAD.MOV.U32 R5, RZ, RZ, 0x0 ;  /* 0x00000000ff057424 */ /* 0x000fc800078e00ff */
[----:B0-----:R-:W-:Y:S05]  /*6b70*/  RET.REL.NODEC R4 `(_Z23TVD_2D_Solver_OptimizedififfPfS_S_) ;  /* 0xffffff9404207950 */ /* 0x001fea0003c3ffff */
        .type           $_Z23TVD_2D_Solver_OptimizedififfPfS_S_$__internal_accurate_pow,@function
        .size           $_Z23TVD_2D_Solver_OptimizedififfPfS_S_$__internal_accurate_pow,(.L_x_1629 - $_Z23TVD_2D_Solver_OptimizedififfPfS_S_$__internal_accurate_pow)
$_Z23TVD_2D_Solver_OptimizedififfPfS_S_$__internal_accurate_pow:
        /* <DEDUP_REMOVED lines=166> */
.L_x_372:
[----:B------:R-:W-:Y:S01]  /*75e0*/  DFMA R56, R56, R52, R52 ;  /* 0x000000343838722b */ /* 0x000fe20000000034 */
[----:B------:R-:W-:Y:S01]  /*75f0*/  IMAD.MOV.U32 R89, RZ, RZ, 0x0 ;  /* 0x00000000ff597424 */ /* 0x000fe200078e00ff */
[----:B------:R-:W-:-:S08]  /*7600*/  DSETP.NEU.AND P6, PT, |R52|, +INF , PT ;  /* 0x7ff000003400742a */ /* 0x000fd00003fcd200 */
[----:B------:R-:W-:Y:S02]  /*7610*/  FSEL R50, R52, R56, !P6 ;  /* 0x0000003834327208 */ /* 0x000fe40007000000 */
[----:B------:R-:W-:Y:S01]  /*7620*/  FSEL R51, R53, R57, !P6 ;  /* 0x0000003935337208 */ /* 0x000fe20007000000 */
[----:B------:R-:W-:Y:S06]  /*7630*/  RET.REL.NODEC R88 `(_Z23TVD_2D_Solver_OptimizedififfPfS_S_) ;  /* 0xffffff8858707950 */ /* 0x000fec0003c3ffff */
.L_x_373:
        /* <DEDUP_REMOVED lines=12> */
.L_x_1629:


//--------------------- .text._Z13TVD_2D_SolverififfPfS_S_ --------------------------
	.section	.text._Z13TVD_2D_SolverififfPfS_S_,"ax",@progbits
	.align	128
        .global         _Z13TVD_2D_SolverififfPfS_S_
        .type           _Z13TVD_2D_SolverififfPfS_S_,@function
        .size           _Z13TVD_2D_SolverififfPfS_S_,(.L_x_1632 - _Z13TVD_2D_SolverififfPfS_S_)
        .other          _Z13TVD_2D_SolverififfPfS_S_,@"STO_CUDA_ENTRY STV_DEFAULT"
_Z13TVD_2D_SolverififfPfS_S_:
.text._Z13TVD_2D_SolverififfPfS_S_:
        /* <DEDUP_REMOVED lines=25> */
[----:B0-----:R-:W0:Y:S01]  /*0190*/  MUFU.RCP64H R5, R65 ;  /* 0x0000004100057308 */ /* 0x001e220000001800 */
[----:B---3--:R-:W-:-:S04]  /*01a0*/  IMAD R39, R39, UR4, R38 ;  /* 0x0000000427277c24 */ /* 0x008fc8000f8e0226 */
[----:B-1----:R-:W-:-:S04]  /*01b0*/  IMAD.WIDE R16, R39, 0x4, R16 ;  /* 0x0000000427107825 */ /* 0x002fc800078e0210 */
[----:B------:R-:W-:Y:S01]  /*01c0*/  IMAD.WIDE R18, R35, 0x4, R16 ;  /* 0x0000000423127825 */ /* 0x000fe200078e0210 */
[----:B0-----:R-:W-:-:S03]  /*01d0*/  DFMA R2, -R64, R4, 1 ;  /* 0x3ff000004002742b */ /* 0x001fc60000000104 */
[----:B------:R-:W-:-:S05]  /*01e0*/  IMAD.WIDE R14, R35, 0x4, R18 ;  /* 0x00000004230e7825 */ /* 0x000fca00078e0212 */
[----:B------:R-:W-:Y:S01]  /*01f0*/  DFMA R6, R2, R2, R2 ;  /* 0x000000020206722b */ /* 0x000fe20000000002 */
[C---:B------:R-:W-:Y:S01]  /*0200*/  IMAD.WIDE R20, R35.reuse, 0x4, R14 ;  /* 0x0000000423147825 */ /* 0x040fe200078e020e */
[----:B--2---:R-:W0:Y:S03]  /*0210*/  F2F.F64.F32 R2, UR5 ;  /* 0x0000000500027d10 */ /* 0x004e260008201800 */
[----:B------:R-:W-:-:S03]  /*0220*/  IMAD.WIDE R22, R35, 0x4, R20 ;  /* 0x0000000423167825 */ /* 0x000fc600078e0214 */
[----:B------:R-:W-:Y:S01]  /*0230*/  DFMA R6, R4, R6, R4 ;  /* 0x000000060406722b */ /* 0x000fe20000000004 */
[----:B------:R-:W-:-:S07]  /*0240*/  IMAD.WIDE R24, R35, 0x4, R22 ;  /* 0x0000000423187825 */ /* 0x000fce00078e0216 */
[----:B------:R-:W-:Y:S02]  /*0250*/  DFMA R4, -R64, R6, 1 ;  /* 0x3ff000004004742b */ /* 0x000fe40000000106 */
[----:B0-----:R-:W-:Y:S01]  /*0260*/  DMUL R2, R2, 0.5 ;  /* 0x3fe0000002027828 */ /* 0x001fe20000000000 */
[----:B------:R-:W-:-:S05]  /*0270*/  IMAD.WIDE R26, R35, 0x4, R24 ;  /* 0x00000004231a7825 */ /* 0x000fca00078e0218 */
[----:B------:R-:W-:Y:S01]  /*0280*/  DFMA R4, R6, R4, R6 ;  /* 0x000000040604722b */ /* 0x000fe20000000006 */
[----:B------:R-:W-:-:S03]  /*0290*/  IMAD.WIDE R28, R35, 0x4, R26 ;  /* 0x00000004231c7825 */ /* 0x000fc600078e021a */
[----:B------:R-:W-:Y:S01]  /*02a0*/  FSETP.GEU.AND P1, PT, |R3|, 6.5827683646048100446e-37, PT ;  /* 0x036000000300780b */ /* 0x000fe20003f2e200 */
[----:B------:R-:W-:-:S03]  /*02b0*/  IMAD.WIDE R30, R35, 0x4, R28 ;  /* 0x00000004231e7825 */ /* 0x000fc600078e021c */
[----:B------:R-:W-:Y:S01]  /*02c0*/  DMUL R68, R2, R4 ;  /* 0x0000000402447228 */ /* 0x000fe20000000000 */
[----:B------:R-:W-:-:S07]  /*02d0*/  IMAD.WIDE R32, R35, 0x4, R30 ;  /* 0x0000000423207825 */ /* 0x000fce00078e021e */
[----:B------:R-:W-:Y:S01]  /*02e0*/  DFMA R6, -R64, R68, R2 ;  /* 0x000000444006722b */ /* 0x000fe20000000102 */
[----:B------:R-:W-:-:S07]  /*02f0*/  IMAD.WIDE R34, R35, 0x4, R32 ;  /* 0x0000000423227825 */ /* 0x000fce00078e0220 */
        /* <DEDUP_REMOVED lines=9> */
[----:B------:R-:W-:Y:S05]  /*0390*/  CALL.REL.NOINC `($__internal_10_$__cuda_sm20_div_rn_f64_full) ;  /* 0x0000005400e87944 */ /* 0x000fea0003c00000 */
.L_x_375:
[----:B------:R-:W0:Y:S01]  /*03a0*/  LDC R5, c[0x0][0x384] ;  /* 0x0000e100ff057b82 */ /* 0x000e220000000800 */
[----:B------:R1:W2:Y:S07]  /*03b0*/  F2F.F32.F64 R40, R68 ;  /* 0x0000004400287310 */ /* 0x0002ae0000301000 */
[----:B------:R-:W3:Y:S01]  /*03c0*/  LDC R4, c[0x0][0x390] ;  /* 0x0000e400ff047b82 */ /* 0x000ee20000000800 */
[----:B0-----:R-:W-:-:S04]  /*03d0*/  FMUL R5, R5, R5 ;  /* 0x0000000505057220 */ /* 0x001fc80000400000 */
[----:B------:R-:W0:Y:S01]  /*03e0*/  MUFU.RCP R0, R5 ;  /* 0x0000000500007308 */ /* 0x000e220000001000 */
[----:B---3--:R-:W-:-:S07]  /*03f0*/  FMUL R4, R4, R4 ;  /* 0x0000000404047220 */ /* 0x008fce0000400000 */
[----:B------:R-:W3:Y:S01]  /*0400*/  FCHK P0, R4, R5 ;  /* 0x0000000504007302 */ /* 0x000ee20000000000 */
[----:B0-----:R-:W-:-:S04]  /*0410*/  FFMA R7, -R5, R0, 1 ;  /* 0x3f80000005077423 */ /* 0x001fc80000000100 */
[----:B------:R-:W-:-:S04]  /*0420*/  FFMA R7, R0, R7, R0 ;  /* 0x0000000700077223 */ /* 0x000fc80000000000 */
[----:B------:R-:W-:-:S04]  /*0430*/  FFMA R54, R4, R7, RZ ;  /* 0x0000000704367223 */ /* 0x000fc800000000ff */
[----:B------:R-:W-:-:S04]  /*0440*/  FFMA R0, -R5, R54, R4 ;  /* 0x0000003605007223 */ /* 0x000fc80000000104 */
[----:B------:R-:W-:Y:S01]  /*0450*/  FFMA R54, R7, R0, R54 ;  /* 0x0000000007367223 */ /* 0x000fe20000000036 */
[----:B-123--:R-:W-:Y:S06]  /*0460*/  @!P0 BRA `(.L_x_376) ;  /* 0x00000000000c8947 */ /* 0x00efec0003800000 */
[----:B------:R-:W-:-:S07]  /*0470*/  MOV R11, 0x490 ;  /* 0x00000490000b7802 */ /* 0x000fce0000000f00 */
[----:B------:R-:W-:Y:S05]  /*0480*/  CALL.REL.NOINC `($__internal_11_$__cuda_sm3x_div_rn_noftz_f32_slowpath) ;  /* 0x0000005c003c7944 */ /* 0x000fea0003c00000 */
[----:B------:R-:W-:-:S07]  /*0490*/  IMAD.MOV.U32 R54, RZ, RZ, R44 ;  /* 0x000000ffff367224 */ /* 0x000fce00078e002c */
.L_x_376:
[----:B------:R-:W0:Y:S01]  /*04a0*/  LDCU UR4, c[0x0][0x38c] ;  /* 0x00007180ff0477ac */ /* 0x000e220008000800 */
[----:B------:R-:W-:Y:S01]  /*04b0*/  IMAD.MOV.U32 R6, RZ, RZ, 0x1 ;  /* 0x00000001ff067424 */ /* 0x000fe200078e00ff */
[----:B------:R-:W-:Y:S01]  /*04c0*/  FSETP.GEU.AND P1, PT, |R3|, 6.5827683646048100446e-37, PT ;  /* 0x036000000300780b */ /* 0x000fe20003f2e200 */
        /* <DEDUP_REMOVED lines=19> */
.L_x_377:
[----:B------:R-:W0:Y:S01]  /*0600*/  LDC R5, c[0x0][0x38c] ;  /* 0x0000e300ff057b82 */ /* 0x000e220000000800 */
[----:B------:R1:W2:Y:S01]  /*0610*/  F2F.F32.F64 R42, R68 ;  /* 0x00000044002a7310 */ /* 0x0002a20000301000 */
[----:B0-----:R-:W-:-:S07]  /*0620*/  FMUL R5, R5, R5 ;  /* 0x0000000505057220 */ /* 0x001fce0000400000 */
[----:B------:R-:W0:Y:S08]  /*0630*/  MUFU.RCP R0, R5 ;  /* 0x0000000500007308 */ /* 0x000e300000001000 */
        /* <DEDUP_REMOVED lines=9> */
.L_x_378:
[----:B------:R-:W0:Y:S01]  /*06d0*/  LDC R37, c[0x0][0x380] ;  /* 0x0000e000ff257b82 */ /* 0x000e220000000800 */
[----:B------:R-:W-:Y:S01]  /*06e0*/  CS2R R82, SRZ ;  /* 0x0000000000527805 */ /* 0x000fe2000001ff00 */
[----:B------:R-:W-:Y:S01]  /*06f0*/  IMAD.MOV.U32 R68, RZ, RZ, RZ ;  /* 0x000000ffff447224 */ /* 0x000fe200078e00ff */
[----:B------:R-:W-:Y:S01]  /*0700*/  MOV R0, 0x740 ;  /* 0x0000074000007802 */ /* 0x000fe20000000f00 */
[----:B------:R-:W-:Y:S02]  /*0710*/  IMAD.MOV.U32 R69, RZ, RZ, 0x3ff00000 ;  /* 0x3ff00000ff457424 */ /* 0x000fe400078e00ff */
[----:B0-----:R-:W-:-:S07]  /*0720*/  IMAD.WIDE R36, R37, 0x4, R34 ;  /* 0x0000000425247825 */ /* 0x001fce00078e0222 */
[----:B------:R-:W-:Y:S05]  /*0730*/  CALL.REL.NOINC `($__internal_10_$__cuda_sm20_div_rn_f64_full) ;  /* 0x0000005400007944 */ /* 0x000fea0003c00000 */
[----:B------:R-:W0:Y:S01]  /*0740*/  S2UR UR5, SR_CgaCtaId ;  /* 0x00000000000579c3 */ /* 0x000e220000008800 */
[----:B------:R1:W5:Y:S04]  /*0750*/  LDG.E.CONSTANT R6, desc[UR6][R28.64+0x18] ;  /* 0x000018061c067981 */ /* 0x000368000c1e9900 */
[----:B------:R2:W5:Y:S03]  /*0760*/  LDG.E.CONSTANT R5, desc[UR6][R30.64+0x18] ;  /* 0x000018061e057981 */ /* 0x000566000c1e9900 */
[----:B------:R-:W3:Y:S01]  /*0770*/  LDC.64 R46, c[0x0][0x388] ;  /* 0x0000e200ff2e7b82 */ /* 0x000ee20000000a00 */
[----:B------:R4:W5:Y:S01]  /*0780*/  LDG.E.CONSTANT R8, desc[UR6][R24.64+0x18] ;  /* 0x0000180618087981 */ /* 0x000962000c1e9900 */
[C---:B-1----:R-:W-:Y:S01]  /*0790*/  DADD R28, R64.reuse, 2 ;  /* 0x40000000401c7429 */ /* 0x042fe20000000000 */
[----:B------:R-:W1:Y:S02]  /*07a0*/  F2I.F64.TRUNC R41, R68 ;  /* 0x0000004400297311 */ /* 0x000e64000030d100 */
[----:B------:R0:W5:Y:S03]  /*07b0*/  LDG.E.CONSTANT R4, desc[UR6][R32.64+0x18] ;  /* 0x0000180620047981 */ /* 0x000166000c1e9900 */
[----:B------:R-:W3:Y:S01]  /*07c0*/  LDC.64 R48, c[0x0][0x380] ;  /* 0x0000e000ff307b82 */ /* 0x000ee20000000a00 */
[----:B--2---:R-:W-:Y:S01]  /*07d0*/  DADD R30, R64, 1 ;  /* 0x3ff00000401e7429 */ /* 0x004fe20000000000 */
[----:B------:R2:W5:Y:S01]  /*07e0*/  LDG.E.CONSTANT R3, desc[UR6][R34.64+0x18] ;  /* 0x0000180622037981 */ /* 0x000562000c1e9900 */
[----:B----4-:R-:W-:Y:S01]  /*07f0*/  DADD R24, R62, 3 ;  /* 0x400800003e187429 */ /* 0x010fe20000000000 */
[----:B------:R-:W-:-:S02]  /*0800*/  UMOV UR4, 0x400 ;  /* 0x0000040000047882 */ /* 0x000fc40000000000 */
[----:B------:R4:W5:Y:S01]  /*0810*/  LDG.E.CONSTANT R10, desc[UR6][R22.64+0x18] ;  /* 0x00001806160a7981 */ /* 0x000962000c1e9900 */
[C---:B0-----:R-:W-:Y:S01]  /*0820*/  DADD R32, R62.reuse, 2 ;  /* 0x400000003e207429 */ /* 0x041fe20000000000 */
[----:B------:R-:W-:Y:S02]  /*0830*/  ULEA UR4, UR5, UR4, 0x18 ;  /* 0x0000000405047291 */ /* 0x000fe4000f8ec0ff */
[----:B------:R0:W5:Y:S01]  /*0840*/  LDG.E.CONSTANT R9, desc[UR6][R20.64+0x18] ;  /* 0x0000180614097981 */ /* 0x000162000c1e9900 */
[----:B--2---:R-:W-:-:S03]  /*0850*/  DADD R34, R62, 1 ;  /* 0x3ff000003e227429 */ /* 0x004fc60000000000 */
[----:B------:R2:W5:Y:S01]  /*0860*/  LDG.E.CONSTANT R13, desc[UR6][R16.64+0x18] ;  /* 0x00001806100d7981 */ /* 0x000562000c1e9900 */
[----:B----4-:R-:W-:-:S03]  /*0870*/  DADD R22, R64, 3 ;  /* 0x4008000040167429 */ /* 0x010fc60000000000 */
[----:B------:R4:W5:Y:S01]  /*0880*/  LDG.E.CONSTANT R7, desc[UR6][R26.64+0x18] ;  /* 0x000018061a077981 */ /* 0x000962000c1e9900 */
[----:B0-----:R-:W-:-:S03]  /*0890*/  DADD R20, R62, 4 ;  /* 0x401000003e147429 */ /* 0x001fc60000000000 */
[----:B------:R0:W5:Y:S01]  /*08a0*/  LDG.E.CONSTANT R11, desc[UR6][R18.64+0x18] ;  /* 0x00001806120b7981 */ /* 0x000162000c1e9900 */
[----:B--2---:R-:W-:Y:S01]  /*08b0*/  LOP3.LUT R17, R29, 0x7ff00000, RZ, 0xc0, !PT ;  /* 0x7ff000001d117812 */ /* 0x004fe200078ec0ff */
[----:B------:R-:W-:Y:S02]  /*08c0*/  DADD R28, R62, 6 ;  /* 0x401800003e1c7429 */ /* 0x000fe40000000000 */
[----:B------:R2:W5:Y:S01]  /*08d0*/  LDG.E.CONSTANT R12, desc[UR6][R14.64+0x18] ;  /* 0x000018060e0c7981 */ /* 0x000562000c1e9900 */
[----:B----4-:R-:W-:Y:S01]  /*08e0*/  DADD R26, R64, 4 ;  /* 0x40100000401a7429 */ /* 0x010fe20000000000 */
[----:B------:R-:W-:Y:S01]  /*08f0*/  LOP3.LUT R16, R31, 0x7ff00000, RZ, 0xc0, !PT ;  /* 0x7ff000001f107812 */ /* 0x000fe200078ec0ff */
[----:B------:R-:W-:Y:S01]  /*0900*/  DADD R30, R62, 5 ;  /* 0x401400003e1e7429 */ /* 0x000fe20000000000 */
[C---:B------:R-:W-:Y:S01]  /*0910*/  LEA R0, R38.reuse, UR4, 0x2 ;  /* 0x0000000426007c11 */ /* 0x040fe2000f8e10ff */
[----:B------:R4:W5:Y:S01]  /*0920*/  LDG.E.CONSTANT R2, desc[UR6][R36.64+0x18] ;  /* 0x0000180624027981 */ /* 0x000962000c1e9900 */
[----:B0-----:R-:W-:Y:S01]  /*0930*/  LOP3.LUT R18, R25, 0x7ff00000, RZ, 0xc0, !PT ;  /* 0x7ff0000019127812 */ /* 0x001fe200078ec0ff */
[C---:B------:R-:W-:Y:S01]  /*0940*/  DADD R24, R64.reuse, 5 ;  /* 0x4014000040187429 */ /* 0x040fe20000000000 */
[----:B--2---:R-:W-:Y:S01]  /*0950*/  LOP3.LUT R15, R33, 0x7ff00000, RZ, 0xc0, !PT ;  /* 0x7ff00000210f7812 */ /* 0x004fe200078ec0ff */
[----:B------:R-:W-:Y:S01]  /*0960*/  DADD R32, R64, 6 ;  /* 0x4018000040207429 */ /* 0x000fe20000000000 */
[----:B------:R-:W-:Y:S01]  /*0970*/  LOP3.LUT R14, R35, 0x7ff00000, RZ, 0xc0, !PT ;  /* 0x7ff00000230e7812 */ /* 0x000fe200078ec0ff */
[----:B------:R-:W-:Y:S01]  /*0980*/  DADD R34, R62, 7 ;  /* 0x401c00003e227429 */ /* 0x000fe20000000000 */
[----:B------:R-:W-:Y:S01]  /*0990*/  LOP3.LUT R19, R21, 0x7ff00000, RZ, 0xc0, !PT ;  /* 0x7ff0000015137812 */ /* 0x000fe200078ec0ff */
[----:B----4-:R-:W-:Y:S01]  /*09a0*/  DADD R36, R64, 7 ;  /* 0x401c000040247429 */ /* 0x010fe20000000000 */
[----:B------:R-:W-:Y:S01]  /*09b0*/  LOP3.LUT R20, R23, 0x7ff00000, RZ, 0xc0, !PT ;  /* 0x7ff0000017147812 */ /* 0x000fe200078ec0ff */
[----:B-1----:R-:W-:Y:S01]  /*09c0*/  IMAD.IADD R45, R38, 0x1, -R41 ;  /* 0x00000001262d7824 */ /* 0x002fe200078e0a29 */
[----:B------:R-:W-:Y:S01]  /*09d0*/  LOP3.LUT R21, R27, 0x7ff00000, RZ, 0xc0, !PT ;  /* 0x7ff000001b157812 */ /* 0x000fe200078ec0ff */
[----:B------:R-:W-:Y:S01]  /*09e0*/  IMAD R38, R41, 0x4, R0 ;  /* 0x0000000429267824 */ /* 0x000fe200078e0200 */
[----:B------:R-:W-:Y:S01]  /*09f0*/  LOP3.LUT R23, R29, 0x7ff00000, RZ, 0xc0, !PT ;  /* 0x7ff000001d177812 */ /* 0x000fe200078ec0ff */
[----:B------:R-:W-:Y:S01]  /*0a00*/  DADD R26, R62, 8 ;  /* 0x402000003e1a7429 */ /* 0x000fe20000000000 */
[-C--:B---3--:R-:W-:Y:S01]  /*0a10*/  FMUL R41, R42, R47.reuse ;  /* 0x0000002f2a297220 */ /* 0x088fe20000400000 */
[----:B------:R-:W-:Y:S01]  /*0a20*/  DADD R28, R64, 8 ;  /* 0x40200000401c7429 */ /* 0x000fe20000000000 */
[----:B------:R-:W-:Y:S01]  /*0a30*/  FMUL R47, R44, R47 ;  /* 0x0000002f2c2f7220 */ /* 0x000fe20000400000 */
[----:B------:R0:W1:Y:S01]  /*0a40*/  F2F.F64.F32 R58, R44 ;  /* 0x0000002c003a7310 */ /* 0x0000620000201800 */
[----:B------:R-:W-:Y:S01]  /*0a50*/  LOP3.LUT R22, R31, 0x7ff00000, RZ, 0xc0, !PT ;  /* 0x7ff000001f167812 */ /* 0x000fe200078ec0ff */
[C-C-:B------:R-:W-:Y:S01]  /*0a60*/  IMAD R43, R48.reuse, 0xc, R39.reuse ;  /* 0x0000000c302b7824 */ /* 0x140fe200078e0227 */
[----:B------:R-:W-:Y:S01]  /*0a70*/  LOP3.LUT R24, R25, 0x7ff00000, RZ, 0xc0, !PT ;  /* 0x7ff0000019187812 */ /* 0x000fe200078ec0ff */
[C---:B------:R-:W-:Y:S01]  /*0a80*/  DADD R30, R62.reuse, 9 ;  /* 0x402200003e1e7429 */ /* 0x040fe20000000000 */
[----:B------:R-:W-:Y:S01]  /*0a90*/  LOP3.LUT R25, R33, 0x7ff00000, RZ, 0xc0, !PT ;  /* 0x7ff0000021197812 */ /* 0x000fe200078ec0ff */
[----:B------:R-:W-:Y:S01]  /*0aa0*/  DADD R32, R62, 10 ;  /* 0x402400003e207429 */ /* 0x000fe20000000000 */
[----:B0-----:R-:W-:-:S02]  /*0ab0*/  IMAD R44, R48, 0x6, R39 ;  /* 0x00000006302c7824 */ /* 0x001fc400078e0227 */
[----:B------:R-:W-:Y:S01]  /*0ac0*/  FFMA R39, R54, R49, R47 ;  /* 0x0000003136277223 */ /* 0x000fe2000000002f */
[----:B------:R-:W-:Y:S01]  /*0ad0*/  LOP3.LUT R26, R35, 0x7ff00000, RZ, 0xc0, !PT ;  /* 0x7ff00000231a7812 */ /* 0x000fe200078ec0ff */
[C---:B------:R-:W-:Y:S01]  /*0ae0*/  DADD R56, R64.reuse, 11 ;  /* 0x4026000040387429 */ /* 0x040fe20000000000 */
[----:B------:R-:W-:Y:S01]  /*0af0*/  LOP3.LUT R28, R37, 0x7ff00000, RZ, 0xc0, !PT ;  /* 0x7ff00000251c7812 */ /* 0x000fe200078ec0ff */
[----:B------:R-:W0:Y:S01]  /*0b00*/  F2F.F64.F32 R54, R54 ;  /* 0x0000003600367310 */ /* 0x000e220000201800 */
[C---:B------:R-:W-:Y:S02]  /*0b10*/  DADD R34, R64.reuse, 9 ;  /* 0x4022000040227429 */ /* 0x040fe40000000000 */
[----:B------:R-:W-:Y:S02]  /*0b20*/  DADD R36, R64, 10 ;  /* 0x4024000040247429 */ /* 0x000fe40000000000 */
[C---:B------:R-:W-:Y:S02]  /*0b30*/  DADD R50, R62.reuse, 11 ;  /* 0x402600003e327429 */ /* 0x040fe40000000000 */
[----:B------:R-:W-:-:S02]  /*0b40*/  DADD R52, R62, 12 ;  /* 0x402800003e347429 */ /* 0x000fc40000000000 */
[----:B------:R-:W-:Y:S01]  /*0b50*/  DADD R68, R64, 12 ;  /* 0x4028000040447429 */ /* 0x000fe20000000000 */
[----:B------:R2:W3:Y:S01]  /*0b60*/  F2F.F64.F32 R60, R42 ;  /* 0x0000002a003c7310 */ /* 0x0004e20000201800 */
[----:B------:R-:W-:Y:S01]  /*0b70*/  ISETP.GE.AND P1, PT, R63, RZ, PT ;  /* 0x000000ff3f00720c */ /* 0x000fe20003f26270 */
[----:B------:R-:W-:Y:S01]  /*0b80*/  FFMA R0, R40, R49, R41 ;  /* 0x0000003128007223 */ /* 0x000fe20000000029 */
[----:B------:R-:W-:Y:S02]  /*0b90*/  ISETP.GE.AND P0, PT, R65, RZ, PT ;  /* 0x000000ff4100720c */ /* 0x000fe40003f06270 */
[----:B------:R-:W-:Y:S01]  /*0ba0*/  LOP3.LUT R30, R31, 0x7ff00000, RZ, 0xc0, !PT ;  /* 0x7ff000001f1e7812 */ /* 0x000fe200078ec0ff */
[----:B--2---:R-:W-:Y:S01]  /*0bb0*/  IMAD.MOV.U32 R42, RZ, RZ, 0x7ff00000 ;  /* 0x7ff00000ff2a7424 */ /* 0x004fe200078e00ff */
[----:B------:R-:W-:Y:S02]  /*0bc0*/  LOP3.LUT R31, R33, 0x7ff00000, RZ, 0xc0, !PT ;  /* 0x7ff00000211f7812 */ /* 0x000fe400078ec0ff */
[----:B------:R-:W-:Y:S01]  /*0bd0*/  LOP3.LUT R36, R57, 0x7ff00000, RZ, 0xc0, !PT ;  /* 0x7ff0000039247812 */ /* 0x000fe200078ec0ff */
[----:B------:R-:W-:Y:S01]  /*0be0*/  FADD R39, R39, R0 ;  /* 0x0000000027277221 */ /* 0x000fe20000000000 */
[----:B------:R-:W-:Y:S01]  /*0bf0*/  LOP3.LUT R32, R35, 0x7ff00000, RZ, 0xc0, !PT ;  /* 0x7ff0000023207812 */ /* 0x000fe200078ec0ff */
[----:B------:R2:W4:Y:S01]  /*0c00*/  F2F.F64.F32 R56, R40 ;  /* 0x0000002800387310 */ /* 0x0005220000201800 */
[----:B------:R-:W-:Y:S01]  /*0c10*/  LOP3.LUT R33, R37, 0x7ff00000, RZ, 0xc0, !PT ;  /* 0x7ff0000025217812 */ /* 0x000fe200078ec0ff */
[----:B------:R-:W-:Y:S01]  /*0c20*/  VIADD R43, R43, 0x6 ;  /* 0x000000062b2b7836 */ /* 0x000fe20000000000 */
[----:B------:R-:W-:Y:S01]  /*0c30*/  SEL R41, R42, 0xfff00000, P1 ;  /* 0xfff000002a297807 */ /* 0x000fe20000800000 */
[----:B------:R-:W-:Y:S01]  /*0c40*/  VIADD R44, R44, 0x6 ;  /* 0x000000062c2c7836 */ /* 0x000fe20000000000 */
[----:B------:R-:W-:-:S02]  /*0c50*/  LOP3.LUT R27, R27, 0x7ff00000, RZ, 0xc0, !PT ;  /* 0x7ff000001b1b7812 */ /* 0x000fc400078ec0ff */
[----:B------:R-:W-:Y:S01]  /*0c60*/  LOP3.LUT R29, R29, 0x7ff00000, RZ, 0xc0, !PT ;  /* 0x7ff000001d1d7812 */ /* 0x000fe200078ec0ff */
[----:B--2---:R-:W-:Y:S01]  /*0c70*/  IMAD.MOV R40, RZ, RZ, -R46 ;  /* 0x000000ffff287224 */ /* 0x004fe200078e0a2e */
[----:B------:R-:W-:Y:S02]  /*0c80*/  LOP3.LUT R34, R51, 0x7ff00000, RZ, 0xc0, !PT ;  /* 0x7ff0000033227812 */ /* 0x000fe400078ec0ff */
[----:B------:R-:W-:Y:S02]  /*0c90*/  LOP3.LUT R35, R53, 0x7ff00000, RZ, 0xc0, !PT ;  /* 0x7ff0000035237812 */ /* 0x000fe400078ec0ff */
[----:B------:R-:W-:Y:S02]  /*0ca0*/  LOP3.LUT R37, R69, 0x7ff00000, RZ, 0xc0, !PT ;  /* 0x7ff0000045257812 */ /* 0x000fe400078ec0ff */
[----:B------:R-:W-:Y:S02]  /*0cb0*/  P2R R48, PR, RZ, 0x2 ;  /* 0x00000002ff307803 */ /* 0x000fe40000000000 */
[----:B------:R-:W-:-:S02]  /*0cc0*/  SEL R42, R42, 0xfff00000, P0 ;  /* 0xfff000002a2a7807 */ /* 0x000fc40000000000 */
[----:B01-34-:R-:W-:-:S07]  /*0cd0*/  LEA R45, R45, UR4, 0x2 ;  /* 0x000000042d2d7c11 */ /* 0x01bfce000f8e10ff */
.L_x_443:
        /* <DEDUP_REMOVED lines=19> */
[----:B------:R-:W0:Y:S08]  /*0e10*/  S2UR UR5, SR_CgaCtaId ;  /* 0x00000000000579c3 */ /* 0x000e300000008800 */
[----:B------:R-:W-:Y:S08]  /*0e20*/  BAR.SYNC.DEFER_BLOCKING 0x0 ;  /* 0x0000000000007b1d */ /* 0x000ff00000010000 */
[----:B------:R-:W1:Y:S01]  /*0e30*/  LDC R50, c[0x0][0x384] ;  /* 0x0000e100ff327b82 */ /* 0x000e620000000800 */
[----:B------:R-:W2:Y:S04]  /*0e40*/  @!P1 LDG.E.CONSTANT R0, desc[UR6][R68.64+-0x18] ;  /* 0xffffe80644009981 */ /* 0x000ea8000c1e9900 */
[----:B------:R3:W4:Y:S01]  /*0e50*/  @!P1 LDG.E.CONSTANT R70, desc[UR6][R68.64+0x80] ;  /* 0x0000800644469981 */ /* 0x000722000c1e9900 */
[----:B------:R-:W-:Y:S01]  /*0e60*/  UMOV UR4, 0x400 ;  /* 0x0000040000047882 */ /* 0x000fe20000000000 */
[----:B------:R-:W-:Y:S01]  /*0e70*/  ISETP.NE.AND P5, PT, R36, 0x7ff00000, PT ;  /* 0x7ff000002400780c */ /* 0x000fe20003fa5270 */
[----:B------:R-:W1:Y:S01]  /*0e80*/  LDC R49, c[0x0][0x38c] ;  /* 0x0000e300ff317b82 */ /* 0x000e620000000800 */
[----:B------:R-:W-:Y:S01]  /*0e90*/  ISETP.NE.AND P6, PT, R15, 0x7ff00000, PT ;  /* 0x7ff000000f00780c */ /* 0x000fe20003fc5270 */
[----:B------:R-:W-:Y:S01]  /*0ea0*/  DADD R82, -RZ, |R62| ;  /* 0x00000000ff527229 */ /* 0x000fe2000000053e */
[----:B------:R-:W-:Y:S01]  /*0eb0*/  P2R R80, PR, RZ, 0x20 ;  /* 0x00000020ff507803 */ /* 0x000fe20000000000 */
[----:B------:R-:W-:Y:S01]  /*0ec0*/  BSSY.RECONVERGENT B0, `(.L_x_379) ;  /* 0x0000046000007945 */ /* 0x000fe20003800200 */
[----:B------:R-:W-:Y:S01]  /*0ed0*/  ISETP.NE.AND P5, PT, R33, 0x7ff00000, PT ;  /* 0x7ff000002100780c */ /* 0x000fe20003fa5270 */
[----:B------:R-:W-:Y:S01]  /*0ee0*/  FMUL R71, R39, R8 ;  /* 0x0000000827477220 */ /* 0x000fe20000400000 */
[----:B---3--:R-:W-:Y:S01]  /*0ef0*/  IMAD.MOV.U32 R69, RZ, RZ, 0x3ff00000 ;  /* 0x3ff00000ff457424 */ /* 0x008fe200078e00ff */
[----:B0-----:R-:W-:Y:S01]  /*0f00*/  ULEA UR4, UR5, UR4, 0x18 ;  /* 0x0000000405047291 */ /* 0x001fe2000f8ec0ff */
[----:B------:R-:W-:Y:S01]  /*0f10*/  P2R R77, PR, RZ, 0x20 ;  /* 0x00000020ff4d7803 */ /* 0x000fe20000000000 */
[----:B------:R-:W0:Y:S01]  /*0f20*/  LDC.64 R52, c[0x0][0x3a8] ;  /* 0x0000ea00ff347b82 */ /* 0x000e220000000a00 */
[----:B------:R-:W-:-:S02]  /*0f30*/  ISETP.NE.AND P5, PT, R30, 0x7ff00000, PT ;  /* 0x7ff000001e00780c */ /* 0x000fc40003fa5270 */
[----:B------:R-:W-:Y:S02]  /*0f40*/  P2R R74, PR, RZ, 0x40 ;  /* 0x00000040ff4a7803 */ /* 0x000fe40000000000 */
[----:B------:R-:W-:Y:S01]  /*0f50*/  LEA R47, R47, UR4, 0x2 ;  /* 0x000000042f2f7c11 */ /* 0x000fe2000f8e10ff */
[----:B------:R-:W-:Y:S01]  /*0f60*/  UMOV UR4, URZ ;  /* 0x000000ff00047c82 */ /* 0x000fe20008000000 */
[C---:B-1----:R-:W-:Y:S02]  /*0f70*/  FSETP.NEU.AND P3, PT, R50.reuse, 1, PT ;  /* 0x3f8000003200780b */ /* 0x042fe40003f6d000 */
[----:B------:R-:W-:Y:S01]  /*0f80*/  FSETP.NEU.AND P2, PT, R50, RZ, PT ;  /* 0x000000ff3200720b */ /* 0x000fe20003f4d000 */
[----:B------:R-:W-:Y:S01]  /*0f90*/  STS [R47+0x18], R8 ;  /* 0x000018082f007388 */ /* 0x000fe20000000800 */
[----:B------:R-:W-:Y:S02]  /*0fa0*/  P2R R89, PR, RZ, 0x20 ;  /* 0x00000020ff597803 */ /* 0x000fe40000000000 */
[----:B------:R-:W-:-:S02]  /*0fb0*/  ISETP.NE.AND P5, PT, R27, 0x7ff00000, PT ;  /* 0x7ff000001b00780c */ /* 0x000fc40003fa5270 */
[----:B------:R-:W-:Y:S02]  /*0fc0*/  FSETP.NEU.AND P4, PT, R49, RZ, PT ;  /* 0x000000ff3100720b */ /* 0x000fe40003f8d000 */
[----:B------:R-:W-:Y:S02]  /*0fd0*/  P2R R91, PR, RZ, 0x20 ;  /* 0x00000020ff5b7803 */ /* 0x000fe40000000000 */
[----:B------:R-:W-:-:S04]  /*0fe0*/  ISETP.NE.AND P5, PT, R24, 0x7ff00000, PT ;  /* 0x7ff000001800780c */ /* 0x000fc80003fa5270 */
[----:B------:R-:W-:Y:S01]  /*0ff0*/  P2R R94, PR, RZ, 0x20 ;  /* 0x00000020ff5e7803 */ /* 0x000fe20000000000 */
[----:B0-----:R-:W-:Y:S01]  /*1000*/  IMAD.WIDE R52, R44, 0x4, R52 ;  /* 0x000000042c347825 */ /* 0x001fe200078e0234 */
[----:B------:R-:W-:-:S04]  /*1010*/  ISETP.NE.AND P5, PT, R21, 0x7ff00000, PT ;  /* 0x7ff000001500780c */ /* 0x000fc80003fa5270 */
[----:B------:R-:W-:Y:S02]  /*1020*/  P2R R98, PR, RZ, 0x20 ;  /* 0x00000020ff627803 */ /* 0x000fe40000000000 */
[----:B------:R-:W-:Y:S01]  /*1030*/  ISETP.NE.AND P5, PT, R18, 0x7ff00000, PT ;  /* 0x7ff000001200780c */ /* 0x000fe20003fa5270 */
[----:B--2---:R0:W-:Y:S04]  /*1040*/  @!P1 STS [R47], R0 ;  /* 0x000000002f009388 */ /* 0x0041e80000000800 */
[----:B----4-:R1:W-:Y:S01]  /*1050*/  @!P1 STS [R47+0x98], R70 ;  /* 0x000098462f009388 */ /* 0x0103e20000000800 */
[----:B------:R-:W-:Y:S01]  /*1060*/  BAR.SYNC.DEFER_BLOCKING 0x0 ;  /* 0x0000000000007b1d */ /* 0x000fe20000010000 */
[----:B------:R-:W-:Y:S02]  /*1070*/  FSETP.NAN.AND P1, PT, R50, R50, PT ;  /* 0x000000323200720b */ /* 0x000fe40003f28000 */
[----:B0-----:R-:W-:-:S02]  /*1080*/  P2R R0, PR, RZ, 0x8 ;  /* 0x00000008ff007803 */ /* 0x001fc40000000000 */
[----:B------:R-:W-:Y:S02]  /*1090*/  FSETP.NEU.AND P3, PT, R49, 1, PT ;  /* 0x3f8000003100780b */ /* 0x000fe40003f6d000 */
[----:B------:R-:W-:Y:S02]  /*10a0*/  P2R R0, PR, RZ, 0x4 ;  /* 0x00000004ff007803 */ /* 0x000fe40000000000 */
[----:B------:R-:W-:Y:S02]  /*10b0*/  P2R R0, PR, RZ, 0x8 ;  /* 0x00000008ff007803 */ /* 0x000fe40000000000 */
[----:B------:R-:W-:Y:S02]  /*10c0*/  P2R R0, PR, RZ, 0x10 ;  /* 0x00000010ff007803 */ /* 0x000fe40000000000 */
[----:B------:R-:W-:Y:S02]  /*10d0*/  ISETP.NE.AND P3, PT, R37, 0x7ff00000, PT ;  /* 0x7ff000002500780c */ /* 0x000fe40003f65270 */
[----:B------:R-:W-:-:S02]  /*10e0*/  ISETP.NE.AND P4, PT, R35, 0x7ff00000, PT ;  /* 0x7ff000002300780c */ /* 0x000fc40003f85270 */
[----:B------:R-:W-:Y:S02]  /*10f0*/  P2R R81, PR, RZ, 0x8 ;  /* 0x00000008ff517803 */ /* 0x000fe40000000000 */
[----:B------:R-:W-:Y:S02]  /*1100*/  P2R R79, PR, RZ, 0x10 ;  /* 0x00000010ff4f7803 */ /* 0x000fe40000000000 */
[----:B------:R-:W-:Y:S02]  /*1110*/  ISETP.NE.AND P3, PT, R34, 0x7ff00000, PT ;  /* 0x7ff000002200780c */ /* 0x000fe40003f65270 */
[----:B------:R-:W-:Y:S02]  /*1120*/  ISETP.NE.AND P4, PT, R32, 0x7ff00000, PT ;  /* 0x7ff000002000780c */ /* 0x000fe40003f85270 */
[----:B------:R-:W-:Y:S02]  /*1130*/  P2R R78, PR, RZ, 0x8 ;  /* 0x00000008ff4e7803 */ /* 0x000fe40000000000 */
[----:B------:R-:W-:-:S02]  /*1140*/  P2R R76, PR, RZ, 0x10 ;  /* 0x00000010ff4c7803 */ /* 0x000fc40000000000 */
[----:B------:R-:W-:Y:S02]  /*1150*/  ISETP.NE.AND P3, PT, R31, 0x7ff00000, PT ;  /* 0x7ff000001f00780c */ /* 0x000fe40003f65270 */
[----:B------:R-:W-:Y:S02]  /*1160*/  ISETP.NE.AND P4, PT, R29, 0x7ff00000, PT ;  /* 0x7ff000001d00780c */ /* 0x000fe40003f85270 */
        /* <DEDUP_REMOVED lines=16> */
[----:B-1----:R-:W-:Y:S02]  /*1270*/  P2R R70, PR, RZ, 0x20 ;  /* 0x00000020ff467803 */ /* 0x002fe40000000000 */
        /* <DEDUP_REMOVED lines=8> */
[----:B------:R-:W-:-:S11]  /*1300*/  MOV R0, 0x1320 ;  /* 0x0000132000007802 */ /* 0x000fd60000000f00 */
[----:B------:R-:W-:Y:S05]  /*1310*/  CALL.REL.NOINC `($_Z13TVD_2D_SolverififfPfS_S_$__internal_accurate_pow) ;  /* 0x00000054002c7944 */ /* 0x000fea0003c00000 */
[----:B------:R-:W-:Y:S05]  /*1320*/  BSYNC.RECONVERGENT B0 ;  /* 0x0000000000007941 */ /* 0x000fea0003800200 */
.L_x_379:
[----:B------:R-:W0:Y:S01]  /*1330*/  LDCU UR5, c[0x0][0x38c] ;  /* 0x00007180ff0577ac */ /* 0x000e220008000800 */
[----:B------:R-:W-:Y:S01]  /*1340*/  DADD R82, -RZ, -R68 ;  /* 0x00000000ff527229 */ /* 0x000fe20000000944 */
[----:B------:R-:W-:Y:S01]  /*1350*/  P2R R85, PR, RZ, 0x1 ;  /* 0x00000001ff557803 */ /* 0x000fe20000000000 */
[----:B------:R-:W-:Y:S01]  /*1360*/  FADD R114, R7, R10 ;  /* 0x0000000a07727221 */ /* 0x000fe20000000000 */
        /* <DEDUP_REMOVED lines=25> */
[----:B------:R-:W-:Y:S05]  /*1500*/  CALL.REL.NOINC `($_Z13TVD_2D_SolverififfPfS_S_$__internal_accurate_pow) ;  /* 0x0000005000b07944 */ /* 0x000fea0003c00000 */
[----:B------:R-:W-:Y:S05]  /*1510*/  BSYNC.RECONVERGENT B0 ;  /* 0x0000000000007941 */ /* 0x000fea0003800200 */
.L_x_380:
[----:B------:R-:W-:Y:S01]  /*1520*/  ISETP.NE.AND P5, PT, R74, RZ, PT ;  /* 0x000000ff4a00720c */ /* 0x000fe20003fa5270 */
[----:B------:R-:W-:Y:S01]  /*1530*/  DADD R82, R62, 2 ;  /* 0x400000003e527429 */ /* 0x000fe20000000000 */
[----:B------:R-:W-:Y:S01]  /*1540*/  FSETP.NEU.AND P6, PT, R49, RZ, PT ;  /* 0x000000ff3100720b */ /* 0x000fe20003fcd000 */
[----:B------:R-:W-:Y:S01]  /*1550*/  BSSY.RECONVERGENT B0, `(.L_x_381) ;  /* 0x0000014000007945 */ /* 0x000fe20003800200 */
[----:B------:R-:W-:Y:S02]  /*1560*/  MOV R0, 0x1690 ;  /* 0x0000169000007802 */ /* 0x000fe40000000f00 */
[----:B------:R-:W-:Y:S02]  /*1570*/  FSEL R87, R69, RZ, P6 ;  /* 0x000000ff45577208 */ /* 0x000fe40003000000 */
[----:B------:R-:W-:Y:S02]  /*1580*/  FSEL R68, R68, RZ, P6 ;  /* 0x000000ff44447208 */ /* 0x000fe40003000000 */
[----:B------:R-:W-:-:S02]  /*1590*/  FSEL R85, R87, +QNAN , P4 ;  /* 0x7ff0000057557808 */ /* 0x000fc40002000000 */
[----:B------:R-:W-:Y:S02]  /*15a0*/  FSEL R69, R68, RZ, P4 ;  /* 0x000000ff44457208 */ /* 0x000fe40002000000 */
[----:B------:R-:W-:Y:S02]  /*15b0*/  @!P5 FSEL R87, R83, R85, P2 ;  /* 0x000000555357d208 */ /* 0x000fe40001000000 */
[----:B------:R-:W-:Y:S01]  /*15c0*/  @!P5 FSEL R68, R82, R69, P2 ;  /* 0x000000455244d208 */ /* 0x000fe20001000000 */
[----:B------:R-:W-:Y:S01]  /*15d0*/  DADD R82, -RZ, |R64| ;  /* 0x00000000ff527229 */ /* 0x000fe20000000540 */
[----:B------:R-:W-:Y:S01]  /*15e0*/  FSETP.NEU.AND P5, PT, R49, 1, PT ;  /* 0x3f8000003100780b */ /* 0x000fe20003fad000 */
[----:B------:R-:W-:-:S06]  /*15f0*/  IMAD.MOV.U32 R69, RZ, RZ, R87 ;  /* 0x000000ffff457224 */ /* 0x000fcc00078e0057 */
[----:B------:R-:W-:-:S08]  /*1600*/  DADD R68, R68, R68 ;  /* 0x0000000044447229 */ /* 0x000fd00000000044 */
[----:B------:R-:W-:-:S10]  /*1610*/  DMUL R68, R68, 0.5 ;  /* 0x3fe0000044447828 */ /* 0x000fd40000000000 */
[----:B------:R-:W-:Y:S02]  /*1620*/  FSEL R68, R68, RZ, P5 ;  /* 0x000000ff44447208 */ /* 0x000fe40002800000 */
[----:B------:R-:W-:-:S06]  /*1630*/  FSEL R69, R69, 1.875, P5 ;  /* 0x3ff0000045457808 */ /* 0x000fcc0002800000 */
[----:B------:R-:W-:-:S08]  /*1640*/  DMUL R68, R58, R68 ;  /* 0x000000443a447228 */ /* 0x000fd00000000000 */
[----:B------:R-:W-:-:S08]  /*1650*/  DMUL R68, R114, R68 ;  /* 0x0000004472447228 */ /* 0x000fd00000000000 */
[----:B------:R-:W-:Y:S01]  /*1660*/  DFMA R116, R116, R114, R68 ;  /* 0x000000727474722b */ /* 0x000fe20000000044 */
[----:B------:R-:W-:-:S10]  /*1670*/  IMAD.MOV.U32 R69, RZ, RZ, 0x3ff00000 ;  /* 0x3ff00000ff457424 */ /* 0x000fd400078e00ff */
[----:B------:R-:W-:Y:S05]  /*1680*/  CALL.REL.NOINC `($_Z13TVD_2D_SolverififfPfS_S_$__internal_accurate_pow) ;  /* 0x0000005000507944 */ /* 0x000fea0003c00000 */
[----:B------:R-:W-:Y:S05]  /*1690*/  BSYNC.RECONVERGENT B0 ;  /* 0x0000000000007941 */ /* 0x000fea0003800200 */
.L_x_381:
[----:B------:R-:W0:Y:S01]  /*16a0*/  LDCU UR5, c[0x0][0x384] ;  /* 0x00007080ff0577ac */ /* 0x000e220008000800 */
[----:B------:R-:W-:Y:S01]  /*16b0*/  ISETP.NE.AND P5, PT, R75, RZ, PT ;  /* 0x000000ff4b00720c */ /* 0x000fe20003fa5270 */
[----:B------:R-:W-:Y:S01]  /*16c0*/  DADD R74, -RZ, -R68 ;  /* 0x00000000ff4a7229 */ /* 0x000fe20000000944 */
[----:B------:R-:W-:Y:S01]  /*16d0*/  FSETP.NEU.AND P6, PT, R50, RZ, PT ;  /* 0x000000ff3200720b */ /* 0x000fe20003fcd000 */
[----:B------:R-:W-:Y:S01]  /*16e0*/  LDS R0, [R45+0x14] ;  /* 0x000014002d007984 */ /* 0x000fe20000000800 */
[----:B------:R-:W-:Y:S07]  /*16f0*/  BSSY.RECONVERGENT B0, `(.L_x_382) ;  /* 0x0000019000007945 */ /* 0x000fee0003800200 */
[----:B------:R-:W-:-:S02]  /*1700*/  FSEL R69, R75, R69, !P0 ;  /* 0x000000454b457208 */ /* 0x000fc40004000000 */
[----:B------:R-:W-:Y:S02]  /*1710*/  FSEL R74, R74, R68, !P0 ;  /* 0x000000444a4a7208 */ /* 0x000fe40004000000 */
[----:B------:R-:W-:Y:S02]  /*1720*/  FSEL R85, R65, R69, !P6 ;  /* 0x0000004541557208 */ /* 0x000fe40007000000 */
        /* <DEDUP_REMOVED lines=11> */
[----:B------:R-:W-:-:S06]  /*17e0*/  IMAD.MOV.U32 R69, RZ, RZ, R85 ;  /* 0x000000ffff457224 */ /* 0x000fcc00078e0055 */
[----:B------:R-:W-:-:S10]  /*17f0*/  DADD R68, R68, R68 ;  /* 0x0000000044447229 */ /* 0x000fd40000000044 */
[----:B------:R-:W-:Y:S02]  /*1800*/  FSEL R114, R68, RZ, P5 ;  /* 0x000000ff44727208 */ /* 0x000fe40002800000 */
[----:B------:R-:W-:Y:S01]  /*1810*/  FSEL R115, R69, 2, P5 ;  /* 0x4000000045737808 */ /* 0x000fe20002800000 */
[----:B------:R-:W-:-:S05]  /*1820*/  IMAD.MOV.U32 R69, RZ, RZ, 0x40000000 ;  /* 0x40000000ff457424 */ /* 0x000fca00078e00ff */
[----:B------:R-:W-:Y:S01]  /*1830*/  DMUL R114, R56, R114 ;  /* 0x0000007238727228 */ /* 0x000fe20000000000 */
[----:B0-----:R-:W-:Y:S01]  /*1840*/  FADD R75, R0, R75 ;  /* 0x0000004b004b7221 */ /* 0x001fe20000000000 */
[----:B------:R-:W-:-:S05]  /*1850*/  MOV R0, 0x1880 ;  /* 0x0000188000007802 */ /* 0x000fca0000000f00 */
[----:B------:R-:W0:Y:S04]  /*1860*/  F2F.F64.F32 R74, R75 ;  /* 0x0000004b004a7310 */ /* 0x000e280000201800 */
[----:B0-----:R-:W-:Y:S05]  /*1870*/  CALL.REL.NOINC `($_Z13TVD_2D_SolverififfPfS_S_$__internal_accurate_pow) ;  /* 0x0000004c00d47944 */ /* 0x001fea0003c00000 */
[----:B------:R-:W-:Y:S05]  /*1880*/  BSYNC.RECONVERGENT B0 ;  /* 0x0000000000007941 */ /* 0x000fea0003800200 */
.L_x_382:
[----:B------:R-:W-:Y:S01]  /*1890*/  ISETP.NE.AND P5, PT, R97, RZ, PT ;  /* 0x000000ff6100720c */ /* 0x000fe20003fa5270 */
[----:B------:R-:W-:Y:S01]  /*18a0*/  DADD R82, R64, 2 ;  /* 0x4000000040527429 */ /* 0x000fe20000000000 */
[----:B------:R-:W-:Y:S01]  /*18b0*/  FSETP.NEU.AND P6, PT, R50, RZ, PT ;  /* 0x000000ff3200720b */ /* 0x000fe20003fcd000 */
[----:B------:R-:W-:Y:S01]  /*18c0*/  LDS R0, [R47+0x14] ;  /* 0x000014002f007984 */ /* 0x000fe20000000800 */
[----:B------:R-:W-:Y:S02]  /*18d0*/  BSSY.RECONVERGENT B0, `(.L_x_383) ;  /* 0x000001b000007945 */ /* 0x000fe40003800200 */
[----:B------:R-:W-:Y:S02]  /*18e0*/  FSEL R87, R69, RZ, P6 ;  /* 0x000000ff45577208 */ /* 0x000fe40003000000 */
[----:B------:R-:W-:Y:S02]  /*18f0*/  FSEL R68, R68, RZ, P6 ;  /* 0x000000ff44447208 */ /* 0x000fe40003000000 */
[----:B------:R-:W-:-:S02]  /*1900*/  FSEL R85, R87, +QNAN , P3 ;  /* 0x7ff0000057557808 */ /* 0x000fc40001800000 */
[----:B------:R-:W-:Y:S02]  /*1910*/  FSEL R69, R68, RZ, P3 ;  /* 0x000000ff44457208 */ /* 0x000fe40001800000 */
[----:B------:R-:W-:Y:S02]  /*1920*/  @!P5 FSEL R87, R83, R85, P1 ;  /* 0x000000555357d208 */ /* 0x000fe40000800000 */
[----:B------:R-:W0:Y:S01]  /*1930*/  LDS R83, [R47+0x1c] ;  /* 0x00001c002f537984 */ /* 0x000e220000000800 */
[----:B------:R-:W-:Y:S02]  /*1940*/  @!P5 FSEL R68, R82, R69, P1 ;  /* 0x000000455244d208 */ /* 0x000fe40000800000 */
[----:B------:R-:W-:Y:S01]  /*1950*/  IMAD.MOV.U32 R69, RZ, RZ, R87 ;  /* 0x000000ffff457224 */ /* 0x000fe200078e0057 */
[----:B------:R-:W-:-:S05]  /*1960*/  FSETP.NEU.AND P5, PT, R50, 1, PT ;  /* 0x3f8000003200780b */ /* 0x000fca0003fad000 */
[----:B------:R-:W-:-:S08]  /*1970*/  DADD R68, R68, R68 ;  /* 0x0000000044447229 */ /* 0x000fd00000000044 */
[----:B------:R-:W-:-:S10]  /*1980*/  DMUL R68, R68, 0.5 ;  /* 0x3fe0000044447828 */ /* 0x000fd40000000000 */
[----:B------:R-:W-:Y:S02]  /*1990*/  FSEL R68, R68, RZ, P5 ;  /* 0x000000ff44447208 */ /* 0x000fe40002800000 */
[----:B------:R-:W-:-:S06]  /*19a0*/  FSEL R69, R69, 1.875, P5 ;  /* 0x3ff0000045457808 */ /* 0x000fcc0002800000 */
[----:B------:R-:W-:Y:S01]  /*19b0*/  DMUL R68, R54, R68 ;  /* 0x0000004436447228 */ /* 0x000fe20000000000 */
[----:B0-----:R-:W-:-:S04]  /*19c0*/  FADD R0, R0, R83 ;  /* 0x0000005300007221 */ /* 0x001fc80000000000 */
[----:B------:R0:W1:Y:S02]  /*19d0*/  F2F.F64.F32 R82, R0 ;  /* 0x0000000000527310 */ /* 0x0000640000201800 */
[----:B0-----:R-:W-:Y:S01]  /*19e0*/  MOV R0, 0x1a80 ;  /* 0x00001a8000007802 */ /* 0x001fe20000000f00 */
[----:B-1----:R-:W-:Y:S02]  /*19f0*/  DMUL R68, R68, R82 ;  /* 0x0000005244447228 */ /* 0x002fe40000000000 */
[----:B------:R-:W-:-:S06]  /*1a00*/  DADD R82, -RZ, |R62| ;  /* 0x00000000ff527229 */ /* 0x000fcc000000053e */
[----:B------:R-:W-:Y:S01]  /*1a10*/  DFMA R68, R114, R74, R68 ;  /* 0x0000004a7244722b */ /* 0x000fe20000000044 */
[----:B------:R-:W0:Y:S07]  /*1a20*/  F2F.F64.F32 R74, R71 ;  /* 0x00000047004a7310 */ /* 0x000e2e0000201800 */
[----:B------:R-:W-:-:S08]  /*1a30*/  DADD R68, R116, R68 ;  /* 0x0000000074447229 */ /* 0x000fd00000000044 */
[----:B0-----:R-:W-:Y:S01]  /*1a40*/  DADD R74, R68, R74 ;  /* 0x00000000444a7229 */ /* 0x001fe2000000004a */
[----:B------:R-:W-:-:S05]  /*1a50*/  IMAD.MOV.U32 R69, RZ, RZ, 0x40080000 ;  /* 0x40080000ff457424 */ /* 0x000fca00078e00ff */
[----:B------:R0:W1:Y:S05]  /*1a60*/  F2F.F32.F64 R97, R74 ;  /* 0x0000004a00617310 */ /* 0x00006a0000301000 */
[----:B01----:R-:W-:Y:S05]  /*1a70*/  CALL.REL.NOINC `($_Z13TVD_2D_SolverififfPfS_S_$__internal_accurate_pow) ;  /* 0x0000004c00547944 */ /* 0x003fea0003c00000 */
[----:B------:R-:W-:Y:S05]  /*1a80*/  BSYNC.RECONVERGENT B0 ;  /* 0x0000000000007941 */ /* 0x000fea0003800200 */
.L_x_383:
        /* <DEDUP_REMOVED lines=36> */
[----:B------:R-:W-:Y:S05]  /*1cd0*/  CALL.REL.NOINC `($__internal_10_$__cuda_sm20_div_rn_f64_full) ;  /* 0x0000003c00987944 */ /* 0x000fea0003c00000 */
.L_x_385:
[----:B------:R-:W-:Y:S05]  /*1ce0*/  BSYNC.RECONVERGENT B1 ;  /* 0x0000000000017941 */ /* 0x000fea0003800200 */
.L_x_384:
[----:B------:R-:W-:Y:S01]  /*1cf0*/  FADD R70, R6, R9 ;  /* 0x0000000906467221 */ /* 0x000fe20000000000 */
        /* <DEDUP_REMOVED lines=9> */
[----:B0-----:R-:W-:Y:S05]  /*1d90*/  CALL.REL.NOINC `($_Z13TVD_2D_SolverififfPfS_S_$__internal_accurate_pow) ;  /* 0x00000048008c7944 */ /* 0x001fea0003c00000 */
[----:B------:R-:W-:Y:S05]  /*1da0*/  BSYNC.RECONVERGENT B0 ;  /* 0x0000000000007941 */ /* 0x000fea0003800200 */
.L_x_386:
        /* <DEDUP_REMOVED lines=32> */
[----:B------:R-:W-:Y:S05]  /*1fb0*/  CALL.REL.NOINC `($__internal_10_$__cuda_sm20_div_rn_f64_full) ;  /* 0x0000003800e07944 */ /* 0x000fea0003c00000 */
.L_x_388:
[----:B------:R-:W-:Y:S05]  /*1fc0*/  BSYNC.RECONVERGENT B1 ;  /* 0x0000000000017941 */ /* 0x000fea0003800200 */
.L_x_387:
[----:B------:R-:W-:Y:S01]  /*1fd0*/  FSETP.NEU.AND P5, PT, R49, 1, PT ;  /* 0x3f8000003100780b */ /* 0x000fe20003fad000 */
[----:B------:R-:W-:Y:S01]  /*1fe0*/  DADD R82, -RZ, |R64| ;  /* 0x00000000ff527229 */ /* 0x000fe20000000540 */
[----:B------:R-:W-:Y:S01]  /*1ff0*/  BSSY.RECONVERGENT B0, `(.L_x_389) ;  /* 0x0000009000007945 */ /* 0x000fe20003800200 */
[----:B------:R-:W-:Y:S02]  /*2000*/  MOV R0, 0x2080 ;  /* 0x0000208000007802 */ /* 0x000fe40000000f00 */
[----:B------:R-:W-:Y:S02]  /*2010*/  FSEL R68, R68, 1.46601546874880000000e+13, P5 ;  /* 0x5555555544447808 */ /* 0x000fe40002800000 */
[----:B------:R-:W-:-:S06]  /*2020*/  FSEL R69, R69, 1.4166666269302368164, P5 ;  /* 0x3fb5555545457808 */ /* 0x000fcc0002800000 */
[----:B------:R-:W-:-:S08]  /*2030*/  DMUL R68, R58, R68 ;  /* 0x000000443a447228 */ /* 0x000fd00000000000 */
[----:B------:R-:W-:-:S08]  /*2040*/  DMUL R68, R70, R68 ;  /* 0x0000004446447228 */ /* 0x000fd00000000000 */
[----:B------:R-:W-:Y:S01]  /*2050*/  DFMA R74, R74, R70, R68 ;  /* 0x000000464a4a722b */ /* 0x000fe20000000044 */
[----:B------:R-:W-:-:S10]  /*2060*/  IMAD.MOV.U32 R69, RZ, RZ, 0x40080000 ;  /* 0x40080000ff457424 */ /* 0x000fd400078e00ff */
[----:B------:R-:W-:Y:S05]  /*2070*/  CALL.REL.NOINC `($_Z13TVD_2D_SolverififfPfS_S_$__internal_accurate_pow) ;  /* 0x0000004400d47944 */ /* 0x000fea0003c00000 */
[----:B------:R-:W-:Y:S05]  /*2080*/  BSYNC.RECONVERGENT B0 ;  /* 0x0000000000007941 */ /* 0x000fea0003800200 */
.L_x_389:
        /* <DEDUP_REMOVED lines=34> */
.L_x_391:
[----:B------:R-:W-:Y:S05]  /*22b0*/  BSYNC.RECONVERGENT B1 ;  /* 0x0000000000017941 */ /* 0x000fea0003800200 */
.L_x_390:
[----:B------:R-:W-:Y:S01]  /*22c0*/  LDS R0, [R45+0x10] ;  /* 0x000010002d007984 */ /* 0x000fe20000000800 */
[----:B------:R-:W-:Y:S01]  /*22d0*/  FSETP.NEU.AND P5, PT, R50, 1, PT ;  /* 0x3f8000003200780b */ /* 0x000fe20003fad000 */
[----:B------:R-:W-:Y:S01]  /*22e0*/  DADD R82, -RZ, |R64| ;  /* 0x00000000ff527229 */ /* 0x000fe20000000540 */
[----:B------:R-:W-:Y:S01]  /*22f0*/  BSSY.RECONVERGENT B0, `(.L_x_392) ;  /* 0x000000a000007945 */ /* 0x000fe20003800200 */
[----:B------:R-:W0:Y:S01]  /*2300*/  LDS R71, [R38+0x20] ;  /* 0x0000200026477984 */ /* 0x000e220000000800 */
[----:B------:R-:W-:Y:S01]  /*2310*/  FSEL R70, R68, 1.46601546874880000000e+13, P5 ;  /* 0x5555555544467808 */ /* 0x000fe20002800000 */
[----:B0-----:R-:W-:Y:S01]  /*2320*/  FADD R72, R0, R71 ;  /* 0x0000004700487221 */ /* 0x001fe20000000000 */
[----:B------:R-:W-:Y:S01]  /*2330*/  FSEL R71, R69, 1.6666666269302368164, P5 ;  /* 0x3fd5555545477808 */ /* 0x000fe20002800000 */
[----:B------:R-:W-:Y:S01]  /*2340*/  IMAD.MOV.U32 R69, RZ, RZ, 0x40100000 ;  /* 0x40100000ff457424 */ /* 0x000fe200078e00ff */
[----:B------:R-:W-:-:S03]  /*2350*/  MOV R0, 0x2390 ;  /* 0x0000239000007802 */ /* 0x000fc60000000f00 */
[----:B------:R-:W0:Y:S01]  /*2360*/  F2F.F64.F32 R72, R72 ;  /* 0x0000004800487310 */ /* 0x000e220000201800 */
[----:B------:R-:W-:-:S11]  /*2370*/  DMUL R70, R56, R70 ;  /* 0x0000004638467228 */ /* 0x000fd60000000000 */
[----:B0-----:R-:W-:Y:S05]  /*2380*/  CALL.REL.NOINC `($_Z13TVD_2D_SolverififfPfS_S_$__internal_accurate_pow) ;  /* 0x0000004400107944 */ /* 0x001fea0003c00000 */
[----:B------:R-:W-:Y:S05]  /*2390*/  BSYNC.RECONVERGENT B0 ;  /* 0x0000000000007941 */ /* 0x000fea0003800200 */
.L_x_392:
        /* <DEDUP_REMOVED lines=33> */
.L_x_394:
[----:B------:R-:W-:Y:S05]  /*25b0*/  BSYNC.RECONVERGENT B1 ;  /* 0x0000000000017941 */ /* 0x000fea0003800200 */
.L_x_393:
[----:B------:R-:W-:Y:S01]  /*25c0*/  LDS R0, [R47+0x10] ;  /* 0x000010002f007984 */ /* 0x000fe20000000800 */
[----:B------:R-:W-:Y:S01]  /*25d0*/  FSETP.NEU.AND P5, PT, R50, 1, PT ;  /* 0x3f8000003200780b */ /* 0x000fe20003fad000 */
[----:B------:R-:W-:Y:S02]  /*25e0*/  BSSY.RECONVERGENT B0, `(.L_x_395) ;  /* 0x0000011000007945 */ /* 0x000fe40003800200 */
[----:B------:R-:W0:Y:S01]  /*25f0*/  LDS R83, [R47+0x20] ;  /* 0x000020002f537984 */ /* 0x000e220000000800 */
[----:B------:R-:W-:Y:S02]  /*2600*/  FSEL R68, R68, 1.46601546874880000000e+13, P5 ;  /* 0x5555555544447808 */ /* 0x000fe40002800000 */
[----:B------:R-:W-:-:S06]  /*2610*/  FSEL R69, R69, 1.4166666269302368164, P5 ;  /* 0x3fb5555545457808 */ /* 0x000fcc0002800000 */
        /* <DEDUP_REMOVED lines=14> */
.L_x_395:
        /* <DEDUP_REMOVED lines=36> */
[----:B------:R-:W-:Y:S05]  /*2940*/  CALL.REL.NOINC `($__internal_10_$__cuda_sm20_div_rn_f64_full) ;  /* 0x00000030007c7944 */ /* 0x000fea0003c00000 */
.L_x_397:
[----:B------:R-:W-:Y:S05]  /*2950*/  BSYNC.RECONVERGENT B1 ;  /* 0x0000000000017941 */ /* 0x000fea0003800200 */
.L_x_396:
[----:B------:R-:W-:Y:S01]  /*2960*/  FADD R70, R5, R12 ;  /* 0x0000000c05467221 */ /* 0x000fe20000000000 */
        /* <DEDUP_REMOVED lines=9> */
[----:B0-----:R-:W-:Y:S05]  /*2a00*/  CALL.REL.NOINC `($_Z13TVD_2D_SolverififfPfS_S_$__internal_accurate_pow) ;  /* 0x0000003c00707944 */ /* 0x001fea0003c00000 */
[----:B------:R-:W-:Y:S05]  /*2a10*/  BSYNC.RECONVERGENT B0 ;  /* 0x0000000000007941 */ /* 0x000fea0003800200 */
.L_x_398:
        /* <DEDUP_REMOVED lines=30> */
[----:B------:R-:W-:Y:S05]  /*2c00*/  CALL.REL.NOINC `($__internal_10_$__cuda_sm20_div_rn_f64_full) ;  /* 0x0000002c00cc7944 */ /* 0x000fea0003c00000 */
.L_x_400:
[----:B------:R-:W-:Y:S05]  /*2c10*/  BSYNC.RECONVERGENT B1 ;  /* 0x0000000000017941 */ /* 0x000fea0003800200 */
.L_x_399:
[----:B------:R-:W-:Y:S01]  /*2c20*/  FSETP.NEU.AND P5, PT, R49, 1, PT ;  /* 0x3f8000003100780b */ /* 0x000fe20003fad000 */
[----:B------:R-:W-:Y:S01]  /*2c30*/  DADD R82, -RZ, |R64| ;  /* 0x00000000ff527229 */ /* 0x000fe20000000540 */
[----:B------:R-:W-:Y:S01]  /*2c40*/  BSSY.RECONVERGENT B0, `(.L_x_401) ;  /* 0x0000009000007945 */ /* 0x000fe20003800200 */
[----:B------:R-:W-:Y:S02]  /*2c50*/  MOV R0, 0x2cd0 ;  /* 0x00002cd000007802 */ /* 0x000fe40000000f00 */
[----:B------:R-:W-:Y:S02]  /*2c60*/  FSEL R68, R68, 3.1249045965716459206e-25, P5 ;  /* 0x16c16c1744447808 */ /* 0x000fe40002800000 */
[----:B------:R-:W-:-:S06]  /*2c70*/  FSEL R69, R69, 0.90138888359069824219, P5 ;  /* 0x3f66c16c45457808 */ /* 0x000fcc0002800000 */
[----:B------:R-:W-:-:S08]  /*2c80*/  DMUL R68, R58, R68 ;  /* 0x000000443a447228 */ /* 0x000fd00000000000 */
[----:B------:R-:W-:-:S08]  /*2c90*/  DMUL R68, R70, R68 ;  /* 0x0000004446447228 */ /* 0x000fd00000000000 */
[----:B------:R-:W-:Y:S01]  /*2ca0*/  DFMA R74, R74, R70, R68 ;  /* 0x000000464a4a722b */ /* 0x000fe20000000044 */
[----:B------:R-:W-:-:S10]  /*2cb0*/  IMAD.MOV.U32 R69, RZ, RZ, 0x40140000 ;  /* 0x40140000ff457424 */ /* 0x000fd400078e00ff */
[----:B------:R-:W-:Y:S05]  /*2cc0*/  CALL.REL.NOINC `($_Z13TVD_2D_SolverififfPfS_S_$__internal_accurate_pow) ;  /* 0x0000003800c07944 */ /* 0x000fea0003c00000 */
[----:B------:R-:W-:Y:S05]  /*2cd0*/  BSYNC.RECONVERGENT B0 ;  /* 0x0000000000007941 */ /* 0x000fea0003800200 */
.L_x_401:
        /* <DEDUP_REMOVED lines=34> */
.L_x_403:
[----:B------:R-:W-:Y:S05]  /*2f00*/  BSYNC.RECONVERGENT B1 ;  /* 0x0000000000017941 */ /* 0x000fea0003800200 */
.L_x_402:
[----:B------:R-:W-:Y:S01]  /*2f10*/  LDS R0, [R45+0xc] ;  /* 0x00000c002d007984 */ /* 0x000fe20000000800 */
[----:B------:R-:W-:Y:S01]  /*2f20*/  FSETP.NEU.AND P5, PT, R50, 1, PT ;  /* 0x3f8000003200780b */ /* 0x000fe20003fad000 */
[----:B------:R-:W-:Y:S01]  /*2f30*/  DADD R82, -RZ, |R64| ;  /* 0x00000000ff527229 */ /* 0x000fe20000000540 */
[----:B------:R-:W-:Y:S01]  /*2f40*/  BSSY.RECONVERGENT B0, `(.L_x_404) ;  /* 0x000000a000007945 */ /* 0x000fe20003800200 */
[----:B------:R-:W0:Y:S01]  /*2f50*/  LDS R71, [R38+0x24] ;  /* 0x0000240026477984 */ /* 0x000e220000000800 */
[----:B------:R-:W-:Y:S01]  /*2f60*/  FSEL R70, R68, 1.1443742118159063574e-28, P5 ;  /* 0x1111111144467808 */ /* 0x000fe20002800000 */
[----:B0-----:R-:W-:Y:S01]  /*2f70*/  FADD R72, R0, R71 ;  /* 0x0000004700487221 */ /* 0x001fe20000000000 */
[----:B------:R-:W-:Y:S01]  /*2f80*/  FSEL R71, R69, 1.1333333253860473633, P5 ;  /* 0x3f91111145477808 */ /* 0x000fe20002800000 */
[----:B------:R-:W-:Y:S01]  /*2f90*/  IMAD.MOV.U32 R69, RZ, RZ, 0x40180000 ;  /* 0x40180000ff457424 */ /* 0x000fe200078e00ff */
[----:B------:R-:W-:-:S03]  /*2fa0*/  MOV R0, 0x2fe0 ;  /* 0x00002fe000007802 */ /* 0x000fc60000000f00 */
[----:B------:R-:W0:Y:S01]  /*2fb0*/  F2F.F64.F32 R72, R72 ;  /* 0x0000004800487310 */ /* 0x000e220000201800 */
[----:B------:R-:W-:-:S11]  /*2fc0*/  DMUL R70, R56, R70 ;  /* 0x0000004638467228 */ /* 0x000fd60000000000 */
[----:B0-----:R-:W-:Y:S05]  /*2fd0*/  CALL.REL.NOINC `($_Z13TVD_2D_SolverififfPfS_S_$__internal_accurate_pow) ;  /* 0x0000003400fc7944 */ /* 0x001fea0003c00000 */
[----:B------:R-:W-:Y:S05]  /*2fe0*/  BSYNC.RECONVERGENT B0 ;  /* 0x0000000000007941 */ /* 0x000fea0003800200 */
.L_x_404:
        /* <DEDUP_REMOVED lines=33> */
.L_x_406:
[----:B------:R-:W-:Y:S05]  /*3200*/  BSYNC.RECONVERGENT B1 ;  /* 0x0000000000017941 */ /* 0x000fea0003800200 */
.L_x_405:
[----:B------:R-:W-:Y:S01]  /*3210*/  LDS R0, [R47+0xc] ;  /* 0x00000c002f007984 */ /* 0x000fe20000000800 */
[----:B------:R-:W-:Y:S01]  /*3220*/  FSETP.NEU.AND P5, PT, R50, 1, PT ;  /* 0x3f8000003200780b */ /* 0x000fe20003fad000 */
[----:B------:R-:W-:Y:S01]  /*3230*/  F2F.F64.F32 R98, R98 ;  /* 0x0000006200627310 */ /* 0x000fe20000201800 */
[----:B------:R-:W-:Y:S01]  /*3240*/  BSSY.RECONVERGENT B0, `(.L_x_407) ;  /* 0x0000010000007945 */ /* 0x000fe20003800200 */
[----:B------:R-:W0:Y:S01]  /*3250*/  LDS R83, [R47+0x24] ;  /* 0x000024002f537984 */ /* 0x000e220000000800 */
[----:B------:R-:W-:Y:S02]  /*3260*/  FSEL R68, R68, 3.1249045965716459206e-25, P5 ;  /* 0x16c16c1744447808 */ /* 0x000fe40002800000 */
[----:B------:R-:W-:-:S06]  /*3270*/  FSEL R69, R69, 0.90138888359069824219, P5 ;  /* 0x3f66c16c45457808 */ /* 0x000fcc0002800000 */
[----:B------:R-:W-:Y:S01]  /*3280*/  DMUL R68, R54, R68 ;  /* 0x0000004436447228 */ /* 0x000fe20000000000 */
[----:B0-----:R-:W-:-:S04]  /*3290*/  FADD R0, R0, R83 ;  /* 0x0000005300007221 */ /* 0x001fc80000000000 */
[----:B------:R0:W1:Y:S02]  /*32a0*/  F2F.F64.F32 R82, R0 ;  /* 0x0000000000527310 */ /* 0x0000640000201800 */
[----:B0-----:R-:W-:Y:S01]  /*32b0*/  MOV R0, 0x3340 ;  /* 0x0000334000007802 */ /* 0x001fe20000000f00 */
[----:B-1----:R-:W-:Y:S02]  /*32c0*/  DMUL R68, R68, R82 ;  /* 0x0000005244447228 */ /* 0x002fe40000000000 */
[----:B------:R-:W-:-:S06]  /*32d0*/  DADD R82, -RZ, |R62| ;  /* 0x00000000ff527229 */ /* 0x000fcc000000053e */
[----:B------:R-:W-:-:S08]  /*32e0*/  DFMA R68, R70, R72, R68 ;  /* 0x000000484644722b */ /* 0x000fd00000000044 */
[----:B------:R-:W-:-:S08]  /*32f0*/  DADD R68, R74, R68 ;  /* 0x000000004a447229 */ /* 0x000fd00000000044 */
[----:B------:R-:W-:Y:S01]  /*3300*/  DADD R70, R68, R98 ;  /* 0x0000000044467229 */ /* 0x000fe20000000062 */
[----:B------:R-:W-:-:S05]  /*3310*/  IMAD.MOV.U32 R69, RZ, RZ, 0x401c0000 ;  /* 0x401c0000ff457424 */ /* 0x000fca00078e00ff */
[----:B------:R0:W1:Y:S05]  /*3320*/  F2F.F32.F64 R92, R70 ;  /* 0x00000046005c7310 */ /* 0x00006a0000301000 */
[----:B01----:R-:W-:Y:S05]  /*3330*/  CALL.REL.NOINC `($_Z13TVD_2D_SolverififfPfS_S_$__internal_accurate_pow) ;  /* 0x0000003400247944 */ /* 0x003fea0003c00000 */
[----:B------:R-:W-:Y:S05]  /*3340*/  BSYNC.RECONVERGENT B0 ;  /* 0x0000000000007941 */ /* 0x000fea0003800200 */
.L_x_407:
        /* <DEDUP_REMOVED lines=36> */
[----:B------:R-:W-:Y:S05]  /*3590*/  CALL.REL.NOINC `($__internal_10_$__cuda_sm20_div_rn_f64_full) ;  /* 0x0000002400687944 */ /* 0x000fea0003c00000 */
.L_x_409:
[----:B------:R-:W-:Y:S05]  /*35a0*/  BSYNC.RECONVERGENT B1 ;  /* 0x0000000000017941 */ /* 0x000fea0003800200 */
.L_x_408:
[----:B------:R-:W-:Y:S01]  /*35b0*/  FADD R70, R4, R11 ;  /* 0x0000000b04467221 */ /* 0x000fe20000000000 */
        /* <DEDUP_REMOVED lines=9> */
[----:B0-----:R-:W-:Y:S05]  /*3650*/  CALL.REL.NOINC `($_Z13TVD_2D_SolverififfPfS_S_$__internal_accurate_pow) ;  /* 0x00000030005c7944 */ /* 0x001fea0003c00000 */
[----:B------:R-:W-:Y:S05]  /*3660*/  BSYNC.RECONVERGENT B0 ;  /* 0x0000000000007941 */ /* 0x000fea0003800200 */
.L_x_410:
        /* <DEDUP_REMOVED lines=30> */
[----:B------:R-:W-:Y:S05]  /*3850*/  CALL.REL.NOINC `($__internal_10_$__cuda_sm20_div_rn_f64_full) ;  /* 0x0000002000b87944 */ /* 0x000fea0003c00000 */
.L_x_412:
[----:B------:R-:W-:Y:S05]  /*3860*/  BSYNC.RECONVERGENT B1 ;  /* 0x0000000000017941 */ /* 0x000fea0003800200 */
.L_x_411:
[----:B------:R-:W-:Y:S01]  /*3870*/  FSETP.NEU.AND P5, PT, R49, 1, PT ;  /* 0x3f8000003100780b */ /* 0x000fe20003fad000 */
[----:B------:R-:W-:Y:S01]  /*3880*/  DADD R82, -RZ, |R64| ;  /* 0x00000000ff527229 */ /* 0x000fe20000000540 */
[----:B------:R-:W-:Y:S01]  /*3890*/  BSSY.RECONVERGENT B0, `(.L_x_413) ;  /* 0x0000009000007945 */ /* 0x000fe20003800200 */
[----:B------:R-:W-:Y:S02]  /*38a0*/  MOV R0, 0x3920 ;  /* 0x0000392000007802 */ /* 0x000fe40000000f00 */
[----:B------:R-:W-:Y:S02]  /*38b0*/  FSEL R68, R68, 2.6805903767080696074e-23, P5 ;  /* 0x1a01a01a44447808 */ /* 0x000fe40002800000 */
[----:B------:R-:W-:-:S06]  /*38c0*/  FSEL R69, R69, 0.5390872955322265625, P5 ;  /* 0x3f0a01a045457808 */ /* 0x000fcc0002800000 */
[----:B------:R-:W-:-:S08]  /*38d0*/  DMUL R68, R58, R68 ;  /* 0x000000443a447228 */ /* 0x000fd00000000000 */
[----:B------:R-:W-:-:S08]  /*38e0*/  DMUL R68, R70, R68 ;  /* 0x0000004446447228 */ /* 0x000fd00000000000 */
[----:B------:R-:W-:Y:S01]  /*38f0*/  DFMA R74, R74, R70, R68 ;  /* 0x000000464a4a722b */ /* 0x000fe20000000044 */
[----:B------:R-:W-:-:S10]  /*3900*/  IMAD.MOV.U32 R69, RZ, RZ, 0x401c0000 ;  /* 0x401c0000ff457424 */ /* 0x000fd400078e00ff */
[----:B------:R-:W-:Y:S05]  /*3910*/  CALL.REL.NOINC `($_Z13TVD_2D_SolverififfPfS_S_$__internal_accurate_pow) ;  /* 0x0000002c00ac7944 */ /* 0x000fea0003c00000 */
[----:B------:R-:W-:Y:S05]  /*3920*/  BSYNC.RECONVERGENT B0 ;  /* 0x0000000000007941 */ /* 0x000fea0003800200 */
.L_x_413:
        /* <DEDUP_REMOVED lines=34> */
.L_x_415:
[----:B------:R-:W-:Y:S05]  /*3b50*/  BSYNC.RECONVERGENT B1 ;  /* 0x0000000000017941 */ /* 0x000fea0003800200 */
.L_x_414:
[----:B------:R-:W-:Y:S01]  /*3b60*/  LDS R0, [R45+0x8] ;  /* 0x000008002d007984 */ /* 0x000fe20000000800 */
[----:B------:R-:W-:Y:S01]  /*3b70*/  FSETP.NEU.AND P5, PT, R50, 1, PT ;  /* 0x3f8000003200780b */ /* 0x000fe20003fad000 */
[----:B------:R-:W-:Y:S01]  /*3b80*/  DADD R82, -RZ, |R64| ;  /* 0x00000000ff527229 */ /* 0x000fe20000000540 */
[----:B------:R-:W-:Y:S01]  /*3b90*/  BSSY.RECONVERGENT B0, `(.L_x_416) ;  /* 0x000000a000007945 */ /* 0x000fe20003800200 */
[----:B------:R-:W0:Y:S01]  /*3ba0*/  LDS R71, [R38+0x28] ;  /* 0x0000280026477984 */ /* 0x000e220000000800 */
[----:B------:R-:W-:Y:S01]  /*3bb0*/  FSEL R70, R68, 2.6805903767080696074e-23, P5 ;  /* 0x1a01a01a44467808 */ /* 0x000fe20002800000 */
[----:B0-----:R-:W-:Y:S01]  /*3bc0*/  FADD R72, R0, R71 ;  /* 0x0000004700487221 */ /* 0x001fe20000000000 */
[----:B------:R-:W-:Y:S01]  /*3bd0*/  FSEL R71, R69, 0.7265872955322265625, P5 ;  /* 0x3f3a01a045477808 */ /* 0x000fe20002800000 */
[----:B------:R-:W-:Y:S01]  /*3be0*/  IMAD.MOV.U32 R69, RZ, RZ, 0x40200000 ;  /* 0x40200000ff457424 */ /* 0x000fe200078e00ff */
[----:B------:R-:W-:-:S03]  /*3bf0*/  MOV R0, 0x3c30 ;  /* 0x00003c3000007802 */ /* 0x000fc60000000f00 */
[----:B------:R-:W0:Y:S01]  /*3c00*/  F2F.F64.F32 R72, R72 ;  /* 0x0000004800487310 */ /* 0x000e220000201800 */
[----:B------:R-:W-:-:S11]  /*3c10*/  DMUL R70, R56, R70 ;  /* 0x0000004638467228 */ /* 0x000fd60000000000 */
[----:B0-----:R-:W-:Y:S05]  /*3c20*/  CALL.REL.NOINC `($_Z13TVD_2D_SolverififfPfS_S_$__internal_accurate_pow) ;  /* 0x0000002800e87944 */ /* 0x001fea0003c00000 */
[----:B------:R-:W-:Y:S05]  /*3c30*/  BSYNC.RECONVERGENT B0 ;  /* 0x0000000000007941 */ /* 0x000fea0003800200 */
.L_x_416:
        /* <DEDUP_REMOVED lines=33> */
.L_x_418:
[----:B------:R-:W-:Y:S05]  /*3e50*/  BSYNC.RECONVERGENT B1 ;  /* 0x0000000000017941 */ /* 0x000fea0003800200 */
.L_x_417:
[----:B------:R-:W-:Y:S01]  /*3e60*/  LDS R0, [R47+0x8] ;  /* 0x000008002f007984 */ /* 0x000fe20000000800 */
[----:B------:R-:W-:Y:S01]  /*3e70*/  FSETP.NEU.AND P5, PT, R50, 1, PT ;  /* 0x3f8000003200780b */ /* 0x000fe20003fad000 */
[----:B------:R-:W-:Y:S01]  /*3e80*/  F2F.F64.F32 R92, R92 ;  /* 0x0000005c005c7310 */ /* 0x000fe20000201800 */
[----:B------:R-:W-:Y:S01]  /*3e90*/  BSSY.RECONVERGENT B0, `(.L_x_419) ;  /* 0x0000010000007945 */ /* 0x000fe20003800200 */
[----:B------:R-:W0:Y:S01]  /*3ea0*/  LDS R83, [R47+0x28] ;  /* 0x000028002f537984 */ /* 0x000e220000000800 */
[----:B------:R-:W-:Y:S02]  /*3eb0*/  FSEL R68, R68, 2.6805903767080696074e-23, P5 ;  /* 0x1a01a01a44447808 */ /* 0x000fe40002800000 */
[----:B------:R-:W-:-:S06]  /*3ec0*/  FSEL R69, R69, 0.5390872955322265625, P5 ;  /* 0x3f0a01a045457808 */ /* 0x000fcc0002800000 */
[----:B------:R-:W-:Y:S01]  /*3ed0*/  DMUL R68, R54, R68 ;  /* 0x0000004436447228 */ /* 0x000fe20000000000 */
[----:B0-----:R-:W-:-:S04]  /*3ee0*/  FADD R0, R0, R83 ;  /* 0x0000005300007221 */ /* 0x001fc80000000000 */
[----:B------:R0:W1:Y:S02]  /*3ef0*/  F2F.F64.F32 R82, R0 ;  /* 0x0000000000527310 */ /* 0x0000640000201800 */
[----:B0-----:R-:W-:Y:S01]  /*3f00*/  MOV R0, 0x3f90 ;  /* 0x00003f9000007802 */ /* 0x001fe20000000f00 */
[----:B-1----:R-:W-:Y:S02]  /*3f10*/  DMUL R68, R68, R82 ;  /* 0x0000005244447228 */ /* 0x002fe40000000000 */
[----:B------:R-:W-:-:S06]  /*3f20*/  DADD R82, -RZ, |R62| ;  /* 0x00000000ff527229 */ /* 0x000fcc000000053e */
[----:B------:R-:W-:-:S08]  /*3f30*/  DFMA R68, R70, R72, R68 ;  /* 0x000000484644722b */ /* 0x000fd00000000044 */
[----:B------:R-:W-:Y:S01]  /*3f40*/  DADD R74, R74, R68 ;  /* 0x000000004a4a7229 */ /* 0x000fe20000000044 */
[----:B------:R-:W-:-:S07]  /*3f50*/  IMAD.MOV.U32 R69, RZ, RZ, 0x40220000 ;  /* 0x40220000ff457424 */ /* 0x000fce00078e00ff */
[----:B------:R-:W-:-:S10]  /*3f60*/  DADD R74, R74, R92 ;  /* 0x000000004a4a7229 */ /* 0x000fd4000000005c */
[----:B------:R0:W1:Y:S02]  /*3f70*/  F2F.F32.F64 R74, R74 ;  /* 0x0000004a004a7310 */ /* 0x0000640000301000 */
[----:B01----:R-:W-:Y:S05]  /*3f80*/  CALL.REL.NOINC `($_Z13TVD_2D_SolverififfPfS_S_$__internal_accurate_pow) ;  /* 0x0000002800107944 */ /* 0x003fea0003c00000 */
[----:B------:R-:W-:Y:S05]  /*3f90*/  BSYNC.RECONVERGENT B0 ;  /* 0x0000000000007941 */ /* 0x000fea0003800200 */
.L_x_419:
        /* <DEDUP_REMOVED lines=36> */
[----:B------:R-:W-:Y:S05]  /*41e0*/  CALL.REL.NOINC `($__internal_10_$__cuda_sm20_div_rn_f64_full) ;  /* 0x0000001800547944 */ /* 0x000fea0003c00000 */
.L_x_421:
[----:B------:R-:W-:Y:S05]  /*41f0*/  BSYNC.RECONVERGENT B1 ;  /* 0x0000000000017941 */ /* 0x000fea0003800200 */
.L_x_420:
[----:B------:R-:W-:Y:S01]  /*4200*/  FADD R72, R3, R46 ;  /* 0x0000002e03487221 */ /* 0x000fe20000000000 */
        /* <DEDUP_REMOVED lines=9> */
[----:B0-----:R-:W-:Y:S05]  /*42a0*/  CALL.REL.NOINC `($_Z13TVD_2D_SolverififfPfS_S_$__internal_accurate_pow) ;  /* 0x0000002400487944 */ /* 0x001fea0003c00000 */
[----:B------:R-:W-:Y:S05]  /*42b0*/  BSYNC.RECONVERGENT B0 ;  /* 0x0000000000007941 */ /* 0x000fea0003800200 */
.L_x_422:
        /* <DEDUP_REMOVED lines=32> */
[----:B------:R-:W-:Y:S05]  /*44c0*/  CALL.REL.NOINC `($__internal_10_$__cuda_sm20_div_rn_f64_full) ;  /* 0x00000014009c7944 */ /* 0x000fea0003c00000 */
.L_x_424:
[----:B------:R-:W-:Y:S05]  /*44d0*/  BSYNC.RECONVERGENT B1 ;  /* 0x0000000000017941 */ /* 0x000fea0003800200 */
.L_x_423:
[----:B------:R-:W-:Y:S01]  /*44e0*/  FSETP.NEU.AND P5, PT, R49, 1, PT ;  /* 0x3f8000003100780b */ /* 0x000fe20003fad000 */
[----:B------:R-:W-:Y:S01]  /*44f0*/  DADD R82, -RZ, |R64| ;  /* 0x00000000ff527229 */ /* 0x000fe20000000540 */
[----:B------:R-:W-:Y:S01]  /*4500*/  BSSY.RECONVERGENT B0, `(.L_x_425) ;  /* 0x0000009000007945 */ /* 0x000fe20003800200 */
[----:B------:R-:W-:Y:S02]  /*4510*/  MOV R0, 0x4590 ;  /* 0x0000459000007802 */ /* 0x000fe40000000f00 */
[----:B------:R-:W-:Y:S02]  /*4520*/  FSEL R68, R68, -1.481905565015040338e-05, P5 ;  /* 0xb7789f5c44447808 */ /* 0x000fe40002800000 */
[----:B------:R-:W-:-:S06]  /*4530*/  FSEL R69, R69, 0.31736990809440612793, P5 ;  /* 0x3ea27e4f45457808 */ /* 0x000fcc0002800000 */
[----:B------:R-:W-:-:S08]  /*4540*/  DMUL R68, R58, R68 ;  /* 0x000000443a447228 */ /* 0x000fd00000000000 */
[----:B------:R-:W-:-:S08]  /*4550*/  DMUL R68, R72, R68 ;  /* 0x0000004448447228 */ /* 0x000fd00000000000 */
[----:B------:R-:W-:Y:S01]  /*4560*/  DFMA R70, R70, R72, R68 ;  /* 0x000000484646722b */ /* 0x000fe20000000044 */
[----:B------:R-:W-:-:S10]  /*4570*/  IMAD.MOV.U32 R69, RZ, RZ, 0x40220000 ;  /* 0x40220000ff457424 */ /* 0x000fd400078e00ff */
[----:B------:R-:W-:Y:S05]  /*4580*/  CALL.REL.NOINC `($_Z13TVD_2D_SolverififfPfS_S_$__internal_accurate_pow) ;  /* 0x0000002000907944 */ /* 0x000fea0003c00000 */
[----:B------:R-:W-:Y:S05]  /*4590*/  BSYNC.RECONVERGENT B0 ;  /* 0x0000000000007941 */ /* 0x000fea0003800200 */
.L_x_425:
[----:B------:R-:W-:Y:S01]  /*45a0*/  DADD R72, -RZ, -R68 ;  /* 0x00000000ff487229 */ /* 0x000fe20000000944 */
[----:B------:R-:W-:Y:S01]  /*45b0*/  ISETP.NE.AND P5, PT, R76, RZ, PT ;  /* 0x000000ff4c00720c */ /* 0x000fe20003fa5270 */
[----:B------:R-:W0:Y:S01]  /*45c0*/  MUFU.RCP64H R83, 362880 ;  /* 0x4116260000537908 */ /* 0x000e220000001800 */
[----:B------:R-:W-:Y:S01]  /*45d0*/  FSETP.NEU.AND P6, PT, R50, RZ, PT ;  /* 0x000000ff3200720b */ /* 0x000fe20003fcd000 */
[----:B------:R-:W-:Y:S01]  /*45e0*/  IMAD.MOV.U32 R82, RZ, RZ, 0x1 ;  /* 0x00000001ff527424 */ /* 0x000fe200078e00ff */
[----:B------:R-:W-:Y:S05]  /*45f0*/  BSSY.RECONVERGENT B1, `(.L_x_426) ;  /* 0x000001f000017945 */ /* 0x000fea0003800200 */
[----:B------:R-:W-:Y:S01]  /*4600*/  FSEL R0, R72, R68, !P0 ;  /* 0x0000004448007208 */ /* 0x000fe20004000000 */
[----:B------:R-:W-:Y:S01]  /*4610*/  IMAD.MOV.U32 R72, RZ, RZ, 0x0 ;  /* 0x00000000ff487424 */ /* 0x000fe200078e00ff */
[----:B------:R-:W-:Y:S01]  /*4620*/  FSEL R73, R73, R69, !P0 ;  /* 0x0000004549497208 */ /* 0x000fe20004000000 */
[----:B------:R-:W-:Y:S01]  /*4630*/  DADD R68, R64, 9 ;  /* 0x4022000040447429 */ /* 0x000fe20000000000 */
[----:B------:R-:W-:-:S02]  /*4640*/  FSEL R0, R0, RZ, P6 ;  /* 0x000000ff00007208 */ /* 0x000fc40003000000 */
[----:B------:R-:W-:Y:S02]  /*4650*/  FSEL R51, R65, R73, !P6 ;  /* 0x0000004941337208 */ /* 0x000fe40007000000 */
[----:B------:R-:W-:Y:S02]  /*4660*/  FSEL R73, R0, RZ, P3 ;  /* 0x000000ff00497208 */ /* 0x000fe40001800000 */
[----:B------:R-:W-:-:S03]  /*4670*/  FSEL R75, R51, R42, P3 ;  /* 0x0000002a334b7208 */ /* 0x000fc60001800000 */
[----:B------:R-:W-:Y:S01]  /*4680*/  @!P5 FSEL R0, R68, R73, P1 ;  /* 0x000000494400d208 */ /* 0x000fe20000800000 */
[----:B------:R-:W-:Y:S01]  /*4690*/  IMAD.MOV.U32 R73, RZ, RZ, 0x41162600 ;  /* 0x41162600ff497424 */ /* 0x000fe200078e00ff */
[----:B------:R-:W-:-:S05]  /*46a0*/  @!P5 FSEL R51, R69, R75, P1 ;  /* 0x0000004b4533d208 */ /* 0x000fca0000800000 */
        /* <DEDUP_REMOVED lines=19> */
.L_x_427:
[----:B------:R-:W-:Y:S05]  /*47e0*/  BSYNC.RECONVERGENT B1 ;  /* 0x0000000000017941 */ /* 0x000fea0003800200 */
.L_x_426:
[----:B------:R-:W-:Y:S01]  /*47f0*/  LDS R0, [R45+0x4] ;  /* 0x000004002d007984 */ /* 0x000fe20000000800 */
[----:B------:R-:W-:Y:S01]  /*4800*/  FSETP.NEU.AND P5, PT, R50, 1, PT ;  /* 0x3f8000003200780b */ /* 0x000fe20003fad000 */
[----:B------:R-:W-:Y:S01]  /*4810*/  DADD R82, -RZ, |R64| ;  /* 0x00000000ff527229 */ /* 0x000fe20000000540 */
[----:B------:R-:W-:Y:S01]  /*4820*/  BSSY.RECONVERGENT B0, `(.L_x_428) ;  /* 0x000000a000007945 */ /* 0x000fe20003800200 */
[----:B------:R-:W0:Y:S01]  /*4830*/  LDS R51, [R38+0x2c] ;  /* 0x00002c0026337984 */ /* 0x000e220000000800 */
[----:B------:R-:W-:Y:S02]  /*4840*/  FSEL R88, R68, -1.8629033836980242629e-16, P5 ;  /* 0xa556c73444587808 */ /* 0x000fe40002800000 */
[----:B------:R-:W-:Y:S01]  /*4850*/  FSEL R89, R69, 0.42014989256858825684, P5 ;  /* 0x3ed71de345597808 */ /* 0x000fe20002800000 */
[----:B------:R-:W-:-:S05]  /*4860*/  IMAD.MOV.U32 R69, RZ, RZ, 0x40240000 ;  /* 0x40240000ff457424 */ /* 0x000fca00078e00ff */
[----:B------:R-:W-:Y:S01]  /*4870*/  DMUL R88, R56, R88 ;  /* 0x0000005838587228 */ /* 0x000fe20000000000 */
[----:B0-----:R-:W-:Y:S01]  /*4880*/  FADD R51, R0, R51 ;  /* 0x0000003300337221 */ /* 0x001fe20000000000 */
[----:B------:R-:W-:-:S03]  /*4890*/  MOV R0, 0x48c0 ;  /* 0x000048c000007802 */ /* 0x000fc60000000f00 */
[----:B------:R0:W1:Y:S06]  /*48a0*/  F2F.F64.F32 R72, R51 ;  /* 0x0000003300487310 */ /* 0x00006c0000201800 */
[----:B01----:R-:W-:Y:S05]  /*48b0*/  CALL.REL.NOINC `($_Z13TVD_2D_SolverififfPfS_S_$__internal_accurate_pow) ;  /* 0x0000001c00c47944 */ /* 0x003fea0003c00000 */
[----:B------:R-:W-:Y:S05]  /*48c0*/  BSYNC.RECONVERGENT B0 ;  /* 0x0000000000007941 */ /* 0x000fea0003800200 */
.L_x_428:
[----:B------:R-:W-:Y:S01]  /*48d0*/  ISETP.NE.AND P5, PT, R77, RZ, PT ;  /* 0x000000ff4d00720c */ /* 0x000fe20003fa5270 */
[----:B------:R-:W-:Y:S01]  /*48e0*/  DADD R76, R64, 10 ;  /* 0x40240000404c7429 */ /* 0x000fe20000000000 */
[----:B------:R-:W-:Y:S01]  /*48f0*/  FSETP.NEU.AND P6, PT, R50, RZ, PT ;  /* 0x000000ff3200720b */ /* 0x000fe20003fcd000 */
[----:B------:R-:W0:Y:S01]  /*4900*/  MUFU.RCP64H R83, 3628800 ;  /* 0x414baf8000537908 */ /* 0x000e220000001800 */
[----:B------:R-:W-:Y:S01]  /*4910*/  IMAD.MOV.U32 R82, RZ, RZ, 0x1 ;  /* 0x00000001ff527424 */ /* 0x000fe200078e00ff */
[----:B------:R-:W-:Y:S01]  /*4920*/  BSSY.RECONVERGENT B1, `(.L_x_429) ;  /* 0x000001c000017945 */ /* 0x000fe20003800200 */
[----:B------:R-:W-:Y:S01]  /*4930*/  FSEL R0, R68, RZ, P6 ;  /* 0x000000ff44007208 */ /* 0x000fe20003000000 */
[----:B------:R-:W-:Y:S01]  /*4940*/  IMAD.MOV.U32 R68, RZ, RZ, 0x0 ;  /* 0x00000000ff447424 */ /* 0x000fe200078e00ff */
[----:B------:R-:W-:Y:S02]  /*4950*/  FSEL R51, R69, RZ, P6 ;  /* 0x000000ff45337208 */ /* 0x000fe40003000000 */
[----:B------:R-:W-:-:S02]  /*4960*/  FSEL R69, R0, RZ, P3 ;  /* 0x000000ff00457208 */ /* 0x000fc40001800000 */
[----:B------:R-:W-:Y:S02]  /*4970*/  FSEL R75, R51, +QNAN , P3 ;  /* 0x7ff00000334b7808 */ /* 0x000fe40001800000 */
        /* <DEDUP_REMOVED lines=22> */
.L_x_430:
[----:B------:R-:W-:Y:S05]  /*4ae0*/  BSYNC.RECONVERGENT B1 ;  /* 0x0000000000017941 */ /* 0x000fea0003800200 */
.L_x_429:
[----:B------:R-:W-:Y:S01]  /*4af0*/  LDS R0, [R47+0x4] ;  /* 0x000004002f007984 */ /* 0x000fe20000000800 */
[----:B------:R-:W-:Y:S01]  /*4b00*/  FSETP.NEU.AND P5, PT, R50, 1, PT ;  /* 0x3f8000003200780b */ /* 0x000fe20003fad000 */
[----:B------:R-:W-:Y:S01]  /*4b10*/  F2F.F64.F32 R74, R74 ;  /* 0x0000004a004a7310 */ /* 0x000fe20000201800 */
[----:B------:R-:W-:Y:S01]  /*4b20*/  DADD R82, -RZ, |R62| ;  /* 0x00000000ff527229 */ /* 0x000fe2000000053e */
[----:B------:R-:W0:Y:S01]  /*4b30*/  LDS R51, [R47+0x2c] ;  /* 0x00002c002f337984 */ /* 0x000e220000000800 */
[----:B------:R-:W-:Y:S01]  /*4b40*/  FSEL R68, R68, -1.481905565015040338e-05, P5 ;  /* 0xb7789f5c44447808 */ /* 0x000fe20002800000 */
[----:B------:R-:W-:Y:S01]  /*4b50*/  BSSY.RECONVERGENT B0, `(.L_x_431) ;  /* 0x000000d000007945 */ /* 0x000fe20003800200 */
[----:B------:R-:W-:-:S06]  /*4b60*/  FSEL R69, R69, 0.31736990809440612793, P5 ;  /* 0x3ea27e4f45457808 */ /* 0x000fcc0002800000 */
[----:B------:R-:W-:Y:S01]  /*4b70*/  DMUL R68, R54, R68 ;  /* 0x0000004436447228 */ /* 0x000fe20000000000 */
[----:B0-----:R-:W-:-:S04]  /*4b80*/  FADD R0, R0, R51 ;  /* 0x0000003300007221 */ /* 0x001fc80000000000 */
[----:B------:R0:W1:Y:S02]  /*4b90*/  F2F.F64.F32 R76, R0 ;  /* 0x00000000004c7310 */ /* 0x0000640000201800 */
[----:B0-----:R-:W-:Y:S01]  /*4ba0*/  MOV R0, 0x4c20 ;  /* 0x00004c2000007802 */ /* 0x001fe20000000f00 */
[----:B-1----:R-:W-:-:S08]  /*4bb0*/  DMUL R68, R68, R76 ;  /* 0x0000004c44447228 */ /* 0x002fd00000000000 */
[----:B------:R-:W-:-:S08]  /*4bc0*/  DFMA R68, R88, R72, R68 ;  /* 0x000000485844722b */ /* 0x000fd00000000044 */
[----:B------:R-:W-:Y:S01]  /*4bd0*/  DADD R70, R70, R68 ;  /* 0x0000000046467229 */ /* 0x000fe20000000044 */
[----:B------:R-:W-:-:S07]  /*4be0*/  IMAD.MOV.U32 R69, RZ, RZ, 0x40260000 ;  /* 0x40260000ff457424 */ /* 0x000fce00078e00ff */
[----:B------:R-:W-:-:S06]  /*4bf0*/  DADD R70, R70, R74 ;  /* 0x0000000046467229 */ /* 0x000fcc000000004a */
[----:B------:R0:W1:Y:S05]  /*4c00*/  F2F.F32.F64 R51, R70 ;  /* 0x0000004600337310 */ /* 0x00006a0000301000 */
[----:B01----:R-:W-:Y:S05]  /*4c10*/  CALL.REL.NOINC `($_Z13TVD_2D_SolverififfPfS_S_$__internal_accurate_pow) ;  /* 0x0000001800ec7944 */ /* 0x003fea0003c00000 */
[----:B------:R-:W-:Y:S05]  /*4c20*/  BSYNC.RECONVERGENT B0 ;  /* 0x0000000000007941 */ /* 0x000fea0003800200 */
.L_x_431:
        /* <DEDUP_REMOVED lines=36> */
[----:B------:R-:W-:Y:S05]  /*4e70*/  CALL.REL.NOINC `($__internal_10_$__cuda_sm20_div_rn_f64_full) ;  /* 0x0000000c00307944 */ /* 0x000fea0003c00000 */
.L_x_433:
[----:B------:R-:W-:Y:S05]  /*4e80*/  BSYNC.RECONVERGENT B1 ;  /* 0x0000000000017941 */ /* 0x000fea0003800200 */
.L_x_432:
[----:B------:R-:W-:Y:S01]  /*4e90*/  FADD R70, R2, R13 ;  /* 0x0000000d02467221 */ /* 0x000fe20000000000 */
        /* <DEDUP_REMOVED lines=9> */
[----:B0-----:R-:W-:Y:S05]  /*4f30*/  CALL.REL.NOINC `($_Z13TVD_2D_SolverififfPfS_S_$__internal_accurate_pow) ;  /* 0x0000001800247944 */ /* 0x001fea0003c00000 */
[----:B------:R-:W-:Y:S05]  /*4f40*/  BSYNC.RECONVERGENT B0 ;  /* 0x0000000000007941 */ /* 0x000fea0003800200 */
.L_x_434:
[----:B------:R-:W-:Y:S01]  /*4f50*/  FSETP.NEU.AND P6, PT, R49, RZ, PT ;  /* 0x000000ff3100720b */ /* 0x000fe20003fcd000 */
[----:B------:R-:W-:Y:S01]  /*4f60*/  IMAD.MOV.U32 R76, RZ, RZ, 0x0 ;  /* 0x00000000ff4c7424 */ /* 0x000fe200078e00ff */
[----:B------:R-:W-:Y:S01]  /*4f70*/  ISETP.NE.AND P5, PT, R79, RZ, PT ;  /* 0x000000ff4f00720c */ /* 0x000fe20003fa5270 */
[----:B------:R-:W-:Y:S01]  /*4f80*/  IMAD.MOV.U32 R77, RZ, RZ, 0x41bc8cfc ;  /* 0x41bc8cfcff4d7424 */ /* 0x000fe200078e00ff */
[----:B------:R-:W-:Y:S01]  /*4f90*/  FSEL R82, R68, RZ, P6 ;  /* 0x000000ff44527208 */ /* 0x000fe20003000000 */
[----:B------:R-:W-:Y:S01]  /*4fa0*/  IMAD.MOV.U32 R74, RZ, RZ, 0x1 ;  /* 0x00000001ff4a7424 */ /* 0x000fe200078e00ff */
[----:B------:R-:W-:Y:S01]  /*4fb0*/  FSEL R83, R69, RZ, P6 ;  /* 0x000000ff45537208 */ /* 0x000fe20003000000 */
[----:B------:R-:W-:Y:S01]  /*4fc0*/  DADD R68, R62, 12 ;  /* 0x402800003e447429 */ /* 0x000fe20000000000 */
[----:B------:R-:W-:Y:S01]  /*4fd0*/  FSEL R13, R82, RZ, P4 ;  /* 0x000000ff520d7208 */ /* 0x000fe20002000000 */
[----:B------:R-:W-:Y:S01]  /*4fe0*/  BSSY.RECONVERGENT B1, `(.L_x_435) ;  /* 0x0000016000017945 */ /* 0x000fe20003800200 */
[----:B------:R-:W-:-:S07]  /*4ff0*/  FSEL R75, R83, +QNAN , P4 ;  /* 0x7ff00000534b7808 */ /* 0x000fce0002000000 */
        /* <DEDUP_REMOVED lines=19> */
[----:B------:R-:W-:Y:S05]  /*5130*/  CALL.REL.NOINC `($__internal_10_$__cuda_sm20_div_rn_f64_full) ;  /* 0x0000000800807944 */ /* 0x000fea0003c00000 */
.L_x_436:
[----:B------:R-:W-:Y:S05]  /*5140*/  BSYNC.RECONVERGENT B1 ;  /* 0x0000000000017941 */ /* 0x000fea0003800200 */
.L_x_435:
[----:B------:R-:W-:Y:S01]  /*5150*/  FSETP.NEU.AND P2, PT, R49, 1, PT ;  /* 0x3f8000003100780b */ /* 0x000fe20003f4d000 */
[----:B------:R-:W-:Y:S01]  /*5160*/  DADD R82, -RZ, |R64| ;  /* 0x00000000ff527229 */ /* 0x000fe20000000540 */
[----:B------:R-:W-:Y:S01]  /*5170*/  BSSY.RECONVERGENT B0, `(.L_x_437) ;  /* 0x0000009000007945 */ /* 0x000fe20003800200 */
[----:B------:R-:W-:Y:S02]  /*5180*/  MOV R0, 0x5200 ;  /* 0x0000520000007802 */ /* 0x000fe40000000f00 */
[----:B------:R-:W-:Y:S02]  /*5190*/  FSEL R68, R68, -1.54028256424871466263e+29, P2 ;  /* 0xeff8d89844447808 */ /* 0x000fe40001000000 */
[----:B------:R-:W-:-:S06]  /*51a0*/  FSEL R69, R69, 0.17376267910003662109, P2 ;  /* 0x3e31eed845457808 */ /* 0x000fcc0001000000 */
[----:B------:R-:W-:-:S08]  /*51b0*/  DMUL R68, R58, R68 ;  /* 0x000000443a447228 */ /* 0x000fd00000000000 */
[----:B------:R-:W-:-:S08]  /*51c0*/  DMUL R68, R70, R68 ;  /* 0x0000004446447228 */ /* 0x000fd00000000000 */
[----:B------:R-:W-:Y:S01]  /*51d0*/  DFMA R72, R72, R70, R68 ;  /* 0x000000464848722b */ /* 0x000fe20000000044 */
[----:B------:R-:W-:-:S10]  /*51e0*/  IMAD.MOV.U32 R69, RZ, RZ, 0x40260000 ;  /* 0x40260000ff457424 */ /* 0x000fd400078e00ff */
[----:B------:R-:W-:Y:S05]  /*51f0*/  CALL.REL.NOINC `($_Z13TVD_2D_SolverififfPfS_S_$__internal_accurate_pow) ;  /* 0x0000001400747944 */ /* 0x000fea0003c00000 */
[----:B------:R-:W-:Y:S05]  /*5200*/  BSYNC.RECONVERGENT B0 ;  /* 0x0000000000007941 */ /* 0x000fea0003800200 */
.L_x_437:
[----:B------:R-:W-:Y:S01]  /*5210*/  DADD R70, -RZ, -R68 ;  /* 0x00000000ff467229 */ /* 0x000fe20000000944 */
[----:B------:R-:W-:Y:S01]  /*5220*/  FSETP.NEU.AND P4, PT, R50, RZ, PT ;  /* 0x000000ff3200720b */ /* 0x000fe20003f8d000 */
[----:B------:R-:W-:Y:S01]  /*5230*/  BSSY.RECONVERGENT B1, `(.L_x_438) ;  /* 0x0000020000017945 */ /* 0x000fe20003800200 */
[----:B------:R-:W-:-:S07]  /*5240*/  ISETP.NE.AND P2, PT, R80, RZ, PT ;  /* 0x000000ff5000720c */ /* 0x000fce0003f45270 */
[----:B------:R-:W-:Y:S02]  /*5250*/  FSEL R71, R71, R69, !P0 ;  /* 0x0000004547477208 */ /* 0x000fe40004000000 */
[----:B------:R-:W-:Y:S01]  /*5260*/  FSEL R0, R70, R68, !P0 ;  /* 0x0000004446007208 */ /* 0x000fe20004000000 */
[----:B------:R-:W-:Y:S01]  /*5270*/  DADD R68, R64, 11 ;  /* 0x4026000040447429 */ /* 0x000fe20000000000 */
[----:B------:R-:W-:Y:S01]  /*5280*/  FSEL R83, R65, R71, !P4 ;  /* 0x0000004741537208 */ /* 0x000fe20006000000 */
[----:B------:R-:W-:Y:S01]  /*5290*/  IMAD.MOV.U32 R70, RZ, RZ, 0x1 ;  /* 0x00000001ff467424 */ /* 0x000fe200078e00ff */
[----:B------:R-:W0:Y:S01]  /*52a0*/  MUFU.RCP64H R71, 39916800 ;  /* 0x418308a800477908 */ /* 0x000e220000001800 */
[----:B------:R-:W-:Y:S02]  /*52b0*/  FSEL R82, R0, RZ, P4 ;  /* 0x000000ff00527208 */ /* 0x000fe40002000000 */
        /* <DEDUP_REMOVED lines=23> */
.L_x_439:
[----:B------:R-:W-:Y:S05]  /*5430*/  BSYNC.RECONVERGENT B1 ;  /* 0x0000000000017941 */ /* 0x000fea0003800200 */
.L_x_438:
[----:B------:R-:W-:Y:S01]  /*5440*/  LDS R0, [R45] ;  /* 0x000000002d007984 */ /* 0x000fe20000000800 */
[----:B------:R-:W-:Y:S01]  /*5450*/  FSETP.NEU.AND P2, PT, R50, 1, PT ;  /* 0x3f8000003200780b */ /* 0x000fe20003f4d000 */
[----:B------:R-:W-:Y:S01]  /*5460*/  DADD R82, -RZ, |R64| ;  /* 0x00000000ff527229 */ /* 0x000fe20000000540 */
[----:B------:R-:W-:Y:S01]  /*5470*/  BSSY.RECONVERGENT B0, `(.L_x_440) ;  /* 0x000000a000007945 */ /* 0x000fe20003800200 */
[----:B------:R-:W0:Y:S01]  /*5480*/  LDS R13, [R38+0x30] ;  /* 0x00003000260d7984 */ /* 0x000e220000000800 */
[----:B------:R-:W-:Y:S02]  /*5490*/  FSEL R74, R68, 2.31650119206303194887e+24, P2 ;  /* 0x67f544e4444a7808 */ /* 0x000fe40001000000 */
[----:B------:R-:W-:Y:S01]  /*54a0*/  FSEL R75, R69, 0.22939403355121612549, P2 ;  /* 0x3e6ae645454b7808 */ /* 0x000fe20001000000 */
[----:B------:R-:W-:-:S05]  /*54b0*/  IMAD.MOV.U32 R69, RZ, RZ, 0x40280000 ;  /* 0x40280000ff457424 */ /* 0x000fca00078e00ff */
[----:B------:R-:W-:Y:S01]  /*54c0*/  DMUL R74, R56, R74 ;  /* 0x0000004a384a7228 */ /* 0x000fe20000000000 */
[----:B0-----:R-:W-:Y:S01]  /*54d0*/  FADD R13, R0, R13 ;  /* 0x0000000d000d7221 */ /* 0x001fe20000000000 */
[----:B------:R-:W-:-:S03]  /*54e0*/  MOV R0, 0x5510 ;  /* 0x0000551000007802 */ /* 0x000fc60000000f00 */
[----:B------:R0:W1:Y:S06]  /*54f0*/  F2F.F64.F32 R70, R13 ;  /* 0x0000000d00467310 */ /* 0x00006c0000201800 */
[----:B01----:R-:W-:Y:S05]  /*5500*/  CALL.REL.NOINC `($_Z13TVD_2D_SolverififfPfS_S_$__internal_accurate_pow) ;  /* 0x0000001000b07944 */ /* 0x003fea0003c00000 */
[----:B------:R-:W-:Y:S05]  /*5510*/  BSYNC.RECONVERGENT B0 ;  /* 0x0000000000007941 */ /* 0x000fea0003800200 */
.L_x_440:
[----:B------:R-:W-:Y:S01]  /*5520*/  ISETP.NE.AND P2, PT, R81, RZ, PT ;  /* 0x000000ff5100720c */ /* 0x000fe20003f45270 */
[----:B------:R-:W-:Y:S01]  /*5530*/  IMAD.MOV.U32 R78, RZ, RZ, 0x0 ;  /* 0x00000000ff4e7424 */ /* 0x000fe200078e00ff */
[----:B------:R-:W0:Y:S01]  /*5540*/  MUFU.RCP64H R81, 479001600 ;  /* 0x41bc8cfc00517908 */ /* 0x000e220000001800 */
        /* <DEDUP_REMOVED lines=9> */
[----:B------:R-:W-:Y:S02]  /*55e0*/  @!P2 FSEL R68, R82, R13, P1 ;  /* 0x0000000d5244a208 */ /* 0x000fe40000800000 */
[----:B------:R-:W-:Y:S01]  /*55f0*/  @!P2 FSEL R69, R83, R49, P1 ;  /* 0x000000315345a208 */ /* 0x000fe20000800000 */
[----:B0-----:R-:W-:Y:S02]  /*5600*/  DFMA R76, R80, -R78, 1 ;  /* 0x3ff00000504c742b */ /* 0x001fe4000000084e */
[----:B------:R-:W-:Y:S02]  /*5610*/  IMAD.MOV.U32 R82, RZ, RZ, R68 ;  /* 0x000000ffff527224 */ /* 0x000fe400078e0044 */
[----:B------:R-:W-:-:S04]  /*5620*/  IMAD.MOV.U32 R83, RZ, RZ, R69 ;  /* 0x000000ffff537224 */ /* 0x000fc800078e0045 */
[----:B------:R-:W-:Y:S02]  /*5630*/  DFMA R76, R76, R76, R76 ;  /* 0x0000004c4c4c722b */ /* 0x000fe4000000004c */
[----:B------:R-:W-:-:S06]  /*5640*/  DADD R82, R82, R82 ;  /* 0x0000000052527229 */ /* 0x000fcc0000000052 */
[----:B------:R-:W-:-:S04]  /*5650*/  DFMA R76, R80, R76, R80 ;  /* 0x0000004c504c722b */ /* 0x000fc80000000050 */
[----:B------:R-:W-:-:S04]  /*5660*/  FSETP.GEU.AND P2, PT, |R83|, 6.5827683646048100446e-37, PT ;  /* 0x036000005300780b */ /* 0x000fc80003f4e200 */
        /* <DEDUP_REMOVED lines=12> */
.L_x_442:
[----:B------:R-:W-:Y:S05]  /*5730*/  BSYNC.RECONVERGENT B1 ;  /* 0x0000000000017941 */ /* 0x000fea0003800200 */
.L_x_441:
[----:B------:R-:W0:Y:S01]  /*5740*/  LDC.64 R78, c[0x0][0x398] ;  /* 0x0000e600ff4e7b82 */ /* 0x000e220000000a00 */
[----:B------:R-:W2:Y:S01]  /*5750*/  LDG.E R80, desc[UR6][R52.64] ;  /* 0x0000000634507981 */ /* 0x000ea2000c1e1900 */
[----:B------:R-:W-:Y:S01]  /*5760*/  FSETP.NEU.AND P1, PT, R50, 1, PT ;  /* 0x3f8000003200780b */ /* 0x000fe20003f2d000 */
[----:B------:R-:W1:Y:S02]  /*5770*/  LDCU UR4, c[0x0][0x380] ;  /* 0x00007000ff0477ac */ /* 0x000e640008000800 */
[----:B------:R-:W-:Y:S04]  /*5780*/  LDS R0, [R47] ;  /* 0x000000002f007984 */ /* 0x000fe80000000800 */
[----:B------:R-:W3:Y:S01]  /*5790*/  LDS R13, [R47+0x30] ;  /* 0x000030002f0d7984 */ /* 0x000ee20000000800 */
[----:B0-----:R-:W-:-:S06]  /*57a0*/  IMAD.WIDE R78, R44, 0x4, R78 ;  /* 0x000000042c4e7825 */ /* 0x001fcc00078e024e */
[----:B------:R-:W4:Y:S01]  /*57b0*/  LDG.E.CONSTANT R78, desc[UR6][R78.64] ;  /* 0x000000064e4e7981 */ /* 0x000f22000c1e9900 */
[----:B------:R-:W-:Y:S02]  /*57c0*/  FSEL R68, R68, -1.54028256424871466263e+29, P1 ;  /* 0xeff8d89844447808 */ /* 0x000fe40000800000 */
[----:B------:R-:W-:Y:S01]  /*57d0*/  FSEL R69, R69, 0.17376267910003662109, P1 ;  /* 0x3e31eed845457808 */ /* 0x000fe20000800000 */
[----:B---3--:R-:W-:-:S04]  /*57e0*/  FADD R0, R0, R13 ;  /* 0x0000000d00007221 */ /* 0x008fc80000000000 */
[----:B------:R-:W0:Y:S01]  /*57f0*/  F2F.F64.F32 R76, R0 ;  /* 0x00000000004c7310 */ /* 0x000e220000201800 */
[----:B------:R-:W-:-:S08]  /*5800*/  DMUL R68, R54, R68 ;  /* 0x0000004436447228 */ /* 0x000fd00000000000 */
[----:B0-----:R-:W-:Y:S01]  /*5810*/  DMUL R68, R68, R76 ;  /* 0x0000004c44447228 */ /* 0x001fe20000000000 */
[----:B------:R-:W0:Y:S07]  /*5820*/  F2F.F64.F32 R50, R51 ;  /* 0x0000003300327310 */ /* 0x000e2e0000201800 */
[----:B------:R-:W-:-:S08]  /*5830*/  DFMA R68, R74, R70, R68 ;  /* 0x000000464a44722b */ /* 0x000fd00000000044 */
[----:B------:R-:W-:-:S08]  /*5840*/  DADD R68, R72, R68 ;  /* 0x0000000048447229 */ /* 0x000fd00000000044 */
[----:B0-----:R-:W-:Y:S01]  /*5850*/  DADD R68, R68, R50 ;  /* 0x0000000044447229 */ /* 0x001fe20000000032 */
[----:B------:R-:W-:-:S09]  /*5860*/  FADD R13, R8, R8 ;  /* 0x00000008080d7221 */ /* 0x000fd20000000000 */
[----:B------:R-:W4:Y:S01]  /*5870*/  F2F.F32.F64 R68, R68 ;  /* 0x0000004400447310 */ /* 0x000f220000301000 */
[----:B------:R-:W-:-:S05]  /*5880*/  VIADD R40, R40, 0x1 ;  /* 0x0000000128287836 */ /* 0x000fca0000000000 */
[----:B------:R-:W-:Y:S01]  /*5890*/  ISETP.NE.AND P1, PT, R40, -0xc, PT ;  /* 0xfffffff42800780c */ /* 0x000fe20003f25270 */
[----:B-1----:R-:W-:Y:S02]  /*58a0*/  VIADD R43, R43, UR4 ;  /* 0x000000042b2b7c36 */ /* 0x002fe40008000000 */
[----:B------:R-:W-:Y:S02]  /*58b0*/  VIADD R44, R44, UR4 ;  /* 0x000000042c2c7c36 */ /* 0x000fe40008000000 */
[----:B--2---:R-:W-:-:S04]  /*58c0*/  FADD R13, R13, -R80 ;  /* 0x800000500d0d7221 */ /* 0x004fc80000000000 */
[----:B----4-:R-:W-:-:S05]  /*58d0*/  FFMA R47, R68, R78, R13 ;  /* 0x0000004e442f7223 */ /* 0x010fca000000000d */
[----:B------:R0:W-:Y:S01]  /*58e0*/  STG.E desc[UR6][R52.64], R47 ;  /* 0x0000002f34007986 */ /* 0x0001e2000c101906 */
[----:B------:R-:W-:Y:S01]  /*58f0*/  IMAD.MOV.U32 R13, RZ, RZ, R46 ;  /* 0x000000ffff0d7224 */ /* 0x000fe200078e002e */
[----:B------:R-:W-:Y:S06]  /*5900*/  @P1 BRA `(.L_x_443) ;  /* 0xffffffb000f41947 */ /* 0x000fec000383ffff */
.L_x_374:
        /* <DEDUP_REMOVED lines=25> */
[----:B0-----:R-:W-:Y:S05]  /*5aa0*/  CALL.REL.NOINC `($__internal_10_$__cuda_sm20_div_rn_f64_full) ;  /* 0x0000000000247944 */ /* 0x001fea0003c00000 */
.L_x_444:
        /* <DEDUP_REMOVED lines=9> */
        .weak           $__internal_10_$__cuda_sm20_div_rn_f64_full
        .type           $__internal_10_$__cuda_sm20_div_rn_f64_full,@function
        .size           $__internal_10_$__cuda_sm20_div_rn_f64_full,($__internal_11_$__cuda_sm3x_div_rn_noftz_f32_slowpath - $__internal_10_$__cuda_sm20_div_rn_f64_full)
$__internal_10_$__cuda_sm20_div_rn_f64_full:
        /* <DEDUP_REMOVED lines=70> */
.L_x_446:
        /* <DEDUP_REMOVED lines=17> */
.L_x_449:
[----:B------:R-:W-:Y:S01]  /*60b0*/  LOP3.LUT R69, R69, 0x80000, RZ, 0xfc, !PT ;  /* 0x0008000045457812 */ /* 0x000fe200078efcff */
[----:B------:R-:W-:-:S04]  /*60c0*/  IMAD.MOV.U32 R86, RZ, RZ, R68 ;  /* 0x000000ffff567224 */ /* 0x000fc800078e0044 */
[----:B------:R-:W-:Y:S01]  /*60d0*/  IMAD.MOV.U32 R87, RZ, RZ, R69 ;  /* 0x000000ffff577224 */ /* 0x000fe200078e0045 */
[----:B------:R-:W-:Y:S06]  /*60e0*/  BRA `(.L_x_447) ;  /* 0x00000000000c7947 */ /* 0x000fec0003800000 */
.L_x_448:
[----:B------:R-:W-:Y:S01]  /*60f0*/  LOP3.LUT R69, R103, 0x80000, RZ, 0xfc, !PT ;  /* 0x0008000067457812 */ /* 0x000fe200078efcff */
[----:B------:R-:W-:-:S04]  /*6100*/  IMAD.MOV.U32 R86, RZ, RZ, R102 ;  /* 0x000000ffff567224 */ /* 0x000fc800078e0066 */
[----:B------:R-:W-:-:S07]  /*6110*/  IMAD.MOV.U32 R87, RZ, RZ, R69 ;  /* 0x000000ffff577224 */ /* 0x000fce00078e0045 */
.L_x_447:
[----:B------:R-:W-:Y:S05]  /*6120*/  BSYNC.RECONVERGENT B0 ;  /* 0x0000000000007941 */ /* 0x000fea0003800200 */
.L_x_445:
[----:B------:R-:W-:Y:S02]  /*6130*/  IMAD.MOV.U32 R82, RZ, RZ, R0 ;  /* 0x000000ffff527224 */ /* 0x000fe400078e0000 */
[----:B------:R-:W-:Y:S02]  /*6140*/  IMAD.MOV.U32 R83, RZ, RZ, 0x0 ;  /* 0x00000000ff537424 */ /* 0x000fe400078e00ff */
[----:B------:R-:W-:Y:S02]  /*6150*/  IMAD.MOV.U32 R68, RZ, RZ, R86 ;  /* 0x000000ffff447224 */ /* 0x000fe400078e0056 */
[----:B------:R-:W-:Y:S01]  /*6160*/  IMAD.MOV.U32 R69, RZ, RZ, R87 ;  /* 0x000000ffff457224 */ /* 0x000fe200078e0057 */
[----:B------:R-:W-:Y:S06]  /*6170*/  RET.REL.NODEC R82 `(_Z13TVD_2D_SolverififfPfS_S_) ;  /* 0xffffff9c52a07950 */ /* 0x000fec0003c3ffff */
        .weak           $__internal_11_$__cuda_sm3x_div_rn_noftz_f32_slowpath
        .type           $__internal_11_$__cuda_sm3x_div_rn_noftz_f32_slowpath,@function
        .size           $__internal_11_$__cuda_sm3x_div_rn_noftz_f32_slowpath,($_Z13TVD_2D_SolverififfPfS_S_$__internal_accurate_pow - $__internal_11_$__cuda_sm3x_div_rn_noftz_f32_slowpath)
$__internal_11_$__cuda_sm3x_div_rn_noftz_f32_slowpath:
        /* <DEDUP_REMOVED lines=34> */
.L_x_450:
[----:B------:R-:W-:-:S05]  /*63a0*/  LEA R8, R12, 0xc0800000, 0x17 ;  /* 0xc08000000c087811 */ /* 0x000fca00078eb8ff */
        /* <DEDUP_REMOVED lines=49> */
.L_x_456:
[----:B------:R-:W-:-:S04]  /*66c0*/  LOP3.LUT R7, R7, 0x80000000, RZ, 0xc0, !PT ;  /* 0x8000000007077812 */ /* 0x000fc800078ec0ff */
[----:B------:R-:W-:Y:S01]  /*66d0*/  LOP3.LUT R7, R7, 0x7f800000, RZ, 0xfc, !PT ;  /* 0x7f80000007077812 */ /* 0x000fe200078efcff */
[----:B------:R-:W-:Y:S06]  /*66e0*/  BRA `(.L_x_457) ;  /* 0x0000000000287947 */ /* 0x000fec0003800000 */
.L_x_455:
[----:B------:R-:W-:Y:S01]  /*66f0*/  IMAD R7, R5, 0x800000, R7 ;  /* 0x0080000005077824 */ /* 0x000fe200078e0207 */
[----:B------:R-:W-:Y:S06]  /*6700*/  BRA `(.L_x_457) ;  /* 0x0000000000207947 */ /* 0x000fec0003800000 */
.L_x_454:
[----:B------:R-:W-:-:S04]  /*6710*/  LOP3.LUT R0, R5, 0x80000000, R0, 0x48, !PT ;  /* 0x8000000005007812 */ /* 0x000fc800078e4800 */
[----:B------:R-:W-:Y:S01]  /*6720*/  LOP3.LUT R7, R0, 0x7f800000, RZ, 0xfc, !PT ;  /* 0x7f80000000077812 */ /* 0x000fe200078efcff */
[----:B------:R-:W-:Y:S06]  /*6730*/  BRA `(.L_x_457) ;  /* 0x0000000000147947 */ /* 0x000fec0003800000 */
.L_x_453:
[----:B------:R-:W-:Y:S01]  /*6740*/  LOP3.LUT R7, R5, 0x80000000, R0, 0x48, !PT ;  /* 0x8000000005077812 */ /* 0x000fe200078e4800 */
[----:B------:R-:W-:Y:S06]  /*6750*/  BRA `(.L_x_457) ;  /* 0x00000000000c7947 */ /* 0x000fec0003800000 */
.L_x_452:
[----:B------:R-:W0:Y:S01]  /*6760*/  MUFU.RSQ R7, -QNAN ;  /* 0xffc0000000077908 */ /* 0x000e220000001400 */
[----:B------:R-:W-:Y:S05]  /*6770*/  BRA `(.L_x_457) ;  /* 0x0000000000047947 */ /* 0x000fea0003800000 */
.L_x_451:
[----:B------:R-:W-:-:S07]  /*6780*/  FADD.FTZ R7, R4, R5 ;  /* 0x0000000504077221 */ /* 0x000fce0000010000 */
.L_x_457:
[----:B0-----:R-:W-:Y:S02]  /*6790*/  IMAD.MOV.U32 R44, RZ, RZ, R7 ;  /* 0x000000ffff2c7224 */ /* 0x001fe400078e0007 */
[----:B------:R-:W-:Y:S02]  /*67a0*/  IMAD.MOV.U32 R6, RZ, RZ, R11 ;  /* 0x000000ffff067224 */ /* 0x000fe400078e000b */
[----:B------:R-:W-:-:S04]  /*67b0*/  IMAD.MOV.U32 R7, RZ, RZ, 0x0 ;  /* 0x00000000ff077424 */ /* 0x000fc800078e00ff */
[----:B------:R-:W-:Y:S05]  /*67c0*/  RET.REL.NODEC R6 `(_Z13TVD_2D_SolverififfPfS_S_) ;  /* 0xffffff98060c7950 */ /* 0x000fea0003c3ffff */
        .type           $_Z13TVD_2D_SolverififfPfS_S_$__internal_accurate_pow,@function
        .size           $_Z13TVD_2D_SolverififfPfS_S_$__internal_accurate_pow,(.L_x_1632 - $_Z13TVD_2D_SolverififfPfS_S_$__internal_accurate_pow)
$_Z13TVD_2D_SolverififfPfS_S_$__internal_accurate_pow:
        /* <DEDUP_REMOVED lines=167> */
.L_x_458:
[----:B------:R-:W-:Y:S02]  /*7240*/  DFMA R86, R86, R82, R82 ;  /* 0x000000525656722b */ /* 0x000fe40000000052 */
[----:B------:R-:W-:-:S08]  /*7250*/  DSETP.NEU.AND P6, PT, |R82|, +INF , PT ;  /* 0x7ff000005200742a */ /* 0x000fd00003fcd200 */
[----:B------:R-:W-:Y:S01]  /*7260*/  FSEL R68, R82, R86, !P6 ;  /* 0x0000005652447208 */ /* 0x000fe20007000000 */
[----:B------:R-:W-:Y:S01]  /*7270*/  IMAD.MOV.U32 R82, RZ, RZ, R0 ;  /* 0x000000ffff527224 */ /* 0x000fe200078e0000 */
[----:B------:R-:W-:Y:S01]  /*7280*/  FSEL R69, R83, R87, !P6 ;  /* 0x0000005753457208 */ /* 0x000fe20007000000 */
[----:B------:R-:W-:-:S04]  /*7290*/  IMAD.MOV.U32 R83, RZ, RZ, 0x0 ;  /* 0x00000000ff537424 */ /* 0x000fc800078e00ff */
[----:B------:R-:W-:Y:S05]  /*72a0*/  RET.REL.NODEC R82 `(_Z13TVD_2D_SolverififfPfS_S_) ;  /* 0xffffff8c52547950 */ /* 0x000fea0003c3ffff */
.L_x_459:
        /* <DEDUP_REMOVED lines=13> */
.L_x_1632:


//--------------------- .text._Z30MacCormack_2D_Solver_OptimizedififfPfS_S_ --------------------------
	.section	.text._Z30MacCormack_2D_Solver_OptimizedififfPfS_S_,"ax",@progbits
	.align	128
        .global         _Z30MacCormack_2D_Solver_OptimizedififfPfS_S_
        .type           _Z30MacCormack_2D_Solver_OptimizedififfPfS_S_,@function
        .size           _Z30MacCormack_2D_Solver_OptimizedififfPfS_S_,(.L_x_1635 - _Z30MacCormack_2D_Solver_OptimizedififfPfS_S_)
        .other          _Z30MacCormack_2D_Solver_OptimizedififfPfS_S_,@"STO_CUDA_ENTRY STV_DEFAULT"
_Z30MacCormack_2D_Solver_OptimizedififfPfS_S_:
.text._Z30MacCormack_2D_Solver_OptimizedififfPfS_S_:
        /* <DEDUP_REMOVED lines=14> */
[----:B------:R-:W1:Y:S01]  /*00e0*/  LDC R0, c[0x0][0x390] ;  /* 0x0000e400ff007b82 */ /* 0x000e620000000800 */
[----:B0-----:R-:W-:-:S04]  /*00f0*/  FMUL R13, R13, R13 ;  /* 0x0000000d0d0d7220 */ /* 0x001fc80000400000 */
[----:B------:R-:W0:Y:S01]  /*0100*/  MUFU.RCP R4, R13 ;  /* 0x0000000d00047308 */ /* 0x000e220000001000 */
[----:B-1----:R-:W-:-:S07]  /*0110*/  FMUL R0, R0, R0 ;  /* 0x0000000000007220 */ /* 0x002fce0000400000 */
        /* <DEDUP_REMOVED lines=9> */
[----:B------:R-:W-:Y:S05]  /*01b0*/  CALL.REL.NOINC `($__internal_13_$__cuda_sm3x_div_rn_noftz_f32_slowpath) ;  /* 0x0000007400747944 */ /* 0x000fea0003c00000 */
[----:B------:R-:W-:-:S07]  /*01c0*/  IMAD.MOV.U32 R64, RZ, RZ, R9 ;  /* 0x000000ffff407224 */ /* 0x000fce00078e0009 */
.L_x_461:
[----:B------:R-:W0:Y:S01]  /*01d0*/  LDC R135, c[0x0][0x38c] ;  /* 0x0000e300ff877b82 */ /* 0x000e220000000800 */
[----:B------:R-:W1:Y:S02]  /*01e0*/  LDCU UR4, c[0x0][0x390] ;  /* 0x00007200ff0477ac */ /* 0x000e640008000800 */
[----:B-1----:R-:W1:Y:S01]  /*01f0*/  F2F.F64.F32 R118, UR4 ;  /* 0x0000000400767d10 */ /* 0x002e620008201800 */
[----:B0-----:R-:W-:-:S07]  /*0200*/  FMUL R135, R135, R135 ;  /* 0x0000008787877220 */ /* 0x001fce0000400000 */
[----:B------:R-:W0:Y:S01]  /*0210*/  MUFU.RCP R4, R135 ;  /* 0x0000008700047308 */ /* 0x000e220000001000 */
[----:B-1----:R-:W-:-:S07]  /*0220*/  DMUL R6, R118, 0.5 ;  /* 0x3fe0000076067828 */ /* 0x002fce0000000000 */
        /* <DEDUP_REMOVED lines=11> */
.L_x_462:
[----:B------:R-:W0:Y:S01]  /*02e0*/  F2F.F64.F32 R134, R135 ;  /* 0x0000008700867310 */ /* 0x000e220000201800 */
[----:B------:R-:W-:Y:S01]  /*02f0*/  IMAD.MOV.U32 R4, RZ, RZ, 0x1 ;  /* 0x00000001ff047424 */ /* 0x000fe200078e00ff */
[----:B------:R-:W-:-:S06]  /*0300*/  FSETP.GEU.AND P1, PT, |R7|, 6.5827683646048100446e-37, PT ;  /* 0x036000000700780b */ /* 0x000fcc0003f2e200 */
        /* <DEDUP_REMOVED lines=16> */
[----:B------:R-:W-:Y:S05]  /*0410*/  CALL.REL.NOINC `($__internal_12_$__cuda_sm20_div_rn_f64_full) ;  /* 0x0000006c00447944 */ /* 0x000fea0003c00000 */
.L_x_463:
[----:B------:R-:W0:Y:S01]  /*0420*/  F2F.F64.F32 R134, R13 ;  /* 0x0000000d00867310 */ /* 0x000e220000201800 */
[----:B------:R-:W-:Y:S01]  /*0430*/  IMAD.MOV.U32 R4, RZ, RZ, 0x1 ;  /* 0x00000001ff047424 */ /* 0x000fe200078e00ff */
[----:B------:R-:W-:-:S06]  /*0440*/  FSETP.GEU.AND P1, PT, |R7|, 6.5827683646048100446e-37, PT ;  /* 0x036000000700780b */ /* 0x000fcc0003f2e200 */
[----:B------:R1:W2:Y:S08]  /*0450*/  F2F.F32.F64 R74, R132 ;  /* 0x00000084004a7310 */ /* 0x0002b00000301000 */
        /* <DEDUP_REMOVED lines=11> */
[----:B-12---:R-:W-:Y:S05]  /*0510*/  @P0 BRA P1, `(.L_x_464) ;  /* 0x00000000001c0947 */ /* 0x006fea0000800000 */
[----:B------:R-:W-:Y:S01]  /*0520*/  IMAD.MOV.U32 R132, RZ, RZ, R6 ;  /* 0x000000ffff847224 */ /* 0x000fe200078e0006 */
[----:B------:R-:W-:Y:S01]  /*0530*/  MOV R0, 0x570 ;  /* 0x0000057000007802 */ /* 0x000fe20000000f00 */
[----:B------:R-:W-:Y:S02]  /*0540*/  IMAD.MOV.U32 R133, RZ, RZ, R7 ;  /* 0x000000ffff857224 */ /* 0x000fe400078e0007 */
[----:B------:R-:W-:-:S07]  /*0550*/  IMAD.MOV.U32 R136, RZ, RZ, R134 ;  /* 0x000000ffff887224 */ /* 0x000fce00078e0086 */
[----:B------:R-:W-:Y:S05]  /*0560*/  CALL.REL.NOINC `($__internal_12_$__cuda_sm20_div_rn_f64_full) ;  /* 0x0000006800f07944 */ /* 0x000fea0003c00000 */
[----:B------:R-:W-:Y:S02]  /*0570*/  IMAD.MOV.U32 R8, RZ, RZ, R132 ;  /* 0x000000ffff087224 */ /* 0x000fe400078e0084 */
[----:B------:R-:W-:-:S07]  /*0580*/  IMAD.MOV.U32 R9, RZ, RZ, R133 ;  /* 0x000000ffff097224 */ /* 0x000fce00078e0085 */
.L_x_464:
[----:B------:R-:W0:Y:S01]  /*0590*/  LDC.64 R42, c[0x0][0x380] ;  /* 0x0000e000ff2a7b82 */ /* 0x000e220000000a00 */
[C---:B------:R-:W-:Y:S01]  /*05a0*/  DADD R4, R118.reuse, 2 ;  /* 0x4000000076047429 */ /* 0x040fe20000000000 */
[----:B------:R-:W1:Y:S01]  /*05b0*/  LDCU UR4, c[0x0][0x390] ;  /* 0x00007200ff0477ac */ /* 0x000e620008000800 */
[C---:B------:R-:W-:Y:S01]  /*05c0*/  DADD R6, R118.reuse, 4 ;  /* 0x4010000076067429 */ /* 0x040fe20000000000 */
[----:B------:R2:W-:Y:S01]  /*05d0*/  F2F.F32.F64 R54, R8 ;  /* 0x0000000800367310 */ /* 0x0005e20000301000 */
[C---:B------:R-:W-:Y:S01]  /*05e0*/  DADD R20, R118.reuse, 8 ;  /* 0x4020000076147429 */ /* 0x040fe20000000000 */
[----:B------:R-:W-:Y:S01]  /*05f0*/  LOP3.LUT R128, R128, 0xffffffbf, RZ, 0xc0, !PT ;  /* 0xffffffbf80807812 */ /* 0x000fe200078ec0ff */
[C---:B------:R-:W-:Y:S01]  /*0600*/  DADD R16, R118.reuse, 6 ;  /* 0x4018000076107429 */ /* 0x040fe20000000000 */
[----:B------:R-:W3:Y:S01]  /*0610*/  LDC R39, c[0x0][0x38c] ;  /* 0x0000e300ff277b82 */ /* 0x000ee20000000800 */
[C---:B------:R-:W-:Y:S02]  /*0620*/  DADD R22, R118.reuse, 10 ;  /* 0x4024000076167429 */ /* 0x040fe40000000000 */
[C---:B------:R-:W-:Y:S01]  /*0630*/  DADD R24, R118.reuse, 12 ;  /* 0x4028000076187429 */ /* 0x040fe20000000000 */
[----:B------:R-:W-:Y:S01]  /*0640*/  LOP3.LUT R4, R5, 0x7ff00000, RZ, 0xc0, !PT ;  /* 0x7ff0000005047812 */ /* 0x000fe200078ec0ff */
[C---:B------:R-:W-:Y:S01]  /*0650*/  DADD R114, R118.reuse, 2 ;  /* 0x4000000076727429 */ /* 0x040fe20000000000 */
[----:B------:R-:W-:Y:S01]  /*0660*/  LOP3.LUT R5, R7, 0x7ff00000, RZ, 0xc0, !PT ;  /* 0x7ff0000007057812 */ /* 0x000fe200078ec0ff */
[C---:B------:R-:W-:Y:S01]  /*0670*/  DADD R112, R118.reuse, 4 ;  /* 0x4010000076707429 */ /* 0x040fe20000000000 */
[----:B------:R-:W-:Y:S01]  /*0680*/  LOP3.LUT R7, R21, 0x7ff00000, RZ, 0xc0, !PT ;  /* 0x7ff0000015077812 */ /* 0x000fe200078ec0ff */
[C---:B------:R-:W-:Y:S01]  /*0690*/  DADD R110, R118.reuse, 6 ;  /* 0x40180000766e7429 */ /* 0x040fe20000000000 */
[----:B------:R-:W-:Y:S01]  /*06a0*/  LOP3.LUT R6, R17, 0x7ff00000, RZ, 0xc0, !PT ;  /* 0x7ff0000011067812 */ /* 0x000fe200078ec0ff */
[C---:B------:R-:W-:Y:S01]  /*06b0*/  DADD R108, R118.reuse, 8 ;  /* 0x40200000766c7429 */ /* 0x040fe20000000000 */
[----:B--2---:R-:W-:Y:S01]  /*06c0*/  LOP3.LUT R8, R23, 0x7ff00000, RZ, 0xc0, !PT ;  /* 0x7ff0000017087812 */ /* 0x004fe200078ec0ff */
[C---:B------:R-:W-:Y:S01]  /*06d0*/  DADD R106, R118.reuse, 10 ;  /* 0x40240000766a7429 */ /* 0x040fe20000000000 */
[----:B------:R-:W-:Y:S01]  /*06e0*/  LOP3.LUT R9, R25, 0x7ff00000, RZ, 0xc0, !PT ;  /* 0x7ff0000019097812 */ /* 0x000fe200078ec0ff */
[----:B------:R-:W-:Y:S01]  /*06f0*/  DADD R104, R118, 12 ;  /* 0x4028000076687429 */ /* 0x000fe20000000000 */
[----:B0-----:R-:W0:Y:S01]  /*0700*/  F2F.F64.F32 R116, R43 ;  /* 0x0000002b00747310 */ /* 0x001e220000201800 */
[----:B------:R-:W-:-:S07]  /*0710*/  IMAD R10, R11, R42, 0x6 ;  /* 0x000000060b0a7424 */ /* 0x000fce00078e022a */
[----:B---3--:R-:W2:Y:S01]  /*0720*/  F2F.F64.F32 R96, R39 ;  /* 0x0000002700607310 */ /* 0x008ea20000201800 */
[C---:B0-----:R-:W-:Y:S01]  /*0730*/  DADD R14, R116.reuse, 1 ;  /* 0x3ff00000740e7429 */ /* 0x041fe20000000000 */
[----:B------:R-:W-:Y:S01]  /*0740*/  ISETP.GE.AND P1, PT, R117, RZ, PT ;  /* 0x000000ff7500720c */ /* 0x000fe20003f26270 */
[C---:B------:R-:W-:Y:S02]  /*0750*/  DADD R20, R116.reuse, 6 ;  /* 0x4018000074147429 */ /* 0x040fe40000000000 */
[C---:B------:R-:W-:Y:S02]  /*0760*/  DADD R32, R116.reuse, 12 ;  /* 0x4028000074207429 */ /* 0x040fe40000000000 */
[C---:B------:R-:W-:Y:S02]  /*0770*/  DADD R12, R116.reuse, 2 ;  /* 0x40000000740c7429 */ /* 0x040fe40000000000 */
[C---:B------:R-:W-:Y:S01]  /*0780*/  DADD R30, R116.reuse, 9 ;  /* 0x40220000741e7429 */ /* 0x040fe20000000000 */
[----:B--2---:R-:W-:Y:S01]  /*0790*/  ISETP.GE.AND P0, PT, R97, RZ, PT ;  /* 0x000000ff6100720c */ /* 0x004fe20003f06270 */
[----:B------:R-:W-:-:S02]  /*07a0*/  DADD R16, R116, 4 ;  /* 0x4010000074107429 */ /* 0x000fc40000000000 */
        /* <DEDUP_REMOVED lines=10> */
[----:B------:R-:W-:Y:S01]  /*0850*/  DADD R34, R116, 11 ;  /* 0x4026000074227429 */ /* 0x000fe20000000000 */
[----:B------:R-:W-:Y:S01]  /*0860*/  FMUL R33, R74, R39 ;  /* 0x000000274a217220 */ /* 0x000fe20000400000 */
[----:B------:R-:W-:Y:S01]  /*0870*/  LOP3.LUT R13, R17, 0x7ff00000, RZ, 0xc0, !PT ;  /* 0x7ff00000110d7812 */ /* 0x000fe200078ec0ff */
[----:B-1----:R-:W-:Y:S01]  /*0880*/  FADD R31, R39, UR4 ;  /* 0x00000004271f7e21 */ /* 0x002fe20008000000 */
[----:B------:R-:W-:Y:S01]  /*0890*/  LOP3.LUT R14, R19, 0x7ff00000, RZ, 0xc0, !PT ;  /* 0x7ff00000130e7812 */ /* 0x000fe200078ec0ff */
[C---:B------:R-:W-:Y:S01]  /*08a0*/  DADD R38, R96.reuse, 8 ;  /* 0x4020000060267429 */ /* 0x040fe20000000000 */
[----:B------:R-:W-:Y:S01]  /*08b0*/  LOP3.LUT R16, R23, 0x7ff00000, RZ, 0xc0, !PT ;  /* 0x7ff0000017107812 */ /* 0x000fe200078ec0ff */
[----:B------:R-:W-:Y:S01]  /*08c0*/  FADD R23, R43, UR4 ;  /* 0x000000042b177e21 */ /* 0x000fe20008000000 */
[----:B------:R-:W-:Y:S01]  /*08d0*/  LOP3.LUT R17, R25, 0x7ff00000, RZ, 0xc0, !PT ;  /* 0x7ff0000019117812 */ /* 0x000fe200078ec0ff */
[C---:B------:R-:W-:Y:S01]  /*08e0*/  DADD R24, R96.reuse, 2 ;  /* 0x4000000060187429 */ /* 0x040fe20000000000 */
[----:B------:R-:W-:Y:S01]  /*08f0*/  LOP3.LUT R18, R27, 0x7ff00000, RZ, 0xc0, !PT ;  /* 0x7ff000001b127812 */ /* 0x000fe200078ec0ff */
[C---:B------:R-:W-:Y:S01]  /*0900*/  DADD R26, R96.reuse, 1 ;  /* 0x3ff00000601a7429 */ /* 0x040fe20000000000 */
[----:B------:R-:W-:Y:S01]  /*0910*/  LOP3.LUT R19, R29, 0x7ff00000, RZ, 0xc0, !PT ;  /* 0x7ff000001d137812 */ /* 0x000fe200078ec0ff */
[C---:B------:R-:W-:Y:S01]  /*0920*/  DADD R28, R96.reuse, 4 ;  /* 0x40100000601c7429 */ /* 0x040fe20000000000 */
[----:B------:R-:W-:Y:S01]  /*0930*/  FFMA R43, R54, R43, R33 ;  /* 0x0000002b362b7223 */ /* 0x000fe20000000021 */
[----:B------:R-:W-:Y:S01]  /*0940*/  LOP3.LUT R22, R35, 0x7ff00000, RZ, 0xc0, !PT ;  /* 0x7ff0000023167812 */ /* 0x000fe200078ec0ff */
[----:B------:R-:W-:Y:S01]  /*0950*/  FMUL R0, R31, R76 ;  /* 0x0000004c1f007220 */ /* 0x000fe20000400000 */
[C---:B------:R-:W-:Y:S01]  /*0960*/  DADD R32, R96.reuse, 6 ;  /* 0x4018000060207429 */ /* 0x040fe20000000000 */
[----:B------:R-:W0:Y:S01]  /*0970*/  LDCU UR4, c[0x0][0x370] ;  /* 0x00006e00ff0477ac */ /* 0x000e220008000800 */
[C---:B------:R-:W-:Y:S01]  /*0980*/  DADD R30, R96.reuse, 3 ;  /* 0x40080000601e7429 */ /* 0x040fe20000000000 */
[----:B------:R-:W-:Y:S01]  /*0990*/  FFMA R0, R23, R64, R0 ;  /* 0x0000004017007223 */ /* 0x000fe20000000000 */
[C---:B------:R-:W-:Y:S01]  /*09a0*/  DADD R34, R96.reuse, 5 ;  /* 0x4014000060227429 */ /* 0x040fe20000000000 */
[----:B------:R-:W-:Y:S01]  /*09b0*/  LOP3.LUT R23, R25, 0x7ff00000, RZ, 0xc0, !PT ;  /* 0x7ff0000019177812 */ /* 0x000fe200078ec0ff */
[----:B------:R-:W1:Y:S01]  /*09c0*/  F2F.F64.F32 R76, R76 ;  /* 0x0000004c004c7310 */ /* 0x000e620000201800 */
        /* <DEDUP_REMOVED lines=9> */
[----:B------:R-:W2:Y:S01]  /*0a60*/  F2F.F64.F32 R74, R74 ;  /* 0x0000004a004a7310 */ /* 0x000ea20000201800 */
[----:B------:R-:W-:Y:S01]  /*0a70*/  LOP3.LUT R28, R35, 0x7ff00000, RZ, 0xc0, !PT ;  /* 0x7ff00000231c7812 */ /* 0x000fe200078ec0ff */
[C---:B------:R-:W-:Y:S01]  /*0a80*/  DADD R30, R96.reuse, 7 ;  /* 0x401c0000601e7429 */ /* 0x040fe20000000000 */
[----:B------:R-:W-:Y:S01]  /*0a90*/  @P1 LOP3.LUT R128, R128, 0x40, RZ, 0xfc, !PT ;  /* 0x0000004080801812 */ /* 0x000fe200078efcff */
[----:B------:R-:W-:Y:S01]  /*0aa0*/  DADD R34, R96, 12 ;  /* 0x4028000060227429 */ /* 0x000fe20000000000 */
[----:B------:R-:W-:Y:S01]  /*0ab0*/  IMAD.MOV.U32 R38, RZ, RZ, -0x100000 ;  /* 0xfff00000ff267424 */ /* 0x000fe200078e00ff */
[C---:B------:R-:W-:Y:S01]  /*0ac0*/  DADD R100, R116.reuse, 1 ;  /* 0x3ff0000074647429 */ /* 0x040fe20000000000 */
[----:B------:R-:W-:Y:S01]  /*0ad0*/  LOP3.LUT R128, R128, 0xffffff7f, RZ, 0xc0, !PT ;  /* 0xffffff7f80807812 */ /* 0x000fe200078ec0ff */
[----:B------:R-:W3:Y:S01]  /*0ae0*/  F2F.F64.F32 R64, R64 ;  /* 0x0000004000407310 */ /* 0x000ee20000201800 */
[C---:B------:R-:W-:Y:S01]  /*0af0*/  DADD R98, R116.reuse, 4 ;  /* 0x4010000074627429 */ /* 0x040fe20000000000 */
[----:B------:R-:W-:Y:S01]  /*0b00*/  LOP3.LUT R32, R33, 0x7ff00000, RZ, 0xc0, !PT ;  /* 0x7ff0000021207812 */ /* 0x000fe200078ec0ff */
[C---:B------:R-:W-:Y:S01]  /*0b10*/  DADD R94, R116.reuse, 3 ;  /* 0x40080000745e7429 */ /* 0x040fe20000000000 */
[----:B0-----:R-:W-:Y:S01]  /*0b20*/  IMAD R36, R37, UR4, RZ ;  /* 0x0000000425247c24 */ /* 0x001fe2000f8e02ff */
[C---:B------:R-:W-:Y:S01]  /*0b30*/  DADD R92, R116.reuse, 6 ;  /* 0x40180000745c7429 */ /* 0x040fe20000000000 */
[----:B------:R-:W-:Y:S01]  /*0b40*/  LOP3.LUT R30, R31, 0x7ff00000, RZ, 0xc0, !PT ;  /* 0x7ff000001f1e7812 */ /* 0x000fe200078ec0ff */
[C---:B------:R-:W-:Y:S01]  /*0b50*/  DADD R90, R116.reuse, 5 ;  /* 0x40140000745a7429 */ /* 0x040fe20000000000 */
[----:B------:R-:W0:Y:S01]  /*0b60*/  F2F.F64.F32 R54, R54 ;  /* 0x0000003600367310 */ /* 0x000e220000201800 */
[C---:B------:R-:W-:Y:S01]  /*0b70*/  DADD R88, R116.reuse, 8 ;  /* 0x4020000074587429 */ /* 0x040fe20000000000 */
[----:B------:R-:W-:Y:S01]  /*0b80*/  LOP3.LUT R33, R35, 0x7ff00000, RZ, 0xc0, !PT ;  /* 0x7ff0000023217812 */ /* 0x000fe200078ec0ff */
[C---:B------:R-:W-:Y:S01]  /*0b90*/  DADD R86, R116.reuse, 7 ;  /* 0x401c000074567429 */ /* 0x040fe20000000000 */
[----:B------:R-:W-:Y:S01]  /*0ba0*/  SEL R37, R38, 0x7ff00000, !P1 ;  /* 0x7ff0000026257807 */ /* 0x000fe20004800000 */
[C---:B------:R-:W-:Y:S01]  /*0bb0*/  DADD R84, R116.reuse, 10 ;  /* 0x4024000074547429 */ /* 0x040fe20000000000 */
[----:B------:R-:W-:Y:S01]  /*0bc0*/  LOP3.LUT R31, R41, 0x7ff00000, RZ, 0xc0, !PT ;  /* 0x7ff00000291f7812 */ /* 0x000fe200078ec0ff */
[C---:B------:R-:W-:Y:S01]  /*0bd0*/  DADD R82, R116.reuse, 9 ;  /* 0x4022000074527429 */ /* 0x040fe20000000000 */
[----:B------:R-:W-:Y:S01]  /*0be0*/  LOP3.LUT R34, R39, 0x7ff00000, RZ, 0xc0, !PT ;  /* 0x7ff0000027227812 */ /* 0x000fe200078ec0ff */
[C---:B------:R-:W-:Y:S01]  /*0bf0*/  DADD R80, R116.reuse, 12 ;  /* 0x4028000074507429 */ /* 0x040fe20000000000 */
[----:B------:R-:W-:Y:S01]  /*0c00*/  @P0 LOP3.LUT R128, R128, 0x80, RZ, 0xfc, !PT ;  /* 0x0000008080800812 */ /* 0x000fe200078efcff */
[----:B------:R-:W-:Y:S01]  /*0c10*/  DADD R78, R116, 11 ;  /* 0x40260000744e7429 */ /* 0x000fe20000000000 */
[----:B------:R-:W-:Y:S01]  /*0c20*/  FADD R35, R0, R43 ;  /* 0x0000002b00237221 */ /* 0x000fe20000000000 */
[C---:B------:R-:W-:Y:S01]  /*0c30*/  DADD R72, R96.reuse, 2 ;  /* 0x4000000060487429 */ /* 0x040fe20000000000 */
[----:B------:R-:W-:Y:S01]  /*0c40*/  SEL R38, R38, 0x7ff00000, !P0 ;  /* 0x7ff0000026267807 */ /* 0x000fe20004000000 */
[----:B------:R-:W-:-:S02]  /*0c50*/  DADD R70, R96, 1 ;  /* 0x3ff0000060467429 */ /* 0x000fc40000000000 */
[C---:B------:R-:W-:Y:S02]  /*0c60*/  DADD R68, R96.reuse, 4 ;  /* 0x4010000060447429 */ /* 0x040fe40000000000 */
[C---:B------:R-:W-:Y:S02]  /*0c70*/  DADD R66, R96.reuse, 3 ;  /* 0x4008000060427429 */ /* 0x040fe40000000000 */
[C---:B------:R-:W-:Y:S02]  /*0c80*/  DADD R62, R96.reuse, 6 ;  /* 0x40180000603e7429 */ /* 0x040fe40000000000 */
[C---:B------:R-:W-:Y:S02]  /*0c90*/  DADD R60, R96.reuse, 5 ;  /* 0x40140000603c7429 */ /* 0x040fe40000000000 */
[C---:B------:R-:W-:Y:S02]  /*0ca0*/  DADD R58, R96.reuse, 8 ;  /* 0x40200000603a7429 */ /* 0x040fe40000000000 */
[----:B------:R-:W-:-:S02]  /*0cb0*/  DADD R56, R96, 7 ;  /* 0x401c000060387429 */ /* 0x000fc40000000000 */
[C---:B------:R-:W-:Y:S02]  /*0cc0*/  DADD R52, R96.reuse, 10 ;  /* 0x4024000060347429 */ /* 0x040fe40000000000 */
[C---:B------:R-:W-:Y:S02]  /*0cd0*/  DADD R50, R96.reuse, 9 ;  /* 0x4022000060327429 */ /* 0x040fe40000000000 */
[C---:B------:R-:W-:Y:S02]  /*0ce0*/  DADD R48, R96.reuse, 12 ;  /* 0x4028000060307429 */ /* 0x040fe40000000000 */
[----:B0123--:R-:W-:-:S11]  /*0cf0*/  DADD R46, R96, 11 ;  /* 0x40260000602e7429 */ /* 0x00ffd60000000000 */
.L_x_545:
[----:B0-----:R-:W0:Y:S01]  /*0d00*/  LDC R131, c[0x0][0x380] ;  /* 0x0000e000ff837b82 */ /* 0x001e220000000800 */
[----:B------:R-:W-:-:S07]  /*0d10*/  IMAD.IADD R39, R10, 0x1, R3 ;  /* 0x000000010a277824 */ /* 0x000fce00078e0203 */
[----:B------:R-:W1:Y:S01]  /*0d20*/  LDC.64 R150, c[0x0][0x3a0] ;  /* 0x0000e800ff967b82 */ /* 0x000e620000000a00 */
[----:B0-----:R-:W-:-:S04]  /*0d30*/  IMAD R41, R131, -0x6, R39 ;  /* 0xfffffffa83297824 */ /* 0x001fc800078e0227 */
[----:B-1----:R-:W-:-:S05]  /*0d40*/  IMAD.WIDE R150, R41, 0x4, R150 ;  /* 0x0000000429967825 */ /* 0x002fca00078e0296 */
[----:B------:R-:W5:Y:S01]  /*0d50*/  LDG.E.CONSTANT R40, desc[UR6][R150.64] ;  /* 0x0000000696287981 */ /* 0x000f62000c1e9900 */
[----:B------:R-:W-:-:S05]  /*0d60*/  IMAD.WIDE R124, R131, 0x4, R150 ;  /* 0x00000004837c7825 */ /* 0x000fca00078e0296 */
        /* <DEDUP_REMOVED lines=10> */
[----:B------:R-:W2:Y:S01]  /*0e10*/  LDG.E.CONSTANT R126, desc[UR6][R120.64] ;  /* 0x00000006787e7981 */ /* 0x000ea2000c1e9900 */
        /* <DEDUP_REMOVED lines=11> */
[----:B------:R0:W5:Y:S01]  /*0ed0*/  LDG.E.CONSTANT R125, desc[UR6][R130.64] ;  /* 0x00000006827d7981 */ /* 0x000162000c1e9900 */
[----:B------:R-:W-:Y:S05]  /*0ee0*/  WARPSYNC.ALL ;  /* 0x0000000000007948 */ /* 0x000fea0003800000 */
[----:B------:R-:W-:-:S13]  /*0ef0*/  ISETP.GT.U32.AND P0, PT, R2, 0x5, PT ;  /* 0x000000050200780c */ /* 0x000fda0003f04070 */
[----:B------:R-:W3:Y:S01]  /*0f00*/  @!P0 LDG.E.CONSTANT R0, desc[UR6][R120.64+-0x18] ;  /* 0xffffe80678008981 */ /* 0x000ee2000c1e9900 */
[----:B0-----:R-:W0:Y:S03]  /*0f10*/  LDC R131, c[0x0][0x384] ;  /* 0x0000e100ff837b82 */ /* 0x001e260000000800 */
[----:B------:R1:W4:Y:S01]  /*0f20*/  @!P0 LDG.E.CONSTANT R136, desc[UR6][R120.64+0x80] ;  /* 0x0000800678888981 */ /* 0x000322000c1e9900 */
[----:B------:R-:W-:Y:S01]  /*0f30*/  LOP3.LUT R128, R128, 0xfffff7ff, RZ, 0xc0, !PT ;  /* 0xfffff7ff80807812 */ /* 0x000fe200078ec0ff */
[----:B------:R-:W-:Y:S01]  /*0f40*/  UMOV UR4, 0x400 ;  /* 0x0000040000047882 */ /* 0x000fe20000000000 */
[----:B------:R-:W-:Y:S01]  /*0f50*/  ISETP.NE.AND P5, PT, R22, 0x7ff00000, PT ;  /* 0x7ff000001600780c */ /* 0x000fe20003fa5270 */
[----:B------:R-:W-:Y:S01]  /*0f60*/  DADD R132, -RZ, |R96| ;  /* 0x00000000ff847229 */ /* 0x000fe20000000560 */
[----:B------:R-:W0:Y:S01]  /*0f70*/  LDC R130, c[0x0][0x390] ;  /* 0x0000e400ff827b82 */ /* 0x000e220000000800 */
[----:B------:R-:W-:Y:S01]  /*0f80*/  ISETP.NE.AND P6, PT, R11, 0x7ff00000, PT ;  /* 0x7ff000000b00780c */ /* 0x000fe20003fc5270 */
[----:B------:R-:W-:Y:S01]  /*0f90*/  BSSY.RECONVERGENT B0, `(.L_x_465) ;  /* 0x000007f000007945 */ /* 0x000fe20003800200 */
[----:B------:R-:W-:Y:S01]  /*0fa0*/  IMAD.MOV.U32 R135, RZ, RZ, 0x40000000 ;  /* 0x40000000ff877424 */ /* 0x000fe200078e00ff */
[----:B-1----:R-:W-:Y:S01]  /*0fb0*/  LOP3.LUT R121, R121, 0xffffffdf, RZ, 0xc0, !PT ;  /* 0xffffffdf79797812 */ /* 0x002fe200078ec0ff */
[----:B--2---:R-:W-:-:S03]  /*0fc0*/  FMUL R120, R35, R126 ;  /* 0x0000007e23787220 */ /* 0x004fc60000400000 */
[----:B------:R-:W1:Y:S01]  /*0fd0*/  LDC R129, c[0x0][0x38c] ;  /* 0x0000e300ff817b82 */ /* 0x000e620000000800 */
[----:B------:R-:W-:Y:S02]  /*0fe0*/  IMAD.MOV.U32 R134, RZ, RZ, R132 ;  /* 0x000000ffff867224 */ /* 0x000fe400078e0084 */
[----:B------:R-:W-:-:S05]  /*0ff0*/  @P5 LOP3.LUT R121, R121, 0x20, RZ, 0xfc, !PT ;  /* 0x0000002079795812 */ /* 0x000fca00078efcff */
[----:B------:R-:W-:Y:S01]  /*1000*/  BAR.SYNC.DEFER_BLOCKING 0x0 ;  /* 0x0000000000007b1d */ /* 0x000fe20000010000 */
[----:B------:R-:W-:Y:S02]  /*1010*/  ISETP.NE.AND P5, PT, R9, 0x7ff00000, PT ;  /* 0x7ff000000900780c */ /* 0x000fe40003fa5270 */
[----:B------:R-:W-:Y:S02]  /*1020*/  LOP3.LUT R121, R121, 0xffffffef, RZ, 0xc0, !PT ;  /* 0xffffffef79797812 */ /* 0x000fe400078ec0ff */
[----:B0-----:R-:W-:-:S03]  /*1030*/  FSETP.NEU.AND P2, PT, R131, 1, PT ;  /* 0x3f8000008300780b */ /* 0x001fc60003f4d000 */
[----:B------:R-:W0:Y:S01]  /*1040*/  S2UR UR5, SR_CgaCtaId ;  /* 0x00000000000579c3 */ /* 0x000e220000008800 */
[----:B------:R-:W-:Y:S02]  /*1050*/  FSETP.NEU.AND P1, PT, R131, RZ, PT ;  /* 0x000000ff8300720b */ /* 0x000fe40003f2d000 */
[----:B------:R-:W-:-:S07]  /*1060*/  FSETP.NEU.AND P3, PT, R130, RZ, PT ;  /* 0x000000ff8200720b */ /* 0x000fce0003f6d000 */
[----:B------:R-:W-:Y:S02]  /*1070*/  @P2 LOP3.LUT R128, R128, 0x800, RZ, 0xfc, !PT ;  /* 0x0000080080802812 */ /* 0x000fe400078efcff */
[----:B------:R-:W-:Y:S02]  /*1080*/  FSETP.NEU.AND P2, PT, R130, 1, PT ;  /* 0x3f8000008200780b */ /* 0x000fe40003f4d000 */
[----:B------:R-:W-:Y:S02]  /*1090*/  LOP3.LUT R128, R128, 0xfffffbff, RZ, 0xc0, !PT ;  /* 0xfffffbff80807812 */ /* 0x000fe400078ec0ff */
[----:B-1----:R-:W-:Y:S02]  /*10a0*/  FSETP.NEU.AND P4, PT, R129, 1, PT ;  /* 0x3f8000008100780b */ /* 0x002fe40003f8d000 */
[----:B------:R-:W-:Y:S02]  /*10b0*/  @P1 LOP3.LUT R128, R128, 0x400, RZ, 0xfc, !PT ;  /* 0x0000040080801812 */ /* 0x000fe400078efcff */
[----:B------:R-:W-:-:S02]  /*10c0*/  FSETP.NAN.AND P1, PT, R130, R130, PT ;  /* 0x000000828200720b */ /* 0x000fc40003f28000 */
[----:B------:R-:W-:Y:S01]  /*10d0*/  LOP3.LUT R128, R128, 0xffefffff, RZ, 0xc0, !PT ;  /* 0xffefffff80807812 */ /* 0x000fe200078ec0ff */
[----:B0-----:R-:W-:-:S03]  /*10e0*/  ULEA UR4, UR5, UR4, 0x18 ;  /* 0x0000000405047291 */ /* 0x001fc6000f8ec0ff */
[----:B------:R-:W-:Y:S02]  /*10f0*/  @P2 LOP3.LUT R128, R128, 0x100000, RZ, 0xfc, !PT ;  /* 0x0010000080802812 */ /* 0x000fe400078efcff */
[C---:B------:R-:W-:Y:S02]  /*1100*/  FSETP.NAN.AND P2, PT, R129.reuse, R129, PT ;  /* 0x000000818100720b */ /* 0x040fe40003f48000 */
[----:B------:R-:W-:Y:S02]  /*1110*/  LOP3.LUT R128, R128, 0xfff7ffff, RZ, 0xc0, !PT ;  /* 0xfff7ffff80807812 */ /* 0x000fe400078ec0ff */
[----:B------:R-:W-:Y:S01]  /*1120*/  LEA R127, R2, UR4, 0x2 ;  /* 0x00000004027f7c11 */ /* 0x000fe2000f8e10ff */
[----:B------:R-:W-:Y:S01]  /*1130*/  UMOV UR4, URZ ;  /* 0x000000ff00047c82 */ /* 0x000fe20008000000 */
[----:B------:R-:W-:Y:S02]  /*1140*/  @P3 LOP3.LUT R128, R128, 0x80000, RZ, 0xfc, !PT ;  /* 0x0008000080803812 */ /* 0x000fe400078efcff */
[----:B------:R-:W-:Y:S01]  /*1150*/  FSETP.NEU.AND P3, PT, R129, RZ, PT ;  /* 0x000000ff8100720b */ /* 0x000fe20003f6d000 */
[----:B------:R-:W-:Y:S01]  /*1160*/  STS [R127+0x18], R126 ;  /* 0x0000187e7f007388 */ /* 0x000fe20000000800 */
[----:B------:R-:W-:-:S04]  /*1170*/  LOP3.LUT R128, R128, 0xfffffdff, RZ, 0xc0, !PT ;  /* 0xfffffdff80807812 */ /* 0x000fc800078ec0ff */
[----:B------:R-:W-:Y:S02]  /*1180*/  @P4 LOP3.LUT R128, R128, 0x200, RZ, 0xfc, !PT ;  /* 0x0000020080804812 */ /* 0x000fe400078efcff */
[----:B------:R-:W-:Y:S02]  /*1190*/  ISETP.NE.AND P4, PT, R21, 0x7ff00000, PT ;  /* 0x7ff000001500780c */ /* 0x000fe40003f85270 */
[----:B------:R-:W-:-:S04]  /*11a0*/  LOP3.LUT R128, R128, 0xfffffeff, RZ, 0xc0, !PT ;  /* 0xfffffeff80807812 */ /* 0x000fc800078ec0ff */
[----:B------:R-:W-:Y:S02]  /*11b0*/  @P3 LOP3.LUT R128, R128, 0x100, RZ, 0xfc, !PT ;  /* 0x0000010080803812 */ /* 0x000fe400078efcff */
[----:B------:R-:W-:Y:S02]  /*11c0*/  ISETP.NE.AND P3, PT, R34, 0x7ff00000, PT ;  /* 0x7ff000002200780c */ /* 0x000fe40003f65270 */
[----:B------:R-:W-:-:S03]  /*11d0*/  LOP3.LUT R128, R128, 0x7fffffff, RZ, 0xc0, !PT ;  /* 0x7fffffff80807812 */ /* 0x000fc600078ec0ff */
[----:B------:R-:W-:Y:S02]  /*11e0*/  @P4 LOP3.LUT R121, R121, 0x10, RZ, 0xfc, !PT ;  /* 0x0000001079794812 */ /* 0x000fe400078efcff */
[----:B------:R-:W-:Y:S02]  /*11f0*/  ISETP.NE.AND P4, PT, R33, 0x7ff00000, PT ;  /* 0x7ff000002100780c */ /* 0x000fe40003f85270 */
[----:B------:R-:W-:-:S04]  /*1200*/  LOP3.LUT R121, R121, 0xfffffff7, RZ, 0xc0, !PT ;  /* 0xfffffff779797812 */ /* 0x000fc800078ec0ff */
        /* <DEDUP_REMOVED lines=10> */
[----:B------:R-:W-:Y:S02]  /*12b0*/  @P3 LOP3.LUT R121, R121, 0x1, RZ, 0xfc, !PT ;  /* 0x0000000179793812 */ /* 0x000fe400078efcff */
[----:B------:R-:W-:Y:S02]  /*12c0*/  ISETP.NE.AND P3, PT, R8, 0x7ff00000, PT ;  /* 0x7ff000000800780c */ /* 0x000fe40003f65270 */
[----:B------:R-:W-:Y:S02]  /*12d0*/  LOP3.LUT R128, R128, 0xbfffffff, RZ, 0xc0, !PT ;  /* 0xbfffffff80807812 */ /* 0x000fe400078ec0ff */
[----:B------:R-:W-:Y:S02]  /*12e0*/  ISETP.NE.AND P5, PT, R31, 0x7ff00000, PT ;  /* 0x7ff000001f00780c */ /* 0x000fe40003fa5270 */
[----:B------:R-:W-:-:S02]  /*12f0*/  @P4 LOP3.LUT R128, R128, 0x40000000, RZ, 0xfc, !PT ;  /* 0x4000000080804812 */ /* 0x000fc400078efcff */
        /* <DEDUP_REMOVED lines=47> */
[----:B------:R-:W-:Y:S01]  /*15f0*/  @P3 LOP3.LUT R128, R128, 0x1000, RZ, 0xfc, !PT ;  /* 0x0000100080803812 */ /* 0x000fe200078efcff */
[----:B------:R-:W-:-:S03]  /*1600*/  DSETP.NEU.AND P3, PT, |R116|, +INF , PT ;  /* 0x7ff000007400742a */ /* 0x000fc60003f6d200 */
[----:B------:R-:W-:-:S04]  /*1610*/  LOP3.LUT R128, R128, 0xffffffef, RZ, 0xc0, !PT ;  /* 0xffffffef80807812 */ /* 0x000fc800078ec0ff */
[----:B------:R-:W-:Y:S01]  /*1620*/  @P5 LOP3.LUT R128, R128, 0x10, RZ, 0xfc, !PT ;  /* 0x0000001080805812 */ /* 0x000fe200078efcff */
[----:B------:R-:W-:-:S03]  /*1630*/  DSETP.NEU.AND P5, PT, |R118|, +INF , PT ;  /* 0x7ff000007600742a */ /* 0x000fc60003fad200 */
        /* <DEDUP_REMOVED lines=10> */
[----:B------:R-:W-:Y:S02]  /*16e0*/  @P5 LOP3.LUT R128, R128, 0x20, RZ, 0xfc, !PT ;  /* 0x0000002080805812 */ /* 0x000fe400078efcff */
[----:B------:R-:W-:Y:S02]  /*16f0*/  ISETP.NE.AND P5, PT, R23, 0x7ff00000, PT ;  /* 0x7ff000001700780c */ /* 0x000fe40003fa5270 */
[----:B------:R-:W-:Y:S01]  /*1700*/  LOP3.LUT R128, R128, 0xfffffffe, RZ, 0xc0, !PT ;  /* 0xfffffffe80807812 */ /* 0x000fe200078ec0ff */
[----:B---3--:R0:W-:Y:S03]  /*1710*/  @!P0 STS [R127], R0 ;  /* 0x000000007f008388 */ /* 0x0081e60000000800 */
[----:B------:R-:W-:Y:S01]  /*1720*/  @P6 LOP3.LUT R128, R128, 0x1, RZ, 0xfc, !PT ;  /* 0x0000000180806812 */ /* 0x000fe200078efcff */
[----:B----4-:R1:W-:Y:S01]  /*1730*/  @!P0 STS [R127+0x98], R136 ;  /* 0x000098887f008388 */ /* 0x0103e20000000800 */
[----:B------:R-:W-:Y:S01]  /*1740*/  BAR.SYNC.DEFER_BLOCKING 0x0 ;  /* 0x0000000000007b1d */ /* 0x000fe20000010000 */
[----:B------:R-:W-:-:S02]  /*1750*/  FSETP.NAN.AND P0, PT, R131, R131, PT ;  /* 0x000000838300720b */ /* 0x000fc40003f08000 */
[----:B0-----:R-:W-:-:S11]  /*1760*/  MOV R0, 0x1780 ;  /* 0x0000178000007802 */ /* 0x001fd60000000f00 */
[----:B-1---5:R-:W-:Y:S05]  /*1770*/  CALL.REL.NOINC `($_Z30MacCormack_2D_Solver_OptimizedififfPfS_S_$__internal_accurate_pow) ;  /* 0x0000006400947944 */ /* 0x022fea0003c00000 */
[----:B------:R-:W-:Y:S05]  /*1780*/  BSYNC.RECONVERGENT B0 ;  /* 0x0000000000007941 */ /* 0x000fea0003800200 */
.L_x_465:
[----:B------:R-:W-:Y:S01]  /*1790*/  FSETP.NEU.AND P6, PT, R129, RZ, PT ;  /* 0x000000ff8100720b */ /* 0x000fe20003fcd000 */
[----:B------:R-:W-:Y:S01]  /*17a0*/  BSSY.RECONVERGENT B0, `(.L_x_466) ;  /* 0x0000011000007945 */ /* 0x000fe20003800200 */
[----:B------:R-:W-:Y:S01]  /*17b0*/  IMAD.MOV.U32 R135, RZ, RZ, 0x40000000 ;  /* 0x40000000ff877424 */ /* 0x000fe200078e00ff */
[----:B------:R-:W-:Y:S02]  /*17c0*/  MOV R0, 0x18b0 ;  /* 0x000018b000007802 */ /* 0x000fe40000000f00 */
[----:B------:R-:W-:Y:S02]  /*17d0*/  FSEL R136, R132, RZ, P6 ;  /* 0x000000ff84887208 */ /* 0x000fe40003000000 */
[----:B------:R-:W-:Y:S02]  /*17e0*/  FSEL R137, R133, RZ, P6 ;  /* 0x000000ff85897208 */ /* 0x000fe40003000000 */
[----:B------:R-:W-:Y:S02]  /*17f0*/  FSEL R121, R136, RZ, P4 ;  /* 0x000000ff88797208 */ /* 0x000fe40002000000 */
[----:B------:R-:W-:-:S02]  /*1800*/  FSEL R133, R137, +QNAN , P4 ;  /* 0x7ff0000089857808 */ /* 0x000fc40002000000 */
[----:B------:R-:W-:Y:S02]  /*1810*/  @!P5 FSEL R136, R72, R121, P2 ;  /* 0x000000794888d208 */ /* 0x000fe40001000000 */
[----:B------:R-:W-:Y:S01]  /*1820*/  @!P5 FSEL R137, R73, R133, P2 ;  /* 0x000000854989d208 */ /* 0x000fe20001000000 */
[----:B------:R-:W-:Y:S01]  /*1830*/  DADD R132, -RZ, |R118| ;  /* 0x00000000ff847229 */ /* 0x000fe20000000576 */
[----:B------:R-:W-:-:S04]  /*1840*/  FSETP.NEU.AND P6, PT, R129, 1, PT ;  /* 0x3f8000008100780b */ /* 0x000fc80003fcd000 */
[----:B------:R-:W-:-:S05]  /*1850*/  DADD R136, R136, R136 ;  /* 0x0000000088887229 */ /* 0x000fca0000000088 */
[----:B------:R-:W-:-:S03]  /*1860*/  IMAD.MOV.U32 R134, RZ, RZ, R132 ;  /* 0x000000ffff867224 */ /* 0x000fc600078e0084 */
[----:B------:R-:W-:-:S10]  /*1870*/  DMUL R136, R136, 0.5 ;  /* 0x3fe0000088887828 */ /* 0x000fd40000000000 */
[----:B------:R-:W-:Y:S02]  /*1880*/  FSEL R158, R136, RZ, P6 ;  /* 0x000000ff889e7208 */ /* 0x000fe40003000000 */
[----:B------:R-:W-:-:S07]  /*1890*/  FSEL R159, R137, 1.875, P6 ;  /* 0x3ff00000899f7808 */ /* 0x000fce0003000000 */
[----:B------:R-:W-:Y:S05]  /*18a0*/  CALL.REL.NOINC `($_Z30MacCormack_2D_Solver_OptimizedififfPfS_S_$__internal_accurate_pow) ;  /* 0x0000006400487944 */ /* 0x000fea0003c00000 */
[----:B------:R-:W-:Y:S05]  /*18b0*/  BSYNC.RECONVERGENT B0 ;  /* 0x0000000000007941 */ /* 0x000fea0003800200 */
.L_x_466:
[----:B------:R-:W-:Y:S01]  /*18c0*/  P2R R0, PR, RZ, 0x1 ;  /* 0x00000001ff007803 */ /* 0x000fe20000000000 */
[----:B------:R-:W-:Y:S01]  /*18d0*/  DSETP.NEU.AND P6, PT, |R118|, +INF , PT ;  /* 0x7ff000007600742a */ /* 0x000fe20003fcd200 */
[----:B------:R-:W-:Y:S01]  /*18e0*/  ISETP.NE.AND P5, PT, R4, 0x7ff00000, PT ;  /* 0x7ff000000400780c */ /* 0x000fe20003fa5270 */
[----:B------:R-:W-:Y:S01]  /*18f0*/  FADD R44, R44, R45 ;  /* 0x0000002d2c2c7221 */ /* 0x000fe20000000000 */
[----:B------:R-:W-:Y:S01]  /*1900*/  FSETP.NEU.AND P0, PT, R130, RZ, PT ;  /* 0x000000ff8200720b */ /* 0x000fe20003f0d000 */
[----:B------:R-:W-:Y:S03]  /*1910*/  BSSY.RECONVERGENT B0, `(.L_x_467) ;  /* 0x0000016000007945 */ /* 0x000fe60003800200 */
[----:B------:R-:W-:Y:S01]  /*1920*/  FSEL R135, R133, RZ, P0 ;  /* 0x000000ff85877208 */ /* 0x000fe20000000000 */
[----:B------:R-:W0:Y:S01]  /*1930*/  F2F.F64.F32 R44, R44 ;  /* 0x0000002c002c7310 */ /* 0x000e220000201800 */
[----:B------:R-:W-:-:S02]  /*1940*/  FSEL R132, R132, RZ, P0 ;  /* 0x000000ff84847208 */ /* 0x000fc40000000000 */
[----:B------:R-:W-:Y:S02]  /*1950*/  FSEL R133, R135, +QNAN , P6 ;  /* 0x7ff0000087857808 */ /* 0x000fe40003000000 */
[----:B------:R-:W-:Y:S02]  /*1960*/  FSEL R121, R132, RZ, P6 ;  /* 0x000000ff84797208 */ /* 0x000fe40003000000 */
[----:B------:R-:W-:Y:S02]  /*1970*/  @!P5 FSEL R135, R115, R133, P1 ;  /* 0x000000857387d208 */ /* 0x000fe40000800000 */
[----:B------:R-:W-:Y:S02]  /*1980*/  @!P5 FSEL R132, R114, R121, P1 ;  /* 0x000000797284d208 */ /* 0x000fe40000800000 */
[----:B------:R-:W-:Y:S01]  /*1990*/  FSETP.NEU.AND P5, PT, R130, 1, PT ;  /* 0x3f8000008200780b */ /* 0x000fe20003fad000 */
[----:B------:R-:W-:Y:S01]  /*19a0*/  IMAD.MOV.U32 R133, RZ, RZ, R135 ;  /* 0x000000ffff857224 */ /* 0x000fe200078e0087 */
[----:B------:R-:W-:Y:S01]  /*19b0*/  ISETP.NE.AND P0, PT, R0, RZ, PT ;  /* 0x000000ff0000720c */ /* 0x000fe20003f05270 */
[----:B------:R-:W-:Y:S01]  /*19c0*/  IMAD.MOV.U32 R135, RZ, RZ, 0x3ff00000 ;  /* 0x3ff00000ff877424 */ /* 0x000fe200078e00ff */
[----:B------:R-:W-:-:S03]  /*19d0*/  MOV R0, 0x1a70 ;  /* 0x00001a7000007802 */ /* 0x000fc60000000f00 */
[----:B------:R-:W-:-:S08]  /*19e0*/  DADD R132, R132, R132 ;  /* 0x0000000084847229 */ /* 0x000fd00000000084 */
[----:B------:R-:W-:-:S10]  /*19f0*/  DMUL R132, R132, 0.5 ;  /* 0x3fe0000084847828 */ /* 0x000fd40000000000 */
[----:B------:R-:W-:Y:S02]  /*1a00*/  FSEL R142, R132, RZ, P5 ;  /* 0x000000ff848e7208 */ /* 0x000fe40002800000 */
[----:B------:R-:W-:Y:S01]  /*1a10*/  FSEL R143, R133, 1.875, P5 ;  /* 0x3ff00000858f7808 */ /* 0x000fe20002800000 */
[----:B------:R-:W-:-:S05]  /*1a20*/  DADD R132, -RZ, |R96| ;  /* 0x00000000ff847229 */ /* 0x000fca0000000560 */
[----:B------:R-:W-:-:S05]  /*1a30*/  DADD R158, R142, R158 ;  /* 0x000000008e9e7229 */ /* 0x000fca000000009e */
[----:B------:R-:W-:-:S03]  /*1a40*/  IMAD.MOV.U32 R134, RZ, RZ, R132 ;  /* 0x000000ffff867224 */ /* 0x000fc600078e0084 */
[----:B0-----:R-:W-:-:S11]  /*1a50*/  DMUL R158, R76, R158 ;  /* 0x0000009e4c9e7228 */ /* 0x001fd60000000000 */
[----:B------:R-:W-:Y:S05]  /*1a60*/  CALL.REL.NOINC `($_Z30MacCormack_2D_Solver_OptimizedififfPfS_S_$__internal_accurate_pow) ;  /* 0x0000006000d87944 */ /* 0x000fea0003c00000 */
[----:B------:R-:W-:Y:S05]  /*1a70*/  BSYNC.RECONVERGENT B0 ;  /* 0x0000000000007941 */ /* 0x000fea0003800200 */
.L_x_467:
[----:B------:R-:W-:Y:S01]  /*1a80*/  DADD R134, -RZ, -R132 ;  /* 0x00000000ff867229 */ /* 0x000fe20000000984 */
[----:B------:R-:W-:Y:S01]  /*1a90*/  ISETP.GE.AND P6, PT, R97, RZ, PT ;  /* 0x000000ff6100720c */ /* 0x000fe20003fc6270 */
[----:B------:R-:W-:Y:S01]  /*1aa0*/  BSSY.RECONVERGENT B0, `(.L_x_468) ;  /* 0x0000018000007945 */ /* 0x000fe20003800200 */
[----:B------:R-:W-:Y:S02]  /*1ab0*/  FSETP.NEU.AND P5, PT, R129, RZ, PT ;  /* 0x000000ff8100720b */ /* 0x000fe40003fad000 */
[----:B------:R-:W-:-:S05]  /*1ac0*/  MOV R0, 0x1c20 ;  /* 0x00001c2000007802 */ /* 0x000fca0000000f00 */
[----:B------:R-:W-:Y:S02]  /*1ad0*/  FSEL R132, R134, R132, !P6 ;  /* 0x0000008486847208 */ /* 0x000fe40007000000 */
[----:B------:R-:W-:Y:S02]  /*1ae0*/  FSEL R135, R135, R133, !P6 ;  /* 0x0000008587877208 */ /* 0x000fe40007000000 */
[----:B------:R-:W-:Y:S02]  /*1af0*/  ISETP.NE.AND P6, PT, R24, 0x7ff00000, PT ;  /* 0x7ff000001800780c */ /* 0x000fe40003fc5270 */
[----:B------:R-:W-:Y:S02]  /*1b00*/  FSEL R135, R97, R135, !P5 ;  /* 0x0000008761877208 */ /* 0x000fe40006800000 */
[----:B------:R-:W-:Y:S02]  /*1b10*/  FSEL R132, R132, RZ, P5 ;  /* 0x000000ff84847208 */ /* 0x000fe40002800000 */
[----:B------:R-:W-:-:S02]  /*1b20*/  FSEL R133, R135, R38, P4 ;  /* 0x0000002687857208 */ /* 0x000fc40002000000 */
[----:B------:R-:W-:Y:S02]  /*1b30*/  FSEL R121, R132, RZ, P4 ;  /* 0x000000ff84797208 */ /* 0x000fe40002000000 */
[----:B------:R-:W-:-:S03]  /*1b40*/  FSETP.NEU.AND P5, PT, R129, 1, PT ;  /* 0x3f8000008100780b */ /* 0x000fc60003fad000 */
[----:B------:R-:W-:Y:S02]  /*1b50*/  @!P6 FSEL R135, R71, R133, P2 ;  /* 0x000000854787e208 */ /* 0x000fe40001000000 */
[----:B------:R-:W-:-:S03]  /*1b60*/  @!P6 FSEL R132, R70, R121, P2 ;  /* 0x000000794684e208 */ /* 0x000fc60001000000 */
[----:B------:R-:W-:-:S06]  /*1b70*/  IMAD.MOV.U32 R133, RZ, RZ, R135 ;  /* 0x000000ffff857224 */ /* 0x000fcc00078e0087 */
[----:B------:R-:W-:-:S10]  /*1b80*/  DADD R132, R132, R132 ;  /* 0x0000000084847229 */ /* 0x000fd40000000084 */
[----:B------:R-:W-:Y:S02]  /*1b90*/  FSEL R134, R132, RZ, P5 ;  /* 0x000000ff84867208 */ /* 0x000fe40002800000 */
[----:B------:R-:W-:Y:S01]  /*1ba0*/  FSEL R135, R133, 2, P5 ;  /* 0x4000000085877808 */ /* 0x000fe20002800000 */
[----:B------:R-:W-:-:S05]  /*1bb0*/  DADD R132, -RZ, |R116| ;  /* 0x00000000ff847229 */ /* 0x000fca0000000574 */
[----:B------:R-:W-:-:S08]  /*1bc0*/  DMUL R134, R74, R134 ;  /* 0x000000864a867228 */ /* 0x000fd00000000000 */
[----:B------:R-:W-:-:S08]  /*1bd0*/  DMUL R134, R44, R134 ;  /* 0x000000862c867228 */ /* 0x000fd00000000000 */
[----:B------:R-:W-:Y:S01]  /*1be0*/  DFMA R158, R158, R44, R134 ;  /* 0x0000002c9e9e722b */ /* 0x000fe20000000086 */
[----:B------:R-:W-:Y:S02]  /*1bf0*/  IMAD.MOV.U32 R134, RZ, RZ, R132 ;  /* 0x000000ffff867224 */ /* 0x000fe400078e0084 */
[----:B------:R-:W-:-:S08]  /*1c00*/  IMAD.MOV.U32 R135, RZ, RZ, 0x40000000 ;  /* 0x40000000ff877424 */ /* 0x000fd000078e00ff */
[----:B------:R-:W-:Y:S05]  /*1c10*/  CALL.REL.NOINC `($_Z30MacCormack_2D_Solver_OptimizedififfPfS_S_$__internal_accurate_pow) ;  /* 0x00000060006c7944 */ /* 0x000fea0003c00000 */
[----:B------:R-:W-:Y:S05]  /*1c20*/  BSYNC.RECONVERGENT B0 ;  /* 0x0000000000007941 */ /* 0x000fea0003800200 */
.L_x_468:
[----:B------:R-:W-:Y:S01]  /*1c30*/  FSETP.NEU.AND P6, PT, R131, RZ, PT ;  /* 0x000000ff8300720b */ /* 0x000fe20003fcd000 */
[----:B------:R-:W-:Y:S01]  /*1c40*/  LDS R0, [R127+0x14] ;  /* 0x000014007f007984 */ /* 0x000fe20000000800 */
[----:B------:R-:W-:Y:S01]  /*1c50*/  ISETP.NE.AND P5, PT, R11, 0x7ff00000, PT ;  /* 0x7ff000000b00780c */ /* 0x000fe20003fa5270 */
[----:B------:R-:W-:Y:S01]  /*1c60*/  BSSY.RECONVERGENT B0, `(.L_x_469) ;  /* 0x0000017000007945 */ /* 0x000fe20003800200 */
[----:B------:R-:W-:Y:S01]  /*1c70*/  FSEL R133, R133, RZ, P6 ;  /* 0x000000ff85857208 */ /* 0x000fe20003000000 */
[----:B------:R-:W-:Y:S01]  /*1c80*/  IMAD.MOV.U32 R135, RZ, RZ, 0x3ff00000 ;  /* 0x3ff00000ff877424 */ /* 0x000fe200078e00ff */
[----:B------:R-:W-:Y:S02]  /*1c90*/  FSEL R44, R132, RZ, P6 ;  /* 0x000000ff842c7208 */ /* 0x000fe40003000000 */
[----:B------:R-:W-:Y:S02]  /*1ca0*/  FSEL R121, R133, +QNAN , P3 ;  /* 0x7ff0000085797808 */ /* 0x000fe40001800000 */
[----:B------:R-:W-:-:S05]  /*1cb0*/  FSEL R45, R44, RZ, P3 ;  /* 0x000000ff2c2d7208 */ /* 0x000fca0001800000 */
[----:B------:R-:W-:Y:S02]  /*1cc0*/  @!P5 FSEL R133, R103, R121, P0 ;  /* 0x000000796785d208 */ /* 0x000fe40000000000 */
[----:B------:R-:W0:Y:S01]  /*1cd0*/  LDS R121, [R127+0x1c] ;  /* 0x00001c007f797984 */ /* 0x000e220000000800 */
[----:B------:R-:W-:Y:S02]  /*1ce0*/  @!P5 FSEL R44, R102, R45, P0 ;  /* 0x0000002d662cd208 */ /* 0x000fe40000000000 */
[----:B------:R-:W-:Y:S01]  /*1cf0*/  IMAD.MOV.U32 R45, RZ, RZ, R133 ;  /* 0x000000ffff2d7224 */ /* 0x000fe200078e0085 */
[----:B------:R-:W-:Y:S01]  /*1d00*/  FSETP.NEU.AND P5, PT, R131, 1, PT ;  /* 0x3f8000008300780b */ /* 0x000fe20003fad000 */
[----:B------:R-:W-:-:S04]  /*1d10*/  DADD R132, -RZ, |R116| ;  /* 0x00000000ff847229 */ /* 0x000fc80000000574 */
[----:B------:R-:W-:-:S06]  /*1d20*/  DADD R44, R44, R44 ;  /* 0x000000002c2c7229 */ /* 0x000fcc000000002c */
[----:B------:R-:W-:Y:S02]  /*1d30*/  IMAD.MOV.U32 R134, RZ, RZ, R132 ;  /* 0x000000ffff867224 */ /* 0x000fe400078e0084 */
[----:B------:R-:W-:-:S10]  /*1d40*/  DMUL R44, R44, 0.5 ;  /* 0x3fe000002c2c7828 */ /* 0x000fd40000000000 */
[----:B------:R-:W-:Y:S02]  /*1d50*/  FSEL R44, R44, RZ, P5 ;  /* 0x000000ff2c2c7208 */ /* 0x000fe40002800000 */
[----:B------:R-:W-:-:S06]  /*1d60*/  FSEL R45, R45, 1.875, P5 ;  /* 0x3ff000002d2d7808 */ /* 0x000fcc0002800000 */
[----:B------:R-:W-:Y:S01]  /*1d70*/  DADD R44, R142, R44 ;  /* 0x000000008e2c7229 */ /* 0x000fe2000000002c */
[----:B0-----:R-:W-:Y:S01]  /*1d80*/  FADD R121, R0, R121 ;  /* 0x0000007900797221 */ /* 0x001fe20000000000 */
[----:B------:R-:W-:-:S06]  /*1d90*/  MOV R0, 0x1dd0 ;  /* 0x00001dd000007802 */ /* 0x000fcc0000000f00 */
[----:B------:R-:W-:Y:S01]  /*1da0*/  DMUL R44, R64, R44 ;  /* 0x0000002c402c7228 */ /* 0x000fe20000000000 */
[----:B------:R0:W1:Y:S10]  /*1db0*/  F2F.F64.F32 R142, R121 ;  /* 0x00000079008e7310 */ /* 0x0000740000201800 */
[----:B01----:R-:W-:Y:S05]  /*1dc0*/  CALL.REL.NOINC `($_Z30MacCormack_2D_Solver_OptimizedififfPfS_S_$__internal_accurate_pow) ;  /* 0x0000006000007944 */ /* 0x003fea0003c00000 */
[----:B------:R-:W-:Y:S05]  /*1dd0*/  BSYNC.RECONVERGENT B0 ;  /* 0x0000000000007941 */ /* 0x000fea0003800200 */
.L_x_469:
[----:B------:R-:W-:Y:S01]  /*1de0*/  DADD R134, -RZ, -R132 ;  /* 0x00000000ff867229 */ /* 0x000fe20000000984 */
[----:B------:R-:W-:Y:S01]  /*1df0*/  ISETP.GE.AND P6, PT, R117, RZ, PT ;  /* 0x000000ff7500720c */ /* 0x000fe20003fc6270 */
[----:B------:R-:W-:Y:S01]  /*1e00*/  BSSY.RECONVERGENT B0, `(.L_x_470) ;  /* 0x000001c000007945 */ /* 0x000fe20003800200 */
[----:B------:R-:W-:-:S07]  /*1e10*/  FSETP.NEU.AND P5, PT, R131, RZ, PT ;  /* 0x000000ff8300720b */ /* 0x000fce0003fad000 */
[----:B------:R-:W-:Y:S02]  /*1e20*/  FSEL R132, R134, R132, !P6 ;  /* 0x0000008486847208 */ /* 0x000fe40007000000 */
[----:B------:R-:W-:Y:S01]  /*1e30*/  FSEL R133, R135, R133, !P6 ;  /* 0x0000008587857208 */ /* 0x000fe20007000000 */
[----:B------:R-:W-:Y:S01]  /*1e40*/  IMAD.MOV.U32 R135, RZ, RZ, 0x40100000 ;  /* 0x40100000ff877424 */ /* 0x000fe200078e00ff */
[----:B------:R-:W-:Y:S02]  /*1e50*/  ISETP.NE.AND P6, PT, R12, 0x7ff00000, PT ;  /* 0x7ff000000c00780c */ /* 0x000fe40003fc5270 */
[----:B------:R-:W-:Y:S02]  /*1e60*/  FSEL R0, R117, R133, !P5 ;  /* 0x0000008575007208 */ /* 0x000fe40006800000 */
[----:B------:R-:W-:Y:S02]  /*1e70*/  FSEL R132, R132, RZ, P5 ;  /* 0x000000ff84847208 */ /* 0x000fe40002800000 */
[----:B------:R-:W-:-:S02]  /*1e80*/  FSEL R133, R0, R37, P3 ;  /* 0x0000002500857208 */ /* 0x000fc40001800000 */
[----:B------:R-:W-:Y:S02]  /*1e90*/  FSEL R121, R132, RZ, P3 ;  /* 0x000000ff84797208 */ /* 0x000fe40001800000 */
[----:B------:R-:W-:-:S03]  /*1ea0*/  FSETP.NEU.AND P5, PT, R131, 1, PT ;  /* 0x3f8000008300780b */ /* 0x000fc60003fad000 */
[----:B------:R-:W-:Y:S02]  /*1eb0*/  @!P6 FSEL R0, R101, R133, P0 ;  /* 0x000000856500e208 */ /* 0x000fe40000000000 */
[----:B------:R-:W-:Y:S02]  /*1ec0*/  @!P6 FSEL R132, R100, R121, P0 ;  /* 0x000000796484e208 */ /* 0x000fe40000000000 */
[----:B------:R-:W0:Y:S01]  /*1ed0*/  F2F.F64.F32 R120, R120 ;  /* 0x0000007800787310 */ /* 0x000e220000201800 */
[----:B------:R-:W-:Y:S01]  /*1ee0*/  IMAD.MOV.U32 R133, RZ, RZ, R0 ;  /* 0x000000ffff857224 */ /* 0x000fe200078e0000 */
[----:B------:R-:W-:-:S05]  /*1ef0*/  MOV R0, 0x1fc0 ;  /* 0x00001fc000007802 */ /* 0x000fca0000000f00 */
[----:B------:R-:W-:-:S10]  /*1f00*/  DADD R132, R132, R132 ;  /* 0x0000000084847229 */ /* 0x000fd40000000084 */
[----:B------:R-:W-:Y:S02]  /*1f10*/  FSEL R132, R132, RZ, P5 ;  /* 0x000000ff84847208 */ /* 0x000fe40002800000 */
[----:B------:R-:W-:-:S06]  /*1f20*/  FSEL R133, R133, 2, P5 ;  /* 0x4000000085857808 */ /* 0x000fcc0002800000 */
[----:B------:R-:W-:-:S08]  /*1f30*/  DMUL R132, R54, R132 ;  /* 0x0000008436847228 */ /* 0x000fd00000000000 */
[----:B------:R-:W-:-:S08]  /*1f40*/  DMUL R132, R142, R132 ;  /* 0x000000848e847228 */ /* 0x000fd00000000000 */
[----:B------:R-:W-:Y:S02]  /*1f50*/  DFMA R44, R44, R142, R132 ;  /* 0x0000008e2c2c722b */ /* 0x000fe40000000084 */
[----:B------:R-:W-:-:S06]  /*1f60*/  DADD R132, -RZ, |R96| ;  /* 0x00000000ff847229 */ /* 0x000fcc0000000560 */
[----:B------:R-:W-:-:S04]  /*1f70*/  DADD R44, R158, R44 ;  /* 0x000000009e2c7229 */ /* 0x000fc8000000002c */
[----:B------:R-:W-:-:S04]  /*1f80*/  IMAD.MOV.U32 R134, RZ, RZ, R132 ;  /* 0x000000ffff867224 */ /* 0x000fc800078e0084 */
[----:B0-----:R-:W-:-:S10]  /*1f90*/  DADD R142, R44, R120 ;  /* 0x000000002c8e7229 */ /* 0x001fd40000000078 */
[----:B------:R0:W1:Y:S02]  /*1fa0*/  F2F.F32.F64 R142, R142 ;  /* 0x0000008e008e7310 */ /* 0x0000640000301000 */
[----:B01----:R-:W-:Y:S05]  /*1fb0*/  CALL.REL.NOINC `($_Z30MacCormack_2D_Solver_OptimizedififfPfS_S_$__internal_accurate_pow) ;  /* 0x0000005c00847944 */ /* 0x003fea0003c00000 */
[----:B------:R-:W-:Y:S05]  /*1fc0*/  BSYNC.RECONVERGENT B0 ;  /* 0x0000000000007941 */ /* 0x000fea0003800200 */
.L_x_470:
        /* <DEDUP_REMOVED lines=8> */
[----:B------:R-:W-:Y:S02]  /*2050*/  FSEL R121, R133, +QNAN , P4 ;  /* 0x7ff0000085797808 */ /* 0x000fe40002000000 */
        /* <DEDUP_REMOVED lines=20> */
[----:B------:R-:W-:Y:S05]  /*21a0*/  CALL.REL.NOINC `($__internal_12_$__cuda_sm20_div_rn_f64_full) ;  /* 0x0000004c00e07944 */ /* 0x000fea0003c00000 */
[----:B------:R-:W-:Y:S02]  /*21b0*/  IMAD.MOV.U32 R44, RZ, RZ, R132 ;  /* 0x000000ffff2c7224 */ /* 0x000fe400078e0084 */
[----:B------:R-:W-:-:S07]  /*21c0*/  IMAD.MOV.U32 R45, RZ, RZ, R133 ;  /* 0x000000ffff2d7224 */ /* 0x000fce00078e0085 */
.L_x_472:
[----:B------:R-:W-:Y:S05]  /*21d0*/  BSYNC.RECONVERGENT B1 ;  /* 0x0000000000017941 */ /* 0x000fea0003800200 */
.L_x_471:
[----:B------:R-:W-:Y:S01]  /*21e0*/  DADD R132, -RZ, |R118| ;  /* 0x00000000ff847229 */ /* 0x000fe20000000576 */
[----:B------:R-:W-:Y:S01]  /*21f0*/  FSETP.NEU.AND P5, PT, R129, 1, PT ;  /* 0x3f8000008100780b */ /* 0x000fe20003fad000 */
[----:B------:R-:W-:Y:S01]  /*2200*/  BSSY.RECONVERGENT B0, `(.L_x_473) ;  /* 0x0000007000007945 */ /* 0x000fe20003800200 */
[----:B------:R-:W-:Y:S01]  /*2210*/  IMAD.MOV.U32 R135, RZ, RZ, 0x40100000 ;  /* 0x40100000ff877424 */ /* 0x000fe200078e00ff */
[----:B------:R-:W-:Y:S02]  /*2220*/  MOV R0, 0x2270 ;  /* 0x0000227000007802 */ /* 0x000fe40000000f00 */
[----:B------:R-:W-:Y:S02]  /*2230*/  FSEL R120, R44, 1.46601546874880000000e+13, P5 ;  /* 0x555555552c787808 */ /* 0x000fe40002800000 */
[----:B------:R-:W-:Y:S02]  /*2240*/  FSEL R121, R45, 1.4166666269302368164, P5 ;  /* 0x3fb555552d797808 */ /* 0x000fe40002800000 */
[----:B------:R-:W-:-:S07]  /*2250*/  IMAD.MOV.U32 R134, RZ, RZ, R132 ;  /* 0x000000ffff867224 */ /* 0x000fce00078e0084 */
[----:B------:R-:W-:Y:S05]  /*2260*/  CALL.REL.NOINC `($_Z30MacCormack_2D_Solver_OptimizedififfPfS_S_$__internal_accurate_pow) ;  /* 0x0000005800d87944 */ /* 0x000fea0003c00000 */
[----:B------:R-:W-:Y:S05]  /*2270*/  BSYNC.RECONVERGENT B0 ;  /* 0x0000000000007941 */ /* 0x000fea0003800200 */
.L_x_473:
[----:B------:R-:W-:Y:S01]  /*2280*/  P2R R44, PR, RZ, 0x1 ;  /* 0x00000001ff2c7803 */ /* 0x000fe20000000000 */
[----:B------:R-:W-:Y:S01]  /*2290*/  DSETP.NEU.AND P6, PT, |R118|, +INF , PT ;  /* 0x7ff000007600742a */ /* 0x000fe20003fcd200 */
[----:B------:R-:W-:Y:S01]  /*22a0*/  FSETP.NEU.AND P0, PT, R130, RZ, PT ;  /* 0x000000ff8200720b */ /* 0x000fe20003f0d000 */
[----:B------:R-:W-:Y:S01]  /*22b0*/  BSSY.RECONVERGENT B1, `(.L_x_474) ;  /* 0x0000022000017945 */ /* 0x000fe20003800200 */
[----:B------:R-:W-:Y:S02]  /*22c0*/  ISETP.NE.AND P5, PT, R5, 0x7ff00000, PT ;  /* 0x7ff000000500780c */ /* 0x000fe40003fa5270 */
[----:B------:R-:W-:Y:S02]  /*22d0*/  FSEL R137, R133, RZ, P0 ;  /* 0x000000ff85897208 */ /* 0x000fe40000000000 */
[----:B------:R-:W-:Y:S01]  /*22e0*/  FSEL R0, R132, RZ, P0 ;  /* 0x000000ff84007208 */ /* 0x000fe20000000000 */
[----:B------:R-:W-:Y:S01]  /*22f0*/  IMAD.MOV.U32 R132, RZ, RZ, 0x1 ;  /* 0x00000001ff847424 */ /* 0x000fe200078e00ff */
[----:B------:R-:W-:-:S02]  /*2300*/  FSEL R133, R137, +QNAN , P6 ;  /* 0x7ff0000089857808 */ /* 0x000fc40003000000 */
[----:B------:R-:W-:Y:S02]  /*2310*/  FSEL R45, R0, RZ, P6 ;  /* 0x000000ff002d7208 */ /* 0x000fe40003000000 */
[----:B------:R-:W-:Y:S01]  /*2320*/  ISETP.NE.AND P0, PT, R44, RZ, PT ;  /* 0x000000ff2c00720c */ /* 0x000fe20003f05270 */
[----:B------:R-:W-:Y:S02]  /*2330*/  IMAD.MOV.U32 R44, RZ, RZ, 0x0 ;  /* 0x00000000ff2c7424 */ /* 0x000fe400078e00ff */
        /* <DEDUP_REMOVED lines=25> */
.L_x_475:
[----:B------:R-:W-:Y:S05]  /*24d0*/  BSYNC.RECONVERGENT B1 ;  /* 0x0000000000017941 */ /* 0x000fea0003800200 */
.L_x_474:
[----:B------:R-:W-:Y:S01]  /*24e0*/  FSETP.NEU.AND P5, PT, R130, 1, PT ;  /* 0x3f8000008200780b */ /* 0x000fe20003fad000 */
[----:B------:R-:W-:Y:S01]  /*24f0*/  FADD R136, R123, R122 ;  /* 0x0000007a7b887221 */ /* 0x000fe20000000000 */
[----:B------:R-:W-:Y:S01]  /*2500*/  DADD R132, -RZ, |R96| ;  /* 0x00000000ff847229 */ /* 0x000fe20000000560 */
[----:B------:R-:W-:Y:S01]  /*2510*/  BSSY.RECONVERGENT B0, `(.L_x_476) ;  /* 0x000000a000007945 */ /* 0x000fe20003800200 */
[----:B------:R-:W-:Y:S01]  /*2520*/  FSEL R44, R44, 1.46601546874880000000e+13, P5 ;  /* 0x555555552c2c7808 */ /* 0x000fe20002800000 */
[----:B------:R-:W-:Y:S01]  /*2530*/  IMAD.MOV.U32 R135, RZ, RZ, 0x40080000 ;  /* 0x40080000ff877424 */ /* 0x000fe200078e00ff */
[----:B------:R-:W-:Y:S02]  /*2540*/  FSEL R45, R45, 1.4166666269302368164, P5 ;  /* 0x3fb555552d2d7808 */ /* 0x000fe40002800000 */
[----:B------:R-:W-:-:S04]  /*2550*/  MOV R0, 0x25b0 ;  /* 0x000025b000007802 */ /* 0x000fc80000000f00 */
[----:B------:R-:W-:Y:S01]  /*2560*/  DADD R122, R44, R120 ;  /* 0x000000002c7a7229 */ /* 0x000fe20000000078 */
[----:B------:R-:W-:Y:S01]  /*2570*/  IMAD.MOV.U32 R134, RZ, RZ, R132 ;  /* 0x000000ffff867224 */ /* 0x000fe200078e0084 */
[----:B------:R0:W1:Y:S06]  /*2580*/  F2F.F64.F32 R120, R136 ;  /* 0x0000008800787310 */ /* 0x00006c0000201800 */
[----:B------:R-:W-:-:S11]  /*2590*/  DMUL R122, R76, R122 ;  /* 0x0000007a4c7a7228 */ /* 0x000fd60000000000 */
[----:B01----:R-:W-:Y:S05]  /*25a0*/  CALL.REL.NOINC `($_Z30MacCormack_2D_Solver_OptimizedififfPfS_S_$__internal_accurate_pow) ;  /* 0x0000005800087944 */ /* 0x003fea0003c00000 */
[----:B------:R-:W-:Y:S05]  /*25b0*/  BSYNC.RECONVERGENT B0 ;  /* 0x0000000000007941 */ /* 0x000fea0003800200 */
.L_x_476:
[----:B------:R-:W-:Y:S01]  /*25c0*/  DADD R134, -RZ, -R132 ;  /* 0x00000000ff867229 */ /* 0x000fe20000000984 */
[----:B------:R-:W-:Y:S01]  /*25d0*/  ISETP.GE.AND P5, PT, R97, RZ, PT ;  /* 0x000000ff6100720c */ /* 0x000fe20003fa6270 */
[----:B------:R-:W0:Y:S01]  /*25e0*/  MUFU.RCP64H R137, 6 ;  /* 0x4018000000897908 */ /* 0x000e220000001800 */
[----:B------:R-:W-:Y:S01]  /*25f0*/  FSETP.NEU.AND P6, PT, R129, RZ, PT ;  /* 0x000000ff8100720b */ /* 0x000fe20003fcd000 */
[----:B------:R-:W-:Y:S01]  /*2600*/  IMAD.MOV.U32 R136, RZ, RZ, 0x1 ;  /* 0x00000001ff887424 */ /* 0x000fe200078e00ff */
[----:B------:R-:W-:Y:S05]  /*2610*/  BSSY.RECONVERGENT B1, `(.L_x_477) ;  /* 0x0000021000017945 */ /* 0x000fea0003800200 */
[----:B------:R-:W-:-:S02]  /*2620*/  FSEL R132, R134, R132, !P5 ;  /* 0x0000008486847208 */ /* 0x000fc40006800000 */
[----:B------:R-:W-:Y:S02]  /*2630*/  FSEL R133, R135, R133, !P5 ;  /* 0x0000008587857208 */ /* 0x000fe40006800000 */
[----:B------:R-:W-:Y:S02]  /*2640*/  ISETP.NE.AND P5, PT, R26, 0x7ff00000, PT ;  /* 0x7ff000001a00780c */ /* 0x000fe40003fa5270 */
[----:B------:R-:W-:Y:S01]  /*2650*/  FSEL R0, R132, RZ, P6 ;  /* 0x000000ff84007208 */ /* 0x000fe20003000000 */
[----:B------:R-:W-:Y:S01]  /*2660*/  IMAD.MOV.U32 R132, RZ, RZ, 0x0 ;  /* 0x00000000ff847424 */ /* 0x000fe200078e00ff */
[----:B------:R-:W-:Y:S02]  /*2670*/  FSEL R143, R97, R133, !P6 ;  /* 0x00000085618f7208 */ /* 0x000fe40007000000 */
[----:B------:R-:W-:Y:S02]  /*2680*/  FSEL R133, R0, RZ, P4 ;  /* 0x000000ff00857208 */ /* 0x000fe40002000000 */
[----:B------:R-:W-:-:S05]  /*2690*/  FSEL R135, R143, R38, P4 ;  /* 0x000000268f877208 */ /* 0x000fca0002000000 */
[----:B------:R-:W-:Y:S01]  /*26a0*/  @!P5 FSEL R0, R66, R133, P2 ;  /* 0x000000854200d208 */ /* 0x000fe20001000000 */
[----:B------:R-:W-:Y:S01]  /*26b0*/  IMAD.MOV.U32 R133, RZ, RZ, 0x40180000 ;  /* 0x40180000ff857424 */ /* 0x000fe200078e00ff */
[----:B------:R-:W-:-:S05]  /*26c0*/  @!P5 FSEL R143, R67, R135, P2 ;  /* 0x00000087438fd208 */ /* 0x000fca0001000000 */
        /* <DEDUP_REMOVED lines=21> */
.L_x_478:
[----:B------:R-:W-:Y:S05]  /*2820*/  BSYNC.RECONVERGENT B1 ;  /* 0x0000000000017941 */ /* 0x000fea0003800200 */
.L_x_477:
[----:B------:R-:W-:Y:S01]  /*2830*/  FSETP.NEU.AND P5, PT, R129, 1, PT ;  /* 0x3f8000008100780b */ /* 0x000fe20003fad000 */
[----:B------:R-:W-:Y:S01]  /*2840*/  DADD R132, -RZ, |R116| ;  /* 0x00000000ff847229 */ /* 0x000fe20000000574 */
[----:B------:R-:W-:Y:S01]  /*2850*/  BSSY.RECONVERGENT B0, `(.L_x_479) ;  /* 0x000000a000007945 */ /* 0x000fe20003800200 */
[----:B------:R-:W-:Y:S02]  /*2860*/  MOV R0, 0x28f0 ;  /* 0x000028f000007802 */ /* 0x000fe40000000f00 */
[----:B------:R-:W-:Y:S02]  /*2870*/  FSEL R134, R134, 1.46601546874880000000e+13, P5 ;  /* 0x5555555586867808 */ /* 0x000fe40002800000 */
[----:B------:R-:W-:-:S06]  /*2880*/  FSEL R135, R135, 1.6666666269302368164, P5 ;  /* 0x3fd5555587877808 */ /* 0x000fcc0002800000 */
[----:B------:R-:W-:-:S08]  /*2890*/  DMUL R134, R74, R134 ;  /* 0x000000864a867228 */ /* 0x000fd00000000000 */
[----:B------:R-:W-:-:S08]  /*28a0*/  DMUL R134, R120, R134 ;  /* 0x0000008678867228 */ /* 0x000fd00000000000 */
[----:B------:R-:W-:Y:S01]  /*28b0*/  DFMA R122, R122, R120, R134 ;  /* 0x000000787a7a722b */ /* 0x000fe20000000086 */
[----:B------:R-:W-:Y:S02]  /*28c0*/  IMAD.MOV.U32 R134, RZ, RZ, R132 ;  /* 0x000000ffff867224 */ /* 0x000fe400078e0084 */
[----:B------:R-:W-:-:S08]  /*28d0*/  IMAD.MOV.U32 R135, RZ, RZ, 0x40100000 ;  /* 0x40100000ff877424 */ /* 0x000fd000078e00ff */
[----:B------:R-:W-:Y:S05]  /*28e0*/  CALL.REL.NOINC `($_Z30MacCormack_2D_Solver_OptimizedififfPfS_S_$__internal_accurate_pow) ;  /* 0x0000005400387944 */ /* 0x000fea0003c00000 */
[----:B------:R-:W-:Y:S05]  /*28f0*/  BSYNC.RECONVERGENT B0 ;  /* 0x0000000000007941 */ /* 0x000fea0003800200 */
.L_x_479:
[----:B------:R-:W-:Y:S01]  /*2900*/  FSETP.NEU.AND P6, PT, R131, RZ, PT ;  /* 0x000000ff8300720b */ /* 0x000fe20003fcd000 */
[----:B------:R-:W-:Y:S01]  /*2910*/  IMAD.MOV.U32 R120, RZ, RZ, 0x0 ;  /* 0x00000000ff787424 */ /* 0x000fe200078e00ff */
[----:B------:R-:W-:Y:S01]  /*2920*/  ISETP.NE.AND P5, PT, R13, 0x7ff00000, PT ;  /* 0x7ff000000d00780c */ /* 0x000fe20003fa5270 */
[----:B------:R-:W-:Y:S01]  /*2930*/  BSSY.RECONVERGENT B1, `(.L_x_480) ;  /* 0x000001f000017945 */ /* 0x000fe20003800200 */
[----:B------:R-:W-:Y:S02]  /*2940*/  FSEL R137, R133, RZ, P6 ;  /* 0x000000ff85897208 */ /* 0x000fe40003000000 */
        /* <DEDUP_REMOVED lines=29> */
.L_x_481:
[----:B------:R-:W-:Y:S05]  /*2b20*/  BSYNC.RECONVERGENT B1 ;  /* 0x0000000000017941 */ /* 0x000fea0003800200 */
.L_x_480:
[----:B------:R-:W-:Y:S01]  /*2b30*/  LDS R0, [R127+0x10] ;  /* 0x000010007f007984 */ /* 0x000fe20000000800 */
[----:B------:R-:W-:Y:S01]  /*2b40*/  FSETP.NEU.AND P5, PT, R131, 1, PT ;  /* 0x3f8000008300780b */ /* 0x000fe20003fad000 */
[----:B------:R-:W-:Y:S01]  /*2b50*/  BSSY.RECONVERGENT B0, `(.L_x_482) ;  /* 0x000000d000007945 */ /* 0x000fe20003800200 */
[----:B------:R-:W-:Y:S01]  /*2b60*/  IMAD.MOV.U32 R135, RZ, RZ, 0x40080000 ;  /* 0x40080000ff877424 */ /* 0x000fe200078e00ff */
[----:B------:R-:W0:Y:S01]  /*2b70*/  LDS R133, [R127+0x20] ;  /* 0x000020007f857984 */ /* 0x000e220000000800 */
[----:B------:R-:W-:Y:S02]  /*2b80*/  FSEL R120, R120, 1.46601546874880000000e+13, P5 ;  /* 0x5555555578787808 */ /* 0x000fe40002800000 */
[----:B------:R-:W-:-:S06]  /*2b90*/  FSEL R121, R121, 1.4166666269302368164, P5 ;  /* 0x3fb5555579797808 */ /* 0x000fcc0002800000 */
[----:B------:R-:W-:-:S08]  /*2ba0*/  DADD R120, R44, R120 ;  /* 0x000000002c787229 */ /* 0x000fd00000000078 */
[----:B------:R-:W-:Y:S01]  /*2bb0*/  DMUL R120, R64, R120 ;  /* 0x0000007840787228 */ /* 0x000fe20000000000 */
[----:B0-----:R-:W-:Y:S01]  /*2bc0*/  FADD R136, R0, R133 ;  /* 0x0000008500887221 */ /* 0x001fe20000000000 */
[----:B------:R-:W-:Y:S01]  /*2bd0*/  DADD R132, -RZ, |R116| ;  /* 0x00000000ff847229 */ /* 0x000fe20000000574 */
[----:B------:R-:W-:Y:S02]  /*2be0*/  MOV R0, 0x2c20 ;  /* 0x00002c2000007802 */ /* 0x000fe40000000f00 */
[----:B------:R0:W1:Y:S07]  /*2bf0*/  F2F.F64.F32 R44, R136 ;  /* 0x00000088002c7310 */ /* 0x00006e0000201800 */
[----:B------:R-:W-:-:S07]  /*2c00*/  IMAD.MOV.U32 R134, RZ, RZ, R132 ;  /* 0x000000ffff867224 */ /* 0x000fce00078e0084 */
[----:B01----:R-:W-:Y:S05]  /*2c10*/  CALL.REL.NOINC `($_Z30MacCormack_2D_Solver_OptimizedififfPfS_S_$__internal_accurate_pow) ;  /* 0x00000050006c7944 */ /* 0x003fea0003c00000 */
[----:B------:R-:W-:Y:S05]  /*2c20*/  BSYNC.RECONVERGENT B0 ;  /* 0x0000000000007941 */ /* 0x000fea0003800200 */
.L_x_482:
[----:B------:R-:W-:Y:S01]  /*2c30*/  DADD R134, -RZ, -R132 ;  /* 0x00000000ff867229 */ /* 0x000fe20000000984 */
[----:B------:R-:W-:Y:S01]  /*2c40*/  ISETP.GE.AND P5, PT, R117, RZ, PT ;  /* 0x000000ff7500720c */ /* 0x000fe20003fa6270 */
[----:B------:R-:W0:Y:S01]  /*2c50*/  MUFU.RCP64H R137, 6 ;  /* 0x4018000000897908 */ /* 0x000e220000001800 */
[----:B------:R-:W-:Y:S01]  /*2c60*/  FSETP.NEU.AND P6, PT, R131, RZ, PT ;  /* 0x000000ff8300720b */ /* 0x000fe20003fcd000 */
[----:B------:R-:W-:Y:S01]  /*2c70*/  IMAD.MOV.U32 R136, RZ, RZ, 0x1 ;  /* 0x00000001ff887424 */ /* 0x000fe200078e00ff */
[----:B------:R-:W-:Y:S05]  /*2c80*/  BSSY.RECONVERGENT B1, `(.L_x_483) ;  /* 0x0000021000017945 */ /* 0x000fea0003800200 */
[----:B------:R-:W-:Y:S01]  /*2c90*/  FSEL R132, R134, R132, !P5 ;  /* 0x0000008486847208 */ /* 0x000fe20006800000 */
[----:B------:R-:W-:Y:S01]  /*2ca0*/  IMAD.MOV.U32 R134, RZ, RZ, 0x0 ;  /* 0x00000000ff867424 */ /* 0x000fe200078e00ff */
[----:B------:R-:W-:-:S02]  /*2cb0*/  FSEL R133, R135, R133, !P5 ;  /* 0x0000008587857208 */ /* 0x000fc40006800000 */
[----:B------:R-:W-:Y:S02]  /*2cc0*/  ISETP.NE.AND P5, PT, R14, 0x7ff00000, PT ;  /* 0x7ff000000e00780c */ /* 0x000fe40003fa5270 */
[----:B------:R-:W-:Y:S02]  /*2cd0*/  FSEL R138, R117, R133, !P6 ;  /* 0x00000085758a7208 */ /* 0x000fe40007000000 */
[----:B------:R-:W-:Y:S02]  /*2ce0*/  FSEL R0, R132, RZ, P6 ;  /* 0x000000ff84007208 */ /* 0x000fe40003000000 */
[----:B------:R-:W-:Y:S02]  /*2cf0*/  FSEL R135, R138, R37, P3 ;  /* 0x000000258a877208 */ /* 0x000fe40001800000 */
[----:B------:R-:W-:-:S05]  /*2d00*/  FSEL R133, R0, RZ, P3 ;  /* 0x000000ff00857208 */ /* 0x000fca0001800000 */
[----:B------:R-:W-:Y:S01]  /*2d10*/  @!P5 FSEL R138, R95, R135, P0 ;  /* 0x000000875f8ad208 */ /* 0x000fe20000000000 */
[----:B------:R-:W-:Y:S01]  /*2d20*/  IMAD.MOV.U32 R135, RZ, RZ, 0x40180000 ;  /* 0x40180000ff877424 */ /* 0x000fe200078e00ff */
[----:B------:R-:W-:-:S05]  /*2d30*/  @!P5 FSEL R0, R94, R133, P0 ;  /* 0x000000855e00d208 */ /* 0x000fca0000000000 */
        /* <DEDUP_REMOVED lines=21> */
.L_x_484:
[----:B------:R-:W-:Y:S05]  /*2e90*/  BSYNC.RECONVERGENT B1 ;  /* 0x0000000000017941 */ /* 0x000fea0003800200 */
.L_x_483:
[----:B------:R-:W-:Y:S01]  /*2ea0*/  FSETP.NEU.AND P5, PT, R131, 1, PT ;  /* 0x3f8000008300780b */ /* 0x000fe20003fad000 */
[----:B------:R-:W0:Y:S01]  /*2eb0*/  F2F.F64.F32 R142, R142 ;  /* 0x0000008e008e7310 */ /* 0x000e220000201800 */
[----:B------:R-:W-:Y:S01]  /*2ec0*/  BSSY.RECONVERGENT B0, `(.L_x_485) ;  /* 0x000000e000007945 */ /* 0x000fe20003800200 */
[----:B------:R-:W-:Y:S02]  /*2ed0*/  MOV R0, 0x2fa0 ;  /* 0x00002fa000007802 */ /* 0x000fe40000000f00 */
[----:B------:R-:W-:Y:S02]  /*2ee0*/  FSEL R132, R134, 1.46601546874880000000e+13, P5 ;  /* 0x5555555586847808 */ /* 0x000fe40002800000 */
[----:B------:R-:W-:Y:S01]  /*2ef0*/  FSEL R133, R135, 1.6666666269302368164, P5 ;  /* 0x3fd5555587857808 */ /* 0x000fe20002800000 */
[----:B------:R-:W-:-:S05]  /*2f00*/  IMAD.MOV.U32 R135, RZ, RZ, 0x40180000 ;  /* 0x40180000ff877424 */ /* 0x000fca00078e00ff */
[----:B------:R-:W-:-:S08]  /*2f10*/  DMUL R132, R54, R132 ;  /* 0x0000008436847228 */ /* 0x000fd00000000000 */
[----:B------:R-:W-:-:S08]  /*2f20*/  DMUL R132, R44, R132 ;  /* 0x000000842c847228 */ /* 0x000fd00000000000 */
[----:B------:R-:W-:Y:S02]  /*2f30*/  DFMA R120, R120, R44, R132 ;  /* 0x0000002c7878722b */ /* 0x000fe40000000084 */
[----:B------:R-:W-:-:S06]  /*2f40*/  DADD R132, -RZ, |R96| ;  /* 0x00000000ff847229 */ /* 0x000fcc0000000560 */
[----:B------:R-:W-:-:S04]  /*2f50*/  DADD R44, R122, R120 ;  /* 0x000000007a2c7229 */ /* 0x000fc80000000078 */
[----:B------:R-:W-:-:S04]  /*2f60*/  IMAD.MOV.U32 R134, RZ, RZ, R132 ;  /* 0x000000ffff867224 */ /* 0x000fc800078e0084 */
[----:B0-----:R-:W-:-:S06]  /*2f70*/  DADD R44, R44, R142 ;  /* 0x000000002c2c7229 */ /* 0x001fcc000000008e */
[----:B------:R0:W1:Y:S05]  /*2f80*/  F2F.F32.F64 R143, R44 ;  /* 0x0000002c008f7310 */ /* 0x00006a0000301000 */
[----:B01----:R-:W-:Y:S05]  /*2f90*/  CALL.REL.NOINC `($_Z30MacCormack_2D_Solver_OptimizedififfPfS_S_$__internal_accurate_pow) ;  /* 0x0000004c008c7944 */ /* 0x003fea0003c00000 */
[----:B------:R-:W-:Y:S05]  /*2fa0*/  BSYNC.RECONVERGENT B0 ;  /* 0x0000000000007941 */ /* 0x000fea0003800200 */
.L_x_485:
        /* <DEDUP_REMOVED lines=32> */
.L_x_487:
[----:B------:R-:W-:Y:S05]  /*31b0*/  BSYNC.RECONVERGENT B1 ;  /* 0x0000000000017941 */ /* 0x000fea0003800200 */
.L_x_486:
[----:B------:R-:W-:Y:S01]  /*31c0*/  DADD R132, -RZ, |R118| ;  /* 0x00000000ff847229 */ /* 0x000fe20000000576 */
[----:B------:R-:W-:Y:S01]  /*31d0*/  FSETP.NEU.AND P5, PT, R129, 1, PT ;  /* 0x3f8000008100780b */ /* 0x000fe20003fad000 */
[----:B------:R-:W-:Y:S01]  /*31e0*/  BSSY.RECONVERGENT B0, `(.L_x_488) ;  /* 0x0000007000007945 */ /* 0x000fe20003800200 */
[----:B------:R-:W-:Y:S01]  /*31f0*/  IMAD.MOV.U32 R135, RZ, RZ, 0x40180000 ;  /* 0x40180000ff877424 */ /* 0x000fe200078e00ff */
[----:B------:R-:W-:Y:S02]  /*3200*/  MOV R0, 0x3250 ;  /* 0x0000325000007802 */ /* 0x000fe40000000f00 */
[----:B------:R-:W-:Y:S02]  /*3210*/  FSEL R120, R44, 3.1249045965716459206e-25, P5 ;  /* 0x16c16c172c787808 */ /* 0x000fe40002800000 */
[----:B------:R-:W-:Y:S02]  /*3220*/  FSEL R121, R45, 0.90138888359069824219, P5 ;  /* 0x3f66c16c2d797808 */ /* 0x000fe40002800000 */
[----:B------:R-:W-:-:S07]  /*3230*/  IMAD.MOV.U32 R134, RZ, RZ, R132 ;  /* 0x000000ffff867224 */ /* 0x000fce00078e0084 */
[----:B------:R-:W-:Y:S05]  /*3240*/  CALL.REL.NOINC `($_Z30MacCormack_2D_Solver_OptimizedififfPfS_S_$__internal_accurate_pow) ;  /* 0x0000004800e07944 */ /* 0x000fea0003c00000 */
[----:B------:R-:W-:Y:S05]  /*3250*/  BSYNC.RECONVERGENT B0 ;  /* 0x0000000000007941 */ /* 0x000fea0003800200 */
.L_x_488:
[----:B------:R-:W-:Y:S01]  /*3260*/  P2R R44, PR, RZ, 0x1 ;  /* 0x00000001ff2c7803 */ /* 0x000fe20000000000 */
[----:B------:R-:W-:Y:S01]  /*3270*/  DSETP.NEU.AND P6, PT, |R118|, +INF , PT ;  /* 0x7ff000007600742a */ /* 0x000fe20003fcd200 */
[----:B------:R-:W-:Y:S01]  /*3280*/  FSETP.NEU.AND P0, PT, R130, RZ, PT ;  /* 0x000000ff8200720b */ /* 0x000fe20003f0d000 */
[----:B------:R-:W-:Y:S01]  /*3290*/  BSSY.RECONVERGENT B1, `(.L_x_489) ;  /* 0x0000022000017945 */ /* 0x000fe20003800200 */
[----:B------:R-:W-:Y:S02]  /*32a0*/  ISETP.NE.AND P5, PT, R6, 0x7ff00000, PT ;  /* 0x7ff000000600780c */ /* 0x000fe40003fa5270 */
[----:B------:R-:W-:Y:S02]  /*32b0*/  FSEL R135, R133, RZ, P0 ;  /* 0x000000ff85877208 */ /* 0x000fe40000000000 */
[----:B------:R-:W0:Y:S01]  /*32c0*/  MUFU.RCP64H R133, 720 ;  /* 0x4086800000857908 */ /* 0x000e220000001800 */
[----:B------:R-:W-:Y:S01]  /*32d0*/  FSEL R0, R132, RZ, P0 ;  /* 0x000000ff84007208 */ /* 0x000fe20000000000 */
[----:B------:R-:W-:Y:S01]  /*32e0*/  IMAD.MOV.U32 R132, RZ, RZ, 0x1 ;  /* 0x00000001ff847424 */ /* 0x000fe200078e00ff */
[----:B------:R-:W-:Y:S01]  /*32f0*/  ISETP.NE.AND P0, PT, R44, RZ, PT ;  /* 0x000000ff2c00720c */ /* 0x000fe20003f05270 */
[----:B------:R-:W-:Y:S01]  /*3300*/  IMAD.MOV.U32 R44, RZ, RZ, 0x0 ;  /* 0x00000000ff2c7424 */ /* 0x000fe200078e00ff */
        /* <DEDUP_REMOVED lines=26> */
.L_x_490:
[----:B------:R-:W-:Y:S05]  /*34b0*/  BSYNC.RECONVERGENT B1 ;  /* 0x0000000000017941 */ /* 0x000fea0003800200 */
.L_x_489:
[----:B------:R-:W-:Y:S01]  /*34c0*/  FSETP.NEU.AND P5, PT, R130, 1, PT ;  /* 0x3f8000008200780b */ /* 0x000fe20003fad000 */
[----:B------:R-:W-:Y:S01]  /*34d0*/  FADD R140, R140, R141 ;  /* 0x0000008d8c8c7221 */ /* 0x000fe20000000000 */
[----:B------:R-:W-:Y:S01]  /*34e0*/  DADD R132, -RZ, |R96| ;  /* 0x00000000ff847229 */ /* 0x000fe20000000560 */
[----:B------:R-:W-:Y:S01]  /*34f0*/  BSSY.RECONVERGENT B0, `(.L_x_491) ;  /* 0x000000a000007945 */ /* 0x000fe20003800200 */
[----:B------:R-:W-:Y:S01]  /*3500*/  FSEL R44, R44, 3.1249045965716459206e-25, P5 ;  /* 0x16c16c172c2c7808 */ /* 0x000fe20002800000 */
[----:B------:R-:W-:Y:S01]  /*3510*/  IMAD.MOV.U32 R135, RZ, RZ, 0x40140000 ;  /* 0x40140000ff877424 */ /* 0x000fe200078e00ff */
[----:B------:R-:W-:Y:S02]  /*3520*/  FSEL R45, R45, 0.90138888359069824219, P5 ;  /* 0x3f66c16c2d2d7808 */ /* 0x000fe40002800000 */
[----:B------:R-:W-:-:S04]  /*3530*/  MOV R0, 0x3590 ;  /* 0x0000359000007802 */ /* 0x000fc80000000f00 */
[----:B------:R-:W-:Y:S01]  /*3540*/  DADD R122, R44, R120 ;  /* 0x000000002c7a7229 */ /* 0x000fe20000000078 */
[----:B------:R-:W-:Y:S01]  /*3550*/  IMAD.MOV.U32 R134, RZ, RZ, R132 ;  /* 0x000000ffff867224 */ /* 0x000fe200078e0084 */
[----:B------:R0:W1:Y:S06]  /*3560*/  F2F.F64.F32 R120, R140 ;  /* 0x0000008c00787310 */ /* 0x00006c0000201800 */
[----:B------:R-:W-:-:S11]  /*3570*/  DMUL R122, R76, R122 ;  /* 0x0000007a4c7a7228 */ /* 0x000fd60000000000 */
[----:B01----:R-:W-:Y:S05]  /*3580*/  CALL.REL.NOINC `($_Z30MacCormack_2D_Solver_OptimizedififfPfS_S_$__internal_accurate_pow) ;  /* 0x0000004800107944 */ /* 0x003fea0003c00000 */
[----:B------:R-:W-:Y:S05]  /*3590*/  BSYNC.RECONVERGENT B0 ;  /* 0x0000000000007941 */ /* 0x000fea0003800200 */
.L_x_491:
        /* <DEDUP_REMOVED lines=38> */
.L_x_493:
[----:B------:R-:W-:Y:S05]  /*3800*/  BSYNC.RECONVERGENT B1 ;  /* 0x0000000000017941 */ /* 0x000fea0003800200 */
.L_x_492:
[----:B------:R-:W-:Y:S01]  /*3810*/  FSETP.NEU.AND P5, PT, R129, 1, PT ;  /* 0x3f8000008100780b */ /* 0x000fe20003fad000 */
[----:B------:R-:W-:Y:S01]  /*3820*/  DADD R132, -RZ, |R116| ;  /* 0x00000000ff847229 */ /* 0x000fe20000000574 */
[----:B------:R-:W-:Y:S01]  /*3830*/  BSSY.RECONVERGENT B0, `(.L_x_494) ;  /* 0x000000a000007945 */ /* 0x000fe20003800200 */
[----:B------:R-:W-:Y:S02]  /*3840*/  MOV R0, 0x38d0 ;  /* 0x000038d000007802 */ /* 0x000fe40000000f00 */
[----:B------:R-:W-:Y:S02]  /*3850*/  FSEL R134, R134, 1.1443742118159063574e-28, P5 ;  /* 0x1111111186867808 */ /* 0x000fe40002800000 */
[----:B------:R-:W-:-:S06]  /*3860*/  FSEL R135, R135, 1.1333333253860473633, P5 ;  /* 0x3f91111187877808 */ /* 0x000fcc0002800000 */
[----:B------:R-:W-:-:S08]  /*3870*/  DMUL R134, R74, R134 ;  /* 0x000000864a867228 */ /* 0x000fd00000000000 */
[----:B------:R-:W-:-:S08]  /*3880*/  DMUL R134, R120, R134 ;  /* 0x0000008678867228 */ /* 0x000fd00000000000 */
[----:B------:R-:W-:Y:S01]  /*3890*/  DFMA R122, R122, R120, R134 ;  /* 0x000000787a7a722b */ /* 0x000fe20000000086 */
[----:B------:R-:W-:Y:S02]  /*38a0*/  IMAD.MOV.U32 R134, RZ, RZ, R132 ;  /* 0x000000ffff867224 */ /* 0x000fe400078e0084 */
[----:B------:R-:W-:-:S08]  /*38b0*/  IMAD.MOV.U32 R135, RZ, RZ, 0x40180000 ;  /* 0x40180000ff877424 */ /* 0x000fd000078e00ff */
[----:B------:R-:W-:Y:S05]  /*38c0*/  CALL.REL.NOINC `($_Z30MacCormack_2D_Solver_OptimizedififfPfS_S_$__internal_accurate_pow) ;  /* 0x0000004400407944 */ /* 0x000fea0003c00000 */
[----:B------:R-:W-:Y:S05]  /*38d0*/  BSYNC.RECONVERGENT B0 ;  /* 0x0000000000007941 */ /* 0x000fea0003800200 */
.L_x_494:
        /* <DEDUP_REMOVED lines=34> */
.L_x_496:
[----:B------:R-:W-:Y:S05]  /*3b00*/  BSYNC.RECONVERGENT B1 ;  /* 0x0000000000017941 */ /* 0x000fea0003800200 */
.L_x_495:
[----:B------:R-:W-:Y:S01]  /*3b10*/  LDS R0, [R127+0xc] ;  /* 0x00000c007f007984 */ /* 0x000fe20000000800 */
[----:B------:R-:W-:Y:S01]  /*3b20*/  FSETP.NEU.AND P5, PT, R131, 1, PT ;  /* 0x3f8000008300780b */ /* 0x000fe20003fad000 */
[----:B------:R-:W-:Y:S01]  /*3b30*/  BSSY.RECONVERGENT B0, `(.L_x_497) ;  /* 0x000000d000007945 */ /* 0x000fe20003800200 */
[----:B------:R-:W-:Y:S01]  /*3b40*/  IMAD.MOV.U32 R135, RZ, RZ, 0x40140000 ;  /* 0x40140000ff877424 */ /* 0x000fe200078e00ff */
[----:B------:R-:W0:Y:S01]  /*3b50*/  LDS R133, [R127+0x24] ;  /* 0x000024007f857984 */ /* 0x000e220000000800 */
[----:B------:R-:W-:Y:S02]  /*3b60*/  FSEL R120, R120, 3.1249045965716459206e-25, P5 ;  /* 0x16c16c1778787808 */ /* 0x000fe40002800000 */
[----:B------:R-:W-:-:S06]  /*3b70*/  FSEL R121, R121, 0.90138888359069824219, P5 ;  /* 0x3f66c16c79797808 */ /* 0x000fcc0002800000 */
        /* <DEDUP_REMOVED lines=9> */
.L_x_497:
        /* <DEDUP_REMOVED lines=38> */
.L_x_499:
[----:B------:R-:W-:Y:S05]  /*3e70*/  BSYNC.RECONVERGENT B1 ;  /* 0x0000000000017941 */ /* 0x000fea0003800200 */
.L_x_498:
[----:B------:R-:W-:Y:S01]  /*3e80*/  FSETP.NEU.AND P5, PT, R131, 1, PT ;  /* 0x3f8000008300780b */ /* 0x000fe20003fad000 */
[----:B------:R-:W-:Y:S01]  /*3e90*/  BSSY.RECONVERGENT B0, `(.L_x_500) ;  /* 0x000000f000007945 */ /* 0x000fe20003800200 */
[----:B------:R-:W-:Y:S02]  /*3ea0*/  MOV R0, 0x3f80 ;  /* 0x00003f8000007802 */ /* 0x000fe40000000f00 */
[----:B------:R-:W-:Y:S02]  /*3eb0*/  FSEL R132, R134, 1.1443742118159063574e-28, P5 ;  /* 0x1111111186847808 */ /* 0x000fe40002800000 */
[----:B------:R-:W-:Y:S01]  /*3ec0*/  FSEL R133, R135, 1.1333333253860473633, P5 ;  /* 0x3f91111187857808 */ /* 0x000fe20002800000 */
[----:B------:R-:W-:-:S05]  /*3ed0*/  IMAD.MOV.U32 R135, RZ, RZ, 0x40200000 ;  /* 0x40200000ff877424 */ /* 0x000fca00078e00ff */
[----:B------:R-:W-:-:S08]  /*3ee0*/  DMUL R132, R54, R132 ;  /* 0x0000008436847228 */ /* 0x000fd00000000000 */
[----:B------:R-:W-:-:S08]  /*3ef0*/  DMUL R132, R44, R132 ;  /* 0x000000842c847228 */ /* 0x000fd00000000000 */
[----:B------:R-:W-:Y:S01]  /*3f00*/  DFMA R120, R120, R44, R132 ;  /* 0x0000002c7878722b */ /* 0x000fe20000000084 */
[----:B------:R-:W0:Y:S01]  /*3f10*/  F2F.F64.F32 R44, R143 ;  /* 0x0000008f002c7310 */ /* 0x000e220000201800 */
[----:B------:R-:W-:-:S06]  /*3f20*/  DADD R132, -RZ, |R96| ;  /* 0x00000000ff847229 */ /* 0x000fcc0000000560 */
[----:B------:R-:W-:-:S04]  /*3f30*/  DADD R120, R122, R120 ;  /* 0x000000007a787229 */ /* 0x000fc80000000078 */
[----:B------:R-:W-:-:S04]  /*3f40*/  IMAD.MOV.U32 R134, RZ, RZ, R132 ;  /* 0x000000ffff867224 */ /* 0x000fc800078e0084 */
[----:B0-----:R-:W-:-:S10]  /*3f50*/  DADD R44, R120, R44 ;  /* 0x00000000782c7229 */ /* 0x001fd4000000002c */
[----:B------:R0:W1:Y:S02]  /*3f60*/  F2F.F32.F64 R44, R44 ;  /* 0x0000002c002c7310 */ /* 0x0000640000301000 */
[----:B01----:R-:W-:Y:S05]  /*3f70*/  CALL.REL.NOINC `($_Z30MacCormack_2D_Solver_OptimizedififfPfS_S_$__internal_accurate_pow) ;  /* 0x0000003c00947944 */ /* 0x003fea0003c00000 */
[----:B------:R-:W-:Y:S05]  /*3f80*/  BSYNC.RECONVERGENT B0 ;  /* 0x0000000000007941 */ /* 0x000fea0003800200 */
.L_x_500:
[----:B------:R-:W0:Y:S01]  /*3f90*/  MUFU.RCP64H R123, 40320 ;  /* 0x40e3b000007b7908 */ /* 0x000e220000001800 */
[----:B------:R-:W-:Y:S01]  /*3fa0*/  ISETP.NE.AND P5, PT, R29, 0x7ff00000, PT ;  /* 0x7ff000001d00780c */ /* 0x000fe20003fa5270 */
[----:B------:R-:W-:Y:S01]  /*3fb0*/  IMAD.MOV.U32 R134, RZ, RZ, 0x0 ;  /* 0x00000000ff867424 */ /* 0x000fe200078e00ff */
        /* <DEDUP_REMOVED lines=29> */
.L_x_502:
[----:B------:R-:W-:Y:S05]  /*4190*/  BSYNC.RECONVERGENT B1 ;  /* 0x0000000000017941 */ /* 0x000fea0003800200 */
.L_x_501:
[----:B------:R-:W-:Y:S01]  /*41a0*/  DADD R132, -RZ, |R118| ;  /* 0x00000000ff847229 */ /* 0x000fe20000000576 */
[----:B------:R-:W-:Y:S01]  /*41b0*/  FSETP.NEU.AND P5, PT, R129, 1, PT ;  /* 0x3f8000008100780b */ /* 0x000fe20003fad000 */
[----:B------:R-:W-:Y:S01]  /*41c0*/  BSSY.RECONVERGENT B0, `(.L_x_503) ;  /* 0x0000007000007945 */ /* 0x000fe20003800200 */
[----:B------:R-:W-:Y:S01]  /*41d0*/  IMAD.MOV.U32 R135, RZ, RZ, 0x40200000 ;  /* 0x40200000ff877424 */ /* 0x000fe200078e00ff */
[----:B------:R-:W-:Y:S02]  /*41e0*/  MOV R0, 0x4230 ;  /* 0x0000423000007802 */ /* 0x000fe40000000f00 */
[----:B------:R-:W-:Y:S02]  /*41f0*/  FSEL R122, R120, 2.6805903767080696074e-23, P5 ;  /* 0x1a01a01a787a7808 */ /* 0x000fe40002800000 */
[----:B------:R-:W-:Y:S02]  /*4200*/  FSEL R123, R121, 0.5390872955322265625, P5 ;  /* 0x3f0a01a0797b7808 */ /* 0x000fe40002800000 */
[----:B------:R-:W-:-:S07]  /*4210*/  IMAD.MOV.U32 R134, RZ, RZ, R132 ;  /* 0x000000ffff867224 */ /* 0x000fce00078e0084 */
[----:B------:R-:W-:Y:S05]  /*4220*/  CALL.REL.NOINC `($_Z30MacCormack_2D_Solver_OptimizedififfPfS_S_$__internal_accurate_pow) ;  /* 0x0000003800e87944 */ /* 0x000fea0003c00000 */
[----:B------:R-:W-:Y:S05]  /*4230*/  BSYNC.RECONVERGENT B0 ;  /* 0x0000000000007941 */ /* 0x000fea0003800200 */
.L_x_503:
        /* <DEDUP_REMOVED lines=37> */
.L_x_505:
[----:B------:R-:W-:Y:S05]  /*4490*/  BSYNC.RECONVERGENT B1 ;  /* 0x0000000000017941 */ /* 0x000fea0003800200 */
.L_x_504:
[----:B------:R-:W-:Y:S01]  /*44a0*/  FSETP.NEU.AND P5, PT, R130, 1, PT ;  /* 0x3f8000008200780b */ /* 0x000fe20003fad000 */
[----:B------:R-:W-:Y:S01]  /*44b0*/  FADD R42, R42, R43 ;  /* 0x0000002b2a2a7221 */ /* 0x000fe20000000000 */
[----:B------:R-:W-:Y:S01]  /*44c0*/  DADD R132, -RZ, |R96| ;  /* 0x00000000ff847229 */ /* 0x000fe20000000560 */
[----:B------:R-:W-:Y:S01]  /*44d0*/  BSSY.RECONVERGENT B0, `(.L_x_506) ;  /* 0x000000a000007945 */ /* 0x000fe20003800200 */
[----:B------:R-:W-:Y:S01]  /*44e0*/  FSEL R120, R120, 2.6805903767080696074e-23, P5 ;  /* 0x1a01a01a78787808 */ /* 0x000fe20002800000 */
[----:B------:R-:W-:Y:S01]  /*44f0*/  IMAD.MOV.U32 R135, RZ, RZ, 0x401c0000 ;  /* 0x401c0000ff877424 */ /* 0x000fe200078e00ff */
[----:B------:R-:W-:Y:S01]  /*4500*/  FSEL R121, R121, 0.5390872955322265625, P5 ;  /* 0x3f0a01a079797808 */ /* 0x000fe20002800000 */
[----:B------:R-:W0:Y:S01]  /*4510*/  F2F.F64.F32 R42, R42 ;  /* 0x0000002a002a7310 */ /* 0x000e220000201800 */
[----:B------:R-:W-:-:S04]  /*4520*/  MOV R0, 0x4570 ;  /* 0x0000457000007802 */ /* 0x000fc80000000f00 */
[----:B------:R-:W-:Y:S01]  /*4530*/  DADD R122, R120, R122 ;  /* 0x00000000787a7229 */ /* 0x000fe2000000007a */
[----:B------:R-:W-:-:S07]  /*4540*/  IMAD.MOV.U32 R134, RZ, RZ, R132 ;  /* 0x000000ffff867224 */ /* 0x000fce00078e0084 */
[----:B------:R-:W-:-:S11]  /*4550*/  DMUL R122, R76, R122 ;  /* 0x0000007a4c7a7228 */ /* 0x000fd60000000000 */
[----:B0-----:R-:W-:Y:S05]  /*4560*/  CALL.REL.NOINC `($_Z30MacCormack_2D_Solver_OptimizedififfPfS_S_$__internal_accurate_pow) ;  /* 0x0000003800187944 */ /* 0x001fea0003c00000 */
[----:B------:R-:W-:Y:S05]  /*4570*/  BSYNC.RECONVERGENT B0 ;  /* 0x0000000000007941 */ /* 0x000fea0003800200 */
.L_x_506:
        /* <DEDUP_REMOVED lines=38> */
.L_x_508:
[----:B------:R-:W-:Y:S05]  /*47e0*/  BSYNC.RECONVERGENT B1 ;  /* 0x0000000000017941 */ /* 0x000fea0003800200 */
.L_x_507:
[----:B------:R-:W-:Y:S01]  /*47f0*/  FSETP.NEU.AND P5, PT, R129, 1, PT ;  /* 0x3f8000008100780b */ /* 0x000fe20003fad000 */
[----:B------:R-:W-:Y:S01]  /*4800*/  DADD R132, -RZ, |R116| ;  /* 0x00000000ff847229 */ /* 0x000fe20000000574 */
[----:B------:R-:W-:Y:S01]  /*4810*/  BSSY.RECONVERGENT B0, `(.L_x_509) ;  /* 0x000000a000007945 */ /* 0x000fe20003800200 */
[----:B------:R-:W-:Y:S02]  /*4820*/  MOV R0, 0x48b0 ;  /* 0x000048b000007802 */ /* 0x000fe40000000f00 */
[----:B------:R-:W-:Y:S02]  /*4830*/  FSEL R134, R134, 2.6805903767080696074e-23, P5 ;  /* 0x1a01a01a86867808 */ /* 0x000fe40002800000 */
[----:B------:R-:W-:-:S06]  /*4840*/  FSEL R135, R135, 0.7265872955322265625, P5 ;  /* 0x3f3a01a087877808 */ /* 0x000fcc0002800000 */
[----:B------:R-:W-:-:S08]  /*4850*/  DMUL R134, R74, R134 ;  /* 0x000000864a867228 */ /* 0x000fd00000000000 */
[----:B------:R-:W-:-:S08]  /*4860*/  DMUL R134, R42, R134 ;  /* 0x000000862a867228 */ /* 0x000fd00000000000 */
[----:B------:R-:W-:Y:S01]  /*4870*/  DFMA R122, R122, R42, R134 ;  /* 0x0000002a7a7a722b */ /* 0x000fe20000000086 */
[----:B------:R-:W-:Y:S02]  /*4880*/  IMAD.MOV.U32 R134, RZ, RZ, R132 ;  /* 0x000000ffff867224 */ /* 0x000fe400078e0084 */
[----:B------:R-:W-:-:S08]  /*4890*/  IMAD.MOV.U32 R135, RZ, RZ, 0x40200000 ;  /* 0x40200000ff877424 */ /* 0x000fd000078e00ff */
[----:B------:R-:W-:Y:S05]  /*48a0*/  CALL.REL.NOINC `($_Z30MacCormack_2D_Solver_OptimizedififfPfS_S_$__internal_accurate_pow) ;  /* 0x0000003400487944 */ /* 0x000fea0003c00000 */
[----:B------:R-:W-:Y:S05]  /*48b0*/  BSYNC.RECONVERGENT B0 ;  /* 0x0000000000007941 */ /* 0x000fea0003800200 */
.L_x_509:
        /* <DEDUP_REMOVED lines=34> */
.L_x_511:
[----:B------:R-:W-:Y:S05]  /*4ae0*/  BSYNC.RECONVERGENT B1 ;  /* 0x0000000000017941 */ /* 0x000fea0003800200 */
.L_x_510:
[----:B------:R-:W-:Y:S01]  /*4af0*/  LDS R0, [R127+0x8] ;  /* 0x000008007f007984 */ /* 0x000fe20000000800 */
[----:B------:R-:W-:Y:S01]  /*4b00*/  FSETP.NEU.AND P5, PT, R131, 1, PT ;  /* 0x3f8000008300780b */ /* 0x000fe20003fad000 */
[----:B------:R-:W-:Y:S01]  /*4b10*/  DADD R132, -RZ, |R116| ;  /* 0x00000000ff847229 */ /* 0x000fe20000000574 */
[----:B------:R-:W-:Y:S01]  /*4b20*/  BSSY.RECONVERGENT B0, `(.L_x_512) ;  /* 0x000000c000007945 */ /* 0x000fe20003800200 */
[----:B------:R-:W0:Y:S01]  /*4b30*/  LDS R45, [R127+0x28] ;  /* 0x000028007f2d7984 */ /* 0x000e220000000800 */
[----:B------:R-:W-:Y:S01]  /*4b40*/  FSEL R42, R42, 2.6805903767080696074e-23, P5 ;  /* 0x1a01a01a2a2a7808 */ /* 0x000fe20002800000 */
[----:B------:R-:W-:Y:S01]  /*4b50*/  IMAD.MOV.U32 R135, RZ, RZ, 0x401c0000 ;  /* 0x401c0000ff877424 */ /* 0x000fe200078e00ff */
[----:B------:R-:W-:-:S05]  /*4b60*/  FSEL R43, R43, 0.5390872955322265625, P5 ;  /* 0x3f0a01a02b2b7808 */ /* 0x000fca0002800000 */
[----:B------:R-:W-:Y:S01]  /*4b70*/  IMAD.MOV.U32 R134, RZ, RZ, R132 ;  /* 0x000000ffff867224 */ /* 0x000fe200078e0084 */
[----:B------:R-:W-:-:S08]  /*4b80*/  DADD R42, R120, R42 ;  /* 0x00000000782a7229 */ /* 0x000fd0000000002a */
[----:B------:R-:W-:Y:S01]  /*4b90*/  DMUL R42, R64, R42 ;  /* 0x0000002a402a7228 */ /* 0x000fe20000000000 */
[----:B0-----:R-:W-:Y:S01]  /*4ba0*/  FADD R45, R0, R45 ;  /* 0x0000002d002d7221 */ /* 0x001fe20000000000 */
[----:B------:R-:W-:-:S03]  /*4bb0*/  MOV R0, 0x4be0 ;  /* 0x00004be000007802 */ /* 0x000fc60000000f00 */
[----:B------:R0:W1:Y:S06]  /*4bc0*/  F2F.F64.F32 R120, R45 ;  /* 0x0000002d00787310 */ /* 0x00006c0000201800 */
[----:B01----:R-:W-:Y:S05]  /*4bd0*/  CALL.REL.NOINC `($_Z30MacCormack_2D_Solver_OptimizedififfPfS_S_$__internal_accurate_pow) ;  /* 0x00000030007c7944 */ /* 0x003fea0003c00000 */
[----:B------:R-:W-:Y:S05]  /*4be0*/  BSYNC.RECONVERGENT B0 ;  /* 0x0000000000007941 */ /* 0x000fea0003800200 */
.L_x_512:
        /* <DEDUP_REMOVED lines=38> */
.L_x_514:
[----:B------:R-:W-:Y:S05]  /*4e50*/  BSYNC.RECONVERGENT B1 ;  /* 0x0000000000017941 */ /* 0x000fea0003800200 */
.L_x_513:
[----:B------:R-:W-:Y:S01]  /*4e60*/  FSETP.NEU.AND P5, PT, R131, 1, PT ;  /* 0x3f8000008300780b */ /* 0x000fe20003fad000 */
[----:B------:R-:W0:Y:S01]  /*4e70*/  F2F.F64.F32 R44, R44 ;  /* 0x0000002c002c7310 */ /* 0x000e220000201800 */
[----:B------:R-:W-:Y:S01]  /*4e80*/  BSSY.RECONVERGENT B0, `(.L_x_515) ;  /* 0x000000e000007945 */ /* 0x000fe20003800200 */
[----:B------:R-:W-:Y:S02]  /*4e90*/  MOV R0, 0x4f60 ;  /* 0x00004f6000007802 */ /* 0x000fe40000000f00 */
[----:B------:R-:W-:Y:S02]  /*4ea0*/  FSEL R132, R134, 2.6805903767080696074e-23, P5 ;  /* 0x1a01a01a86847808 */ /* 0x000fe40002800000 */
[----:B------:R-:W-:Y:S01]  /*4eb0*/  FSEL R133, R135, 0.7265872955322265625, P5 ;  /* 0x3f3a01a087857808 */ /* 0x000fe20002800000 */
[----:B------:R-:W-:-:S05]  /*4ec0*/  IMAD.MOV.U32 R135, RZ, RZ, 0x40240000 ;  /* 0x40240000ff877424 */ /* 0x000fca00078e00ff */
        /* <DEDUP_REMOVED lines=10> */
.L_x_515:
        /* <DEDUP_REMOVED lines=32> */
.L_x_517:
[----:B------:R-:W-:Y:S05]  /*5170*/  BSYNC.RECONVERGENT B1 ;  /* 0x0000000000017941 */ /* 0x000fea0003800200 */
.L_x_516:
[----:B------:R-:W-:Y:S01]  /*5180*/  DADD R132, -RZ, |R118| ;  /* 0x00000000ff847229 */ /* 0x000fe20000000576 */
[----:B------:R-:W-:Y:S01]  /*5190*/  FSETP.NEU.AND P5, PT, R129, 1, PT ;  /* 0x3f8000008100780b */ /* 0x000fe20003fad000 */
[----:B------:R-:W-:Y:S01]  /*51a0*/  BSSY.RECONVERGENT B0, `(.L_x_518) ;  /* 0x0000007000007945 */ /* 0x000fe20003800200 */
[----:B------:R-:W-:Y:S01]  /*51b0*/  IMAD.MOV.U32 R135, RZ, RZ, 0x40240000 ;  /* 0x40240000ff877424 */ /* 0x000fe200078e00ff */
[----:B------:R-:W-:Y:S02]  /*51c0*/  MOV R0, 0x5210 ;  /* 0x0000521000007802 */ /* 0x000fe40000000f00 */
[----:B------:R-:W-:Y:S02]  /*51d0*/  FSEL R120, R44, -1.481905565015040338e-05, P5 ;  /* 0xb7789f5c2c787808 */ /* 0x000fe40002800000 */
[----:B------:R-:W-:Y:S02]  /*51e0*/  FSEL R121, R45, 0.31736990809440612793, P5 ;  /* 0x3ea27e4f2d797808 */ /* 0x000fe40002800000 */
[----:B------:R-:W-:-:S07]  /*51f0*/  IMAD.MOV.U32 R134, RZ, RZ, R132 ;  /* 0x000000ffff867224 */ /* 0x000fce00078e0084 */
[----:B------:R-:W-:Y:S05]  /*5200*/  CALL.REL.NOINC `($_Z30MacCormack_2D_Solver_OptimizedififfPfS_S_$__internal_accurate_pow) ;  /* 0x0000002800f07944 */ /* 0x000fea0003c00000 */
[----:B------:R-:W-:Y:S05]  /*5210*/  BSYNC.RECONVERGENT B0 ;  /* 0x0000000000007941 */ /* 0x000fea0003800200 */
.L_x_518:
        /* <DEDUP_REMOVED lines=37> */
.L_x_520:
[----:B------:R-:W-:Y:S05]  /*5470*/  BSYNC.RECONVERGENT B1 ;  /* 0x0000000000017941 */ /* 0x000fea0003800200 */
.L_x_519:
[----:B------:R-:W-:Y:S01]  /*5480*/  FSETP.NEU.AND P5, PT, R130, 1, PT ;  /* 0x3f8000008200780b */ /* 0x000fe20003fad000 */
[----:B------:R-:W-:Y:S01]  /*5490*/  FADD R41, R41, R124 ;  /* 0x0000007c29297221 */ /* 0x000fe20000000000 */
[----:B------:R-:W-:Y:S01]  /*54a0*/  DADD R132, -RZ, |R96| ;  /* 0x00000000ff847229 */ /* 0x000fe20000000560 */
[----:B------:R-:W-:Y:S01]  /*54b0*/  BSSY.RECONVERGENT B0, `(.L_x_521) ;  /* 0x000000a000007945 */ /* 0x000fe20003800200 */
[----:B------:R-:W-:Y:S01]  /*54c0*/  FSEL R44, R44, -1.481905565015040338e-05, P5 ;  /* 0xb7789f5c2c2c7808 */ /* 0x000fe20002800000 */
[----:B------:R-:W-:Y:S01]  /*54d0*/  IMAD.MOV.U32 R135, RZ, RZ, 0x40220000 ;  /* 0x40220000ff877424 */ /* 0x000fe200078e00ff */
[----:B------:R-:W-:Y:S02]  /*54e0*/  FSEL R45, R45, 0.31736990809440612793, P5 ;  /* 0x3ea27e4f2d2d7808 */ /* 0x000fe40002800000 */
[----:B------:R-:W-:-:S04]  /*54f0*/  MOV R0, 0x5550 ;  /* 0x0000555000007802 */ /* 0x000fc80000000f00 */
[----:B------:R-:W-:Y:S01]  /*5500*/  DADD R122, R44, R120 ;  /* 0x000000002c7a7229 */ /* 0x000fe20000000078 */
[----:B------:R-:W-:Y:S01]  /*5510*/  IMAD.MOV.U32 R134, RZ, RZ, R132 ;  /* 0x000000ffff867224 */ /* 0x000fe200078e0084 */
[----:B------:R0:W1:Y:S06]  /*5520*/  F2F.F64.F32 R120, R41 ;  /* 0x0000002900787310 */ /* 0x00006c0000201800 */
[----:B------:R-:W-:-:S11]  /*5530*/  DMUL R122, R76, R122 ;  /* 0x0000007a4c7a7228 */ /* 0x000fd60000000000 */
[----:B01----:R-:W-:Y:S05]  /*5540*/  CALL.REL.NOINC `($_Z30MacCormack_2D_Solver_OptimizedififfPfS_S_$__internal_accurate_pow) ;  /* 0x0000002800207944 */ /* 0x003fea0003c00000 */
[----:B------:R-:W-:Y:S05]  /*5550*/  BSYNC.RECONVERGENT B0 ;  /* 0x0000000000007941 */ /* 0x000fea0003800200 */
.L_x_521:
        /* <DEDUP_REMOVED lines=9> */
[----:B------:R-:W-:Y:S02]  /*55f0*/  FSEL R41, R97, R133, !P6 ;  /* 0x0000008561297208 */ /* 0x000fe40007000000 */
[----:B------:R-:W-:Y:S01]  /*5600*/  FSEL R0, R132, RZ, P6 ;  /* 0x000000ff84007208 */ /* 0x000fe20003000000 */
[----:B------:R-:W-:Y:S01]  /*5610*/  IMAD.MOV.U32 R132, RZ, RZ, 0x0 ;  /* 0x00000000ff847424 */ /* 0x000fe200078e00ff */
        /* <DEDUP_REMOVED lines=26> */
.L_x_523:
[----:B------:R-:W-:Y:S05]  /*57c0*/  BSYNC.RECONVERGENT B1 ;  /* 0x0000000000017941 */ /* 0x000fea0003800200 */
.L_x_522:
[----:B------:R-:W-:Y:S01]  /*57d0*/  FSETP.NEU.AND P5, PT, R129, 1, PT ;  /* 0x3f8000008100780b */ /* 0x000fe20003fad000 */
[----:B------:R-:W-:Y:S01]  /*57e0*/  DADD R132, -RZ, |R116| ;  /* 0x00000000ff847229 */ /* 0x000fe20000000574 */
[----:B------:R-:W-:Y:S01]  /*57f0*/  BSSY.RECONVERGENT B0, `(.L_x_524) ;  /* 0x000000a000007945 */ /* 0x000fe20003800200 */
[----:B------:R-:W-:Y:S02]  /*5800*/  MOV R0, 0x5890 ;  /* 0x0000589000007802 */ /* 0x000fe40000000f00 */
[----:B------:R-:W-:Y:S02]  /*5810*/  FSEL R134, R134, -1.8629033836980242629e-16, P5 ;  /* 0xa556c73486867808 */ /* 0x000fe40002800000 */
[----:B------:R-:W-:-:S06]  /*5820*/  FSEL R135, R135, 0.42014989256858825684, P5 ;  /* 0x3ed71de387877808 */ /* 0x000fcc0002800000 */
[----:B------:R-:W-:-:S08]  /*5830*/  DMUL R134, R74, R134 ;  /* 0x000000864a867228 */ /* 0x000fd00000000000 */
[----:B------:R-:W-:-:S08]  /*5840*/  DMUL R134, R120, R134 ;  /* 0x0000008678867228 */ /* 0x000fd00000000000 */
[----:B------:R-:W-:Y:S01]  /*5850*/  DFMA R122, R122, R120, R134 ;  /* 0x000000787a7a722b */ /* 0x000fe20000000086 */
[----:B------:R-:W-:Y:S02]  /*5860*/  IMAD.MOV.U32 R134, RZ, RZ, R132 ;  /* 0x000000ffff867224 */ /* 0x000fe400078e0084 */
[----:B------:R-:W-:-:S08]  /*5870*/  IMAD.MOV.U32 R135, RZ, RZ, 0x40240000 ;  /* 0x40240000ff877424 */ /* 0x000fd000078e00ff */
[----:B------:R-:W-:Y:S05]  /*5880*/  CALL.REL.NOINC `($_Z30MacCormack_2D_Solver_OptimizedififfPfS_S_$__internal_accurate_pow) ;  /* 0x0000002400507944 */ /* 0x000fea0003c00000 */
[----:B------:R-:W-:Y:S05]  /*5890*/  BSYNC.RECONVERGENT B0 ;  /* 0x0000000000007941 */ /* 0x000fea0003800200 */
.L_x_524:
[----:B------:R-:W-:Y:S01]  /*58a0*/  FSETP.NEU.AND P6, PT, R131, RZ, PT ;  /* 0x000000ff8300720b */ /* 0x000fe20003fcd000 */
[----:B------:R-:W-:Y:S01]  /*58b0*/  IMAD.MOV.U32 R120, RZ, RZ, 0x0 ;  /* 0x00000000ff787424 */ /* 0x000fe200078e00ff */
[----:B------:R-:W-:Y:S01]  /*58c0*/  ISETP.NE.AND P5, PT, R19, 0x7ff00000, PT ;  /* 0x7ff000001300780c */ /* 0x000fe20003fa5270 */
[----:B------:R-:W-:Y:S01]  /*58d0*/  BSSY.RECONVERGENT B1, `(.L_x_525) ;  /* 0x000001f000017945 */ /* 0x000fe20003800200 */
[----:B------:R-:W-:Y:S02]  /*58e0*/  FSEL R41, R133, RZ, P6 ;  /* 0x000000ff85297208 */ /* 0x000fe40003000000 */
[----:B------:R-:W0:Y:S01]  /*58f0*/  MUFU.RCP64H R133, 3628800 ;  /* 0x414baf8000857908 */ /* 0x000e220000001800 */
[----:B------:R-:W-:Y:S01]  /*5900*/  FSEL R0, R132, RZ, P6 ;  /* 0x000000ff84007208 */ /* 0x000fe20003000000 */
[----:B------:R-:W-:Y:S01]  /*5910*/  IMAD.MOV.U32 R132, RZ, RZ, 0x1 ;  /* 0x00000001ff847424 */ /* 0x000fe200078e00ff */
[----:B------:R-:W-:Y:S02]  /*5920*/  FSEL R121, R41, +QNAN , P3 ;  /* 0x7ff0000029797808 */ /* 0x000fe40001800000 */
[----:B------:R-:W-:-:S04]  /*5930*/  FSEL R43, R0, RZ, P3 ;  /* 0x000000ff002b7208 */ /* 0x000fc80001800000 */
        /* <DEDUP_REMOVED lines=24> */
.L_x_526:
[----:B------:R-:W-:Y:S05]  /*5ac0*/  BSYNC.RECONVERGENT B1 ;  /* 0x0000000000017941 */ /* 0x000fea0003800200 */
.L_x_525:
[----:B------:R-:W-:Y:S01]  /*5ad0*/  LDS R0, [R127+0x4] ;  /* 0x000004007f007984 */ /* 0x000fe20000000800 */
[----:B------:R-:W-:Y:S01]  /*5ae0*/  FSETP.NEU.AND P5, PT, R131, 1, PT ;  /* 0x3f8000008300780b */ /* 0x000fe20003fad000 */
[----:B------:R-:W-:Y:S01]  /*5af0*/  DADD R132, -RZ, |R116| ;  /* 0x00000000ff847229 */ /* 0x000fe20000000574 */
[----:B------:R-:W-:Y:S01]  /*5b00*/  BSSY.RECONVERGENT B0, `(.L_x_527) ;  /* 0x000000c000007945 */ /* 0x000fe20003800200 */
[----:B------:R-:W0:Y:S01]  /*5b10*/  LDS R41, [R127+0x2c] ;  /* 0x00002c007f297984 */ /* 0x000e220000000800 */
[----:B------:R-:W-:Y:S01]  /*5b20*/  FSEL R120, R120, -1.481905565015040338e-05, P5 ;  /* 0xb7789f5c78787808 */ /* 0x000fe20002800000 */
[----:B------:R-:W-:Y:S01]  /*5b30*/  IMAD.MOV.U32 R135, RZ, RZ, 0x40220000 ;  /* 0x40220000ff877424 */ /* 0x000fe200078e00ff */
[----:B------:R-:W-:-:S05]  /*5b40*/  FSEL R121, R121, 0.31736990809440612793, P5 ;  /* 0x3ea27e4f79797808 */ /* 0x000fca0002800000 */
        /* <DEDUP_REMOVED lines=8> */
.L_x_527:
        /* <DEDUP_REMOVED lines=8> */
[----:B------:R-:W-:Y:S01]  /*5c50*/  FSEL R133, R135, R133, !P5 ;  /* 0x0000008587857208 */ /* 0x000fe20006800000 */
[----:B------:R-:W-:Y:S01]  /*5c60*/  IMAD.MOV.U32 R135, RZ, RZ, 0x41162600 ;  /* 0x41162600ff877424 */ /* 0x000fe200078e00ff */
[----:B------:R-:W-:-:S02]  /*5c70*/  ISETP.NE.AND P5, PT, R20, 0x7ff00000, PT ;  /* 0x7ff000001400780c */ /* 0x000fc40003fa5270 */
[----:B------:R-:W-:Y:S02]  /*5c80*/  FSEL R41, R117, R133, !P6 ;  /* 0x0000008575297208 */ /* 0x000fe40007000000 */
[----:B------:R-:W-:Y:S02]  /*5c90*/  FSEL R0, R132, RZ, P6 ;  /* 0x000000ff84007208 */ /* 0x000fe40003000000 */
[----:B------:R-:W-:Y:S02]  /*5ca0*/  FSEL R133, R41, R37, P3 ;  /* 0x0000002529857208 */ /* 0x000fe40001800000 */
[----:B------:R-:W-:-:S05]  /*5cb0*/  FSEL R43, R0, RZ, P3 ;  /* 0x000000ff002b7208 */ /* 0x000fca0001800000 */
[----:B------:R-:W-:Y:S01]  /*5cc0*/  @!P5 FSEL R41, R83, R133, P0 ;  /* 0x000000855329d208 */ /* 0x000fe20000000000 */
[----:B0-----:R-:W-:Y:S01]  /*5cd0*/  DFMA R132, R136, -R134, 1 ;  /* 0x3ff000008884742b */ /* 0x001fe20000000886 */
[----:B------:R-:W-:-:S07]  /*5ce0*/  @!P5 FSEL R0, R82, R43, P0 ;  /* 0x0000002b5200d208 */ /* 0x000fce0000000000 */
        /* <DEDUP_REMOVED lines=20> */
.L_x_529:
[----:B------:R-:W-:Y:S05]  /*5e30*/  BSYNC.RECONVERGENT B1 ;  /* 0x0000000000017941 */ /* 0x000fea0003800200 */
.L_x_528:
[----:B------:R-:W-:Y:S01]  /*5e40*/  FSETP.NEU.AND P5, PT, R131, 1, PT ;  /* 0x3f8000008300780b */ /* 0x000fe20003fad000 */
[----:B------:R-:W0:Y:S01]  /*5e50*/  F2F.F64.F32 R42, R42 ;  /* 0x0000002a002a7310 */ /* 0x000e220000201800 */
[----:B------:R-:W-:Y:S01]  /*5e60*/  BSSY.RECONVERGENT B0, `(.L_x_530) ;  /* 0x000000e000007945 */ /* 0x000fe20003800200 */
[----:B------:R-:W-:Y:S02]  /*5e70*/  MOV R0, 0x5f40 ;  /* 0x00005f4000007802 */ /* 0x000fe40000000f00 */
[----:B------:R-:W-:Y:S02]  /*5e80*/  FSEL R132, R134, -1.8629033836980242629e-16, P5 ;  /* 0xa556c73486847808 */ /* 0x000fe40002800000 */
[----:B------:R-:W-:Y:S01]  /*5e90*/  FSEL R133, R135, 0.42014989256858825684, P5 ;  /* 0x3ed71de387857808 */ /* 0x000fe20002800000 */
        /* <DEDUP_REMOVED lines=11> */
.L_x_530:
        /* <DEDUP_REMOVED lines=32> */
.L_x_532:
[----:B------:R-:W-:Y:S05]  /*6150*/  BSYNC.RECONVERGENT B1 ;  /* 0x0000000000017941 */ /* 0x000fea0003800200 */
.L_x_531:
[----:B------:R-:W-:Y:S01]  /*6160*/  DADD R132, -RZ, |R118| ;  /* 0x00000000ff847229 */ /* 0x000fe20000000576 */
[----:B------:R-:W-:Y:S01]  /*6170*/  FSETP.NEU.AND P5, PT, R129, 1, PT ;  /* 0x3f8000008100780b */ /* 0x000fe20003fad000 */
[----:B------:R-:W-:Y:S01]  /*6180*/  BSSY.RECONVERGENT B0, `(.L_x_533) ;  /* 0x0000007000007945 */ /* 0x000fe20003800200 */
[----:B------:R-:W-:Y:S01]  /*6190*/  IMAD.MOV.U32 R135, RZ, RZ, 0x40280000 ;  /* 0x40280000ff877424 */ /* 0x000fe200078e00ff */
[----:B------:R-:W-:Y:S02]  /*61a0*/  MOV R0, 0x61f0 ;  /* 0x000061f000007802 */ /* 0x000fe40000000f00 */
[----:B------:R-:W-:Y:S02]  /*61b0*/  FSEL R42, R42, -1.54028256424871466263e+29, P5 ;  /* 0xeff8d8982a2a7808 */ /* 0x000fe40002800000 */
[----:B------:R-:W-:Y:S02]  /*61c0*/  FSEL R43, R43, 0.17376267910003662109, P5 ;  /* 0x3e31eed82b2b7808 */ /* 0x000fe40002800000 */
[----:B------:R-:W-:-:S07]  /*61d0*/  IMAD.MOV.U32 R134, RZ, RZ, R132 ;  /* 0x000000ffff867224 */ /* 0x000fce00078e0084 */
[----:B------:R-:W-:Y:S05]  /*61e0*/  CALL.REL.NOINC `($_Z30MacCormack_2D_Solver_OptimizedififfPfS_S_$__internal_accurate_pow) ;  /* 0x0000001800f87944 */ /* 0x000fea0003c00000 */
[----:B------:R-:W-:Y:S05]  /*61f0*/  BSYNC.RECONVERGENT B0 ;  /* 0x0000000000007941 */ /* 0x000fea0003800200 */
.L_x_533:
[----:B------:R-:W-:Y:S01]  /*6200*/  P2R R0, PR, RZ, 0x1 ;  /* 0x00000001ff007803 */ /* 0x000fe20000000000 */
[----:B------:R-:W-:Y:S01]  /*6210*/  DSETP.NEU.AND P6, PT, |R118|, +INF , PT ;  /* 0x7ff000007600742a */ /* 0x000fe20003fcd200 */
[----:B------:R-:W-:Y:S01]  /*6220*/  ISETP.NE.AND P5, PT, R9, 0x7ff00000, PT ;  /* 0x7ff000000900780c */ /* 0x000fe20003fa5270 */
[----:B------:R-:W0:Y:S01]  /*6230*/  MUFU.RCP64H R123, 479001600 ;  /* 0x41bc8cfc007b7908 */ /* 0x000e220000001800 */
[----:B------:R-:W-:Y:S01]  /*6240*/  FSETP.NEU.AND P0, PT, R130, RZ, PT ;  /* 0x000000ff8200720b */ /* 0x000fe20003f0d000 */
[----:B------:R-:W-:Y:S01]  /*6250*/  IMAD.MOV.U32 R44, RZ, RZ, 0x0 ;  /* 0x00000000ff2c7424 */ /* 0x000fe200078e00ff */
[----:B------:R-:W-:Y:S01]  /*6260*/  BSSY.RECONVERGENT B1, `(.L_x_534) ;  /* 0x000001d000017945 */ /* 0x000fe20003800200 */
[----:B------:R-:W-:Y:S01]  /*6270*/  IMAD.MOV.U32 R122, RZ, RZ, 0x1 ;  /* 0x00000001ff7a7424 */ /* 0x000fe200078e00ff */
[----:B------:R-:W-:Y:S02]  /*6280*/  FSEL R132, R132, RZ, P0 ;  /* 0x000000ff84847208 */ /* 0x000fe40000000000 */
[----:B------:R-:W-:-:S02]  /*6290*/  FSEL R133, R133, RZ, P0 ;  /* 0x000000ff85857208 */ /* 0x000fc40000000000 */
[----:B------:R-:W-:Y:S02]  /*62a0*/  FSEL R45, R132, RZ, P6 ;  /* 0x000000ff842d7208 */ /* 0x000fe40003000000 */
[----:B------:R-:W-:Y:S02]  /*62b0*/  FSEL R121, R133, +QNAN , P6 ;  /* 0x7ff0000085797808 */ /* 0x000fe40003000000 */
[----:B------:R-:W-:Y:S01]  /*62c0*/  @!P5 FSEL R132, R104, R45, P1 ;  /* 0x0000002d6884d208 */ /* 0x000fe20000800000 */
[----:B------:R-:W-:Y:S01]  /*62d0*/  IMAD.MOV.U32 R45, RZ, RZ, 0x41bc8cfc ;  /* 0x41bc8cfcff2d7424 */ /* 0x000fe200078e00ff */
[----:B------:R-:W-:Y:S02]  /*62e0*/  @!P5 FSEL R133, R105, R121, P1 ;  /* 0x000000796985d208 */ /* 0x000fe40000800000 */
[----:B------:R-:W-:-:S03]  /*62f0*/  ISETP.NE.AND P0, PT, R0, RZ, PT ;  /* 0x000000ff0000720c */ /* 0x000fc60003f05270 */
[----:B0-----:R-:W-:Y:S02]  /*6300*/  DFMA R120, R122, -R44, 1 ;  /* 0x3ff000007a78742b */ /* 0x001fe4000000082c */
[----:B------:R-:W-:-:S06]  /*6310*/  DADD R132, R132, R132 ;  /* 0x0000000084847229 */ /* 0x000fcc0000000084 */
[----:B------:R-:W-:-:S04]  /*6320*/  DFMA R120, R120, R120, R120 ;  /* 0x000000787878722b */ /* 0x000fc80000000078 */
[----:B------:R-:W-:-:S04]  /*6330*/  FSETP.GEU.AND P1, PT, |R133|, 6.5827683646048100446e-37, PT ;  /* 0x036000008500780b */ /* 0x000fc80003f2e200 */
        /* <DEDUP_REMOVED lines=15> */
.L_x_535:
[----:B------:R-:W-:Y:S05]  /*6430*/  BSYNC.RECONVERGENT B1 ;  /* 0x0000000000017941 */ /* 0x000fea0003800200 */
.L_x_534:
[----:B------:R-:W-:Y:S01]  /*6440*/  FSETP.NEU.AND P1, PT, R130, 1, PT ;  /* 0x3f8000008200780b */ /* 0x000fe20003f2d000 */
[----:B------:R-:W-:Y:S01]  /*6450*/  FADD R40, R40, R125 ;  /* 0x0000007d28287221 */ /* 0x000fe20000000000 */
[----:B------:R-:W-:Y:S01]  /*6460*/  DADD R132, -RZ, |R96| ;  /* 0x00000000ff847229 */ /* 0x000fe20000000560 */
[----:B------:R-:W-:Y:S01]  /*6470*/  BSSY.RECONVERGENT B0, `(.L_x_536) ;  /* 0x000000a000007945 */ /* 0x000fe20003800200 */
[----:B------:R-:W-:Y:S01]  /*6480*/  FSEL R44, R44, -1.54028256424871466263e+29, P1 ;  /* 0xeff8d8982c2c7808 */ /* 0x000fe20000800000 */
[----:B------:R-:W-:Y:S01]  /*6490*/  IMAD.MOV.U32 R135, RZ, RZ, 0x40260000 ;  /* 0x40260000ff877424 */ /* 0x000fe200078e00ff */
[----:B------:R-:W-:Y:S02]  /*64a0*/  FSEL R45, R45, 0.17376267910003662109, P1 ;  /* 0x3e31eed82d2d7808 */ /* 0x000fe40000800000 */
[----:B------:R-:W-:-:S04]  /*64b0*/  MOV R0, 0x6510 ;  /* 0x0000651000007802 */ /* 0x000fc80000000f00 */
[----:B------:R-:W-:Y:S01]  /*64c0*/  DADD R120, R44, R42 ;  /* 0x000000002c787229 */ /* 0x000fe2000000002a */
[----:B------:R-:W-:Y:S01]  /*64d0*/  IMAD.MOV.U32 R134, RZ, RZ, R132 ;  /* 0x000000ffff867224 */ /* 0x000fe200078e0084 */
[----:B------:R0:W1:Y:S06]  /*64e0*/  F2F.F64.F32 R42, R40 ;  /* 0x00000028002a7310 */ /* 0x00006c0000201800 */
[----:B------:R-:W-:-:S11]  /*64f0*/  DMUL R120, R76, R120 ;  /* 0x000000784c787228 */ /* 0x000fd60000000000 */
[----:B01----:R-:W-:Y:S05]  /*6500*/  CALL.REL.NOINC `($_Z30MacCormack_2D_Solver_OptimizedififfPfS_S_$__internal_accurate_pow) ;  /* 0x0000001800307944 */ /* 0x003fea0003c00000 */
[----:B------:R-:W-:Y:S05]  /*6510*/  BSYNC.RECONVERGENT B0 ;  /* 0x0000000000007941 */ /* 0x000fea0003800200 */
.L_x_536:
[----:B------:R-:W-:Y:S01]  /*6520*/  DADD R122, -RZ, -R132 ;  /* 0x00000000ff7a7229 */ /* 0x000fe20000000984 */
[----:B------:R-:W-:Y:S01]  /*6530*/  ISETP.GE.AND P1, PT, R97, RZ, PT ;  /* 0x000000ff6100720c */ /* 0x000fe20003f26270 */
[----:B------:R-:W-:Y:S01]  /*6540*/  BSSY.RECONVERGENT B1, `(.L_x_537) ;  /* 0x0000024000017945 */ /* 0x000fe20003800200 */
[----:B------:R-:W-:-:S07]  /*6550*/  FSETP.NEU.AND P5, PT, R129, RZ, PT ;  /* 0x000000ff8100720b */ /* 0x000fce0003fad000 */
[----:B------:R-:W-:Y:S01]  /*6560*/  FSEL R132, R122, R132, !P1 ;  /* 0x000000847a847208 */ /* 0x000fe20004800000 */
[----:B------:R-:W-:Y:S01]  /*6570*/  IMAD.MOV.U32 R122, RZ, RZ, 0x0 ;  /* 0x00000000ff7a7424 */ /* 0x000fe200078e00ff */
[----:B------:R-:W-:Y:S02]  /*6580*/  FSEL R123, R123, R133, !P1 ;  /* 0x000000857b7b7208 */ /* 0x000fe40004800000 */
[----:B------:R-:W-:Y:S01]  /*6590*/  ISETP.NE.AND P1, PT, R34, 0x7ff00000, PT ;  /* 0x7ff000002200780c */ /* 0x000fe20003f25270 */
[----:B------:R-:W0:Y:S01]  /*65a0*/  MUFU.RCP64H R133, 39916800 ;  /* 0x418308a800857908 */ /* 0x000e220000001800 */
[----:B------:R-:W-:Y:S01]  /*65b0*/  FSEL R0, R132, RZ, P5 ;  /* 0x000000ff84007208 */ /* 0x000fe20002800000 */
[----:B------:R-:W-:Y:S01]  /*65c0*/  IMAD.MOV.U32 R132, RZ, RZ, 0x1 ;  /* 0x00000001ff847424 */ /* 0x000fe200078e00ff */
[----:B------:R-:W-:Y:S02]  /*65d0*/  FSEL R137, R97, R123, !P5 ;  /* 0x0000007b61897208 */ /* 0x000fe40006800000 */
[----:B------:R-:W-:-:S02]  /*65e0*/  FSEL R123, R0, RZ, P4 ;  /* 0x000000ff007b7208 */ /* 0x000fc40002000000 */
[----:B------:R-:W-:-:S05]  /*65f0*/  FSEL R125, R137, R38, P4 ;  /* 0x00000026897d7208 */ /* 0x000fca0002000000 */
        /* <DEDUP_REMOVED lines=24> */
.L_x_538:
[----:B------:R-:W-:Y:S05]  /*6780*/  BSYNC.RECONVERGENT B1 ;  /* 0x0000000000017941 */ /* 0x000fea0003800200 */
.L_x_537:
[----:B------:R-:W-:Y:S01]  /*6790*/  FSETP.NEU.AND P1, PT, R129, 1, PT ;  /* 0x3f8000008100780b */ /* 0x000fe20003f2d000 */
[----:B------:R-:W-:Y:S01]  /*67a0*/  DADD R132, -RZ, |R116| ;  /* 0x00000000ff847229 */ /* 0x000fe20000000574 */
[----:B------:R-:W-:Y:S01]  /*67b0*/  BSSY.RECONVERGENT B0, `(.L_x_539) ;  /* 0x000000a000007945 */ /* 0x000fe20003800200 */
[----:B------:R-:W-:Y:S01]  /*67c0*/  IMAD.MOV.U32 R135, RZ, RZ, 0x40280000 ;  /* 0x40280000ff877424 */ /* 0x000fe200078e00ff */
[----:B------:R-:W-:Y:S02]  /*67d0*/  FSEL R122, R122, 2.31650119206303194887e+24, P1 ;  /* 0x67f544e47a7a7808 */ /* 0x000fe40000800000 */
[----:B------:R-:W-:Y:S02]  /*67e0*/  FSEL R123, R123, 0.22939403355121612549, P1 ;  /* 0x3e6ae6457b7b7808 */ /* 0x000fe40000800000 */
[----:B------:R-:W-:-:S03]  /*67f0*/  MOV R0, 0x6850 ;  /* 0x0000685000007802 */ /* 0x000fc60000000f00 */
[----:B------:R-:W-:Y:S01]  /*6800*/  IMAD.MOV.U32 R134, RZ, RZ, R132 ;  /* 0x000000ffff867224 */ /* 0x000fe200078e0084 */
[----:B------:R-:W-:-:S08]  /*6810*/  DMUL R122, R74, R122 ;  /* 0x0000007a4a7a7228 */ /* 0x000fd00000000000 */
[----:B------:R-:W-:-:S08]  /*6820*/  DMUL R122, R42, R122 ;  /* 0x0000007a2a7a7228 */ /* 0x000fd00000000000 */
[----:B------:R-:W-:-:S11]  /*6830*/  DFMA R120, R120, R42, R122 ;  /* 0x0000002a7878722b */ /* 0x000fd6000000007a */
[----:B------:R-:W-:Y:S05]  /*6840*/  CALL.REL.NOINC `($_Z30MacCormack_2D_Solver_OptimizedififfPfS_S_$__internal_accurate_pow) ;  /* 0x0000001400607944 */ /* 0x000fea0003c00000 */
[----:B------:R-:W-:Y:S05]  /*6850*/  BSYNC.RECONVERGENT B0 ;  /* 0x0000000000007941 */ /* 0x000fea0003800200 */
.L_x_539:
[----:B------:R-:W-:Y:S01]  /*6860*/  ISETP.NE.AND P1, PT, R21, 0x7ff00000, PT ;  /* 0x7ff000001500780c */ /* 0x000fe20003f25270 */
[----:B------:R-:W0:Y:S01]  /*6870*/  MUFU.RCP64H R125, 479001600 ;  /* 0x41bc8cfc007d7908 */ /* 0x000e220000001800 */
[----:B------:R-:W-:Y:S01]  /*6880*/  FSETP.NEU.AND P2, PT, R131, RZ, PT ;  /* 0x000000ff8300720b */ /* 0x000fe20003f4d000 */
[----:B------:R-:W-:Y:S01]  /*6890*/  IMAD.MOV.U32 R42, RZ, RZ, 0x0 ;  /* 0x00000000ff2a7424 */ /* 0x000fe200078e00ff */
[----:B------:R-:W-:Y:S01]  /*68a0*/  BSSY.RECONVERGENT B1, `(.L_x_540) ;  /* 0x000001c000017945 */ /* 0x000fe20003800200 */
[----:B------:R-:W-:Y:S01]  /*68b0*/  IMAD.MOV.U32 R124, RZ, RZ, 0x1 ;  /* 0x00000001ff7c7424 */ /* 0x000fe200078e00ff */
[----:B------:R-:W-:Y:S02]  /*68c0*/  FSEL R132, R132, RZ, P2 ;  /* 0x000000ff84847208 */ /* 0x000fe40001000000 */
[----:B------:R-:W-:Y:S02]  /*68d0*/  FSEL R133, R133, RZ, P2 ;  /* 0x000000ff85857208 */ /* 0x000fe40001000000 */
[----:B------:R-:W-:-:S02]  /*68e0*/  FSEL R43, R132, RZ, P3 ;  /* 0x000000ff842b7208 */ /* 0x000fc40001800000 */
[----:B------:R-:W-:Y:S02]  /*68f0*/  FSEL R123, R133, +QNAN , P3 ;  /* 0x7ff00000857b7808 */ /* 0x000fe40001800000 */
[----:B------:R-:W-:Y:S01]  /*6900*/  @!P1 FSEL R132, R80, R43, P0 ;  /* 0x0000002b50849208 */ /* 0x000fe20000000000 */
[----:B------:R-:W-:Y:S01]  /*6910*/  IMAD.MOV.U32 R43, RZ, RZ, 0x41bc8cfc ;  /* 0x41bc8cfcff2b7424 */ /* 0x000fe200078e00ff */
[----:B------:R-:W-:-:S05]  /*6920*/  @!P1 FSEL R133, R81, R123, P0 ;  /* 0x0000007b51859208 */ /* 0x000fca0000000000 */
        /* <DEDUP_REMOVED lines=19> */
.L_x_541:
[----:B------:R-:W-:Y:S05]  /*6a60*/  BSYNC.RECONVERGENT B1 ;  /* 0x0000000000017941 */ /* 0x000fea0003800200 */
.L_x_540:
[----:B------:R-:W-:Y:S01]  /*6a70*/  LDS R0, [R127] ;  /* 0x000000007f007984 */ /* 0x000fe20000000800 */
[----:B------:R-:W-:Y:S01]  /*6a80*/  FSETP.NEU.AND P1, PT, R131, 1, PT ;  /* 0x3f8000008300780b */ /* 0x000fe20003f2d000 */
[----:B------:R-:W-:Y:S01]  /*6a90*/  DADD R132, -RZ, |R116| ;  /* 0x00000000ff847229 */ /* 0x000fe20000000574 */
[----:B------:R-:W-:Y:S01]  /*6aa0*/  BSSY.RECONVERGENT B0, `(.L_x_542) ;  /* 0x000000c000007945 */ /* 0x000fe20003800200 */
[----:B------:R-:W0:Y:S01]  /*6ab0*/  LDS R123, [R127+0x30] ;  /* 0x000030007f7b7984 */ /* 0x000e220000000800 */
[----:B------:R-:W-:Y:S01]  /*6ac0*/  FSEL R42, R42, -1.54028256424871466263e+29, P1 ;  /* 0xeff8d8982a2a7808 */ /* 0x000fe20000800000 */
[----:B------:R-:W-:Y:S01]  /*6ad0*/  IMAD.MOV.U32 R135, RZ, RZ, 0x40260000 ;  /* 0x40260000ff877424 */ /* 0x000fe200078e00ff */
[----:B------:R-:W-:-:S05]  /*6ae0*/  FSEL R43, R43, 0.17376267910003662109, P1 ;  /* 0x3e31eed82b2b7808 */ /* 0x000fca0000800000 */
        /* <DEDUP_REMOVED lines=8> */
.L_x_542:
[----:B------:R-:W0:Y:S01]  /*6b70*/  MUFU.RCP64H R135, 39916800 ;  /* 0x418308a800877908 */ /* 0x000e220000001800 */
[----:B------:R-:W-:Y:S01]  /*6b80*/  IMAD.MOV.U32 R124, RZ, RZ, 0x0 ;  /* 0x00000000ff7c7424 */ /* 0x000fe200078e00ff */
[----:B------:R-:W-:Y:S01]  /*6b90*/  DADD R136, -RZ, -R132 ;  /* 0x00000000ff887229 */ /* 0x000fe20000000984 */
[----:B------:R-:W-:Y:S01]  /*6ba0*/  IMAD.MOV.U32 R125, RZ, RZ, 0x418308a8 ;  /* 0x418308a8ff7d7424 */ /* 0x000fe200078e00ff */
[----:B------:R-:W-:Y:S01]  /*6bb0*/  ISETP.GE.AND P2, PT, R117, RZ, PT ;  /* 0x000000ff7500720c */ /* 0x000fe20003f46270 */
[----:B------:R-:W-:Y:S01]  /*6bc0*/  IMAD.MOV.U32 R134, RZ, RZ, 0x1 ;  /* 0x00000001ff867424 */ /* 0x000fe200078e00ff */
[----:B------:R-:W-:Y:S01]  /*6bd0*/  FSETP.NEU.AND P1, PT, R131, RZ, PT ;  /* 0x000000ff8300720b */ /* 0x000fe20003f2d000 */
[----:B------:R-:W-:Y:S05]  /*6be0*/  BSSY.RECONVERGENT B1, `(.L_x_543) ;  /* 0x000001d000017945 */ /* 0x000fea0003800200 */
[----:B------:R-:W-:-:S02]  /*6bf0*/  FSEL R132, R136, R132, !P2 ;  /* 0x0000008488847208 */ /* 0x000fc40005000000 */
[----:B------:R-:W-:Y:S02]  /*6c00*/  FSEL R133, R137, R133, !P2 ;  /* 0x0000008589857208 */ /* 0x000fe40005000000 */
[----:B------:R-:W-:Y:S01]  /*6c10*/  FSEL R132, R132, RZ, P1 ;  /* 0x000000ff84847208 */ /* 0x000fe20000800000 */
[----:B0-----:R-:W-:Y:S01]  /*6c20*/  DFMA R122, R134, -R124, 1 ;  /* 0x3ff00000867a742b */ /* 0x001fe2000000087c */
[----:B------:R-:W-:Y:S02]  /*6c30*/  FSEL R133, R117, R133, !P1 ;  /* 0x0000008575857208 */ /* 0x000fe40004800000 */
[----:B------:R-:W-:Y:S02]  /*6c40*/  ISETP.NE.AND P1, PT, R22, 0x7ff00000, PT ;  /* 0x7ff000001600780c */ /* 0x000fe40003f25270 */
[----:B------:R-:W-:Y:S02]  /*6c50*/  FSEL R127, R132, RZ, P3 ;  /* 0x000000ff847f7208 */ /* 0x000fe40001800000 */
[----:B------:R-:W-:Y:S01]  /*6c60*/  FSEL R129, R133, R37, P3 ;  /* 0x0000002585817208 */ /* 0x000fe20001800000 */
[----:B------:R-:W-:-:S08]  /*6c70*/  DFMA R122, R122, R122, R122 ;  /* 0x0000007a7a7a722b */ /* 0x000fd0000000007a */
[----:B------:R-:W-:Y:S01]  /*6c80*/  DFMA R122, R134, R122, R134 ;  /* 0x0000007a867a722b */ /* 0x000fe20000000086 */
[----:B------:R-:W-:Y:S02]  /*6c90*/  @!P1 FSEL R132, R78, R127, P0 ;  /* 0x0000007f4e849208 */ /* 0x000fe40000000000 */
[----:B------:R-:W-:-:S05]  /*6ca0*/  @!P1 FSEL R133, R79, R129, P0 ;  /* 0x000000814f859208 */ /* 0x000fca0000000000 */
        /* <DEDUP_REMOVED lines=16> */
.L_x_544:
[----:B------:R-:W-:Y:S05]  /*6db0*/  BSYNC.RECONVERGENT B1 ;  /* 0x0000000000017941 */ /* 0x000fea0003800200 */
.L_x_543:
[----:B------:R-:W0:Y:S01]  /*6dc0*/  LDC.64 R132, c[0x0][0x3a8] ;  /* 0x0000ea00ff847b82 */ /* 0x000e220000000a00 */
[----:B------:R-:W-:-:S07]  /*6dd0*/  FSETP.NEU.AND P0, PT, R131, 1, PT ;  /* 0x3f8000008300780b */ /* 0x000fce0003f0d000 */
[----:B------:R-:W1:Y:S01]  /*6de0*/  LDC.64 R124, c[0x0][0x398] ;  /* 0x0000e600ff7c7b82 */ /* 0x000e620000000a00 */
[----:B0-----:R-:W-:-:S04]  /*6df0*/  IMAD.WIDE R132, R39, 0x4, R132 ;  /* 0x0000000427847825 */ /* 0x001fc800078e0284 */
[----:B-1----:R-:W-:Y:S02]  /*6e00*/  IMAD.WIDE R124, R39, 0x4, R124 ;  /* 0x00000004277c7825 */ /* 0x002fe400078e027c */
[----:B------:R-:W2:Y:S04]  /*6e10*/  LDG.E R39, desc[UR6][R132.64] ;  /* 0x0000000684277981 */ /* 0x000ea8000c1e1900 */
[----:B------:R-:W3:Y:S01]  /*6e20*/  LDG.E.CONSTANT R124, desc[UR6][R124.64] ;  /* 0x000000067c7c7981 */ /* 0x000ee2000c1e9900 */
[----:B------:R-:W-:Y:S01]  /*6e30*/  FSEL R122, R122, 2.31650119206303194887e+24, P0 ;  /* 0x67f544e47a7a7808 */ /* 0x000fe20000000000 */
[----:B------:R-:W0:Y:S01]  /*6e40*/  F2F.F64.F32 R40, R41 ;  /* 0x0000002900287310 */ /* 0x000e220000201800 */
[----:B------:R-:W-:Y:S01]  /*6e50*/  FSEL R123, R123, 0.22939403355121612549, P0 ;  /* 0x3e6ae6457b7b7808 */ /* 0x000fe20000000000 */
[----:B------:R-:W-:Y:S01]  /*6e60*/  FADD R126, R126, R126 ;  /* 0x0000007e7e7e7221 */ /* 0x000fe20000000000 */
[----:B------:R-:W-:-:S04]  /*6e70*/  IMAD.IADD R3, R36, 0x1, R3 ;  /* 0x0000000124037824 */ /* 0x000fc800078e0203 */
[----:B------:R-:W-:-:S08]  /*6e80*/  DMUL R122, R54, R122 ;  /* 0x0000007a367a7228 */ /* 0x000fd00000000000 */
[----:B------:R-:W-:-:S08]  /*6e90*/  DMUL R122, R44, R122 ;  /* 0x0000007a2c7a7228 */ /* 0x000fd00000000000 */
[----:B------:R-:W-:-:S08]  /*6ea0*/  DFMA R42, R42, R44, R122 ;  /* 0x0000002c2a2a722b */ /* 0x000fd0000000007a */
[----:B------:R-:W-:-:S08]  /*6eb0*/  DADD R42, R120, R42 ;  /* 0x00000000782a7229 */ /* 0x000fd0000000002a */
[----:B0-----:R-:W-:-:S10]  /*6ec0*/  DADD R42, R42, R40 ;  /* 0x000000002a2a7229 */ /* 0x001fd40000000028 */
[----:B------:R-:W3:Y:S01]  /*6ed0*/  F2F.F32.F64 R42, R42 ;  /* 0x0000002a002a7310 */ /* 0x000ee20000301000 */
[----:B--2---:R-:W-:-:S04]  /*6ee0*/  FADD R39, R126, -R39 ;  /* 0x800000277e277221 */ /* 0x004fc80000000000 */
[----:B---3--:R-:W-:-:S05]  /*6ef0*/  FFMA R39, R42, R124, R39 ;  /* 0x0000007c2a277223 */ /* 0x008fca0000000027 */
[----:B------:R0:W-:Y:S01]  /*6f00*/  STG.E desc[UR6][R132.64], R39 ;  /* 0x0000002784007986 */ /* 0x0001e2000c101906 */
[----:B------:R-:W-:Y:S05]  /*6f10*/  BRA `(.L_x_545) ;  /* 0xffffff9c00787947 */ /* 0x000fea000383ffff */
.L_x_460:
        /* <DEDUP_REMOVED lines=24> */
[----:B------:R-:W-:Y:S02]  /*70a0*/  IMAD.MOV.U32 R133, RZ, RZ, R5 ;  /* 0x000000ffff857224 */ /* 0x000fe400078e0005 */
[----:B------:R-:W-:Y:S02]  /*70b0*/  IMAD.MOV.U32 R136, RZ, RZ, RZ ;  /* 0x000000ffff887224 */ /* 0x000fe400078e00ff */
[----:B------:R-:W-:-:S07]  /*70c0*/  IMAD.MOV.U32 R135, RZ, RZ, 0x412e8480 ;  /* 0x412e8480ff877424 */ /* 0x000fce00078e00ff */
[----:B------:R-:W-:Y:S05]  /*70d0*/  CALL.REL.NOINC `($__internal_12_$__cuda_sm20_div_rn_f64_full) ;  /* 0x0000000000147944 */ /* 0x000fea0003c00000 */
.L_x_546:
[----:B------:R-:W0:Y:S01]  /*70e0*/  LDC.64 R4, c[0x4][0xb8] ;  /* 0x01002e00ff047b82 */ /* 0x000e220000000a00 */
[----:B------:R-:W1:Y:S01]  /*70f0*/  F2F.F32.F64 R133, R132 ;  /* 0x0000008400857310 */ /* 0x000e620000301000 */
[----:B0-----:R-:W-:-:S05]  /*7100*/  IMAD.WIDE R2, R3, 0x4, R4 ;  /* 0x0000000403027825 */ /* 0x001fca00078e0204 */
[----:B-1----:R-:W-:Y:S01]  /*7110*/  STG.E desc[UR6][R2.64], R133 ;  /* 0x0000008502007986 */ /* 0x002fe2000c101906 */
[----:B------:R-:W-:Y:S05]  /*7120*/  EXIT ;  /* 0x000000000000794d */ /* 0x000fea0003800000 */
        .weak           $__internal_12_$__cuda_sm20_div_rn_f64_full
        .type           $__internal_12_$__cuda_sm20_div_rn_f64_full,@function
        .size           $__internal_12_$__cuda_sm20_div_rn_f64_full,($__internal_13_$__cuda_sm3x_div_rn_noftz_f32_slowpath - $__internal_12_$__cuda_sm20_div_rn_f64_full)
$__internal_12_$__cuda_sm20_div_rn_f64_full:
[----:B------:R-:W-:Y:S01]  /*7130*/  IMAD.MOV.U32 R149, RZ, RZ, R133 ;  /* 0x000000ffff957224 */ /* 0x000fe200078e0085 */
[----:B------:R-:W-:Y:S01]  /*7140*/  LOP3.LUT R137, R135, 0x7ff00000, RZ, 0xc0, !PT ;  /* 0x7ff0000087897812 */ /* 0x000fe200078ec0ff */
[----:B------:R-:W-:Y:S01]  /*7150*/  IMAD.MOV.U32 R148, RZ, RZ, R132 ;  /* 0x000000ffff947224 */ /* 0x000fe200078e0084 */
[----:B------:R-:W-:Y:S01]  /*7160*/  BSSY.RECONVERGENT B0, `(.L_x_547) ;  /* 0x000005d000007945 */ /* 0x000fe20003800200 */
[----:B------:R-:W-:Y:S01]  /*7170*/  IMAD.MOV.U32 R133, RZ, RZ, 0x1ca00000 ;  /* 0x1ca00000ff857424 */ /* 0x000fe200078e00ff */
[----:B------:R-:W-:Y:S01]  /*7180*/  LOP3.LUT R132, R149, 0x7ff00000, RZ, 0xc0, !PT ;  /* 0x7ff0000095847812 */ /* 0x000fe200078ec0ff */
[----:B------:R-:W-:Y:S02]  /*7190*/  IMAD.MOV.U32 R145, RZ, RZ, R135 ;  /* 0x000000ffff917224 */ /* 0x000fe400078e0087 */
[--C-:B------:R-:W-:Y:S01]  /*71a0*/  IMAD.MOV.U32 R144, RZ, RZ, R136.reuse ;  /* 0x000000ffff907224 */ /* 0x100fe200078e0088 */
[----:B------:R-:W-:Y:S01]  /*71b0*/  ISETP.GE.U32.AND P5, PT, R132, R137, PT ;  /* 0x000000898400720c */ /* 0x000fe20003fa6070 */
[----:B------:R-:W-:-:S02]  /*71c0*/  IMAD.MOV.U32 R146, RZ, RZ, R136 ;  /* 0x000000ffff927224 */ /* 0x000fc400078e0088 */
[----:B------:R-:W-:Y:S01]  /*71d0*/  IMAD.MOV.U32 R152, RZ, RZ, 0x1 ;  /* 0x00000001ff987424 */ /* 0x000fe200078e00ff */
[----:B------:R-:W-:Y:S02]  /*71e0*/  SEL R134, R133, 0x63400000, !P5 ;  /* 0x6340000085867807 */ /* 0x000fe40006800000 */
[----:B------:R-:W-:-:S13]  /*71f0*/  FSETP.GEU.AND P5, PT, |R149|, 1.469367938527859385e-39, PT ;  /* 0x001000009500780b */ /* 0x000fda0003fae200 */
[----:B------:R-:W-:-:S04]  /*7200*/  @!P5 LOP3.LUT R139, R145, 0x7ff00000, RZ, 0xc0, !PT ;  /* 0x7ff00000918bd812 */ /* 0x000fc800078ec0ff */
[----:B------:R-:W-:Y:S02]  /*7210*/  @!P5 ISETP.GE.U32.AND P6, PT, R132, R139, PT ;  /* 0x0000008b8400d20c */ /* 0x000fe40003fc6070 */
[----:B------:R-:W-:Y:S02]  /*7220*/  LOP3.LUT R139, R135, 0x800fffff, RZ, 0xc0, !PT ;  /* 0x800fffff878b7812 */ /* 0x000fe400078ec0ff */
[----:B------:R-:W-:Y:S02]  /*7230*/  @!P5 SEL R138, R133, 0x63400000, !P6 ;  /* 0x63400000858ad807 */ /* 0x000fe40007000000 */
[----:B------:R-:W-:Y:S02]  /*7240*/  FSETP.GEU.AND P6, PT, |R135|, 1.469367938527859385e-39, PT ;  /* 0x001000008700780b */ /* 0x000fe40003fce200 */
[----:B------:R-:W-:Y:S02]  /*7250*/  LOP3.LUT R147, R139, 0x3ff00000, RZ, 0xfc, !PT ;  /* 0x3ff000008b937812 */ /* 0x000fe400078efcff */
[----:B------:R-:W-:-:S02]  /*7260*/  @!P5 LOP3.LUT R138, R138, 0x80000000, R149, 0xf8, !PT ;  /* 0x800000008a8ad812 */ /* 0x000fc400078ef895 */
[----:B------:R-:W-:Y:S01]  /*7270*/  LOP3.LUT R139, R134, 0x800fffff, R149, 0xf8, !PT ;  /* 0x800fffff868b7812 */ /* 0x000fe200078ef895 */
[----:B------:R-:W-:Y:S01]  /*7280*/  @!P5 IMAD.MOV.U32 R134, RZ, RZ, RZ ;  /* 0x000000ffff86d224 */ /* 0x000fe200078e00ff */
[----:B------:R-:W-:Y:S01]  /*7290*/  @!P5 LOP3.LUT R135, R138, 0x100000, RZ, 0xfc, !PT ;  /* 0x001000008a87d812 */ /* 0x000fe200078efcff */
[----:B------:R-:W-:-:S04]  /*72a0*/  IMAD.MOV.U32 R138, RZ, RZ, R148 ;  /* 0x000000ffff8a7224 */ /* 0x000fc800078e0094 */
[----:B------:R-:W-:Y:S02]  /*72b0*/  @!P6 DMUL R146, R144, 8.98846567431157953865e+307 ;  /* 0x7fe000009092e828 */ /* 0x000fe40000000000 */
[----:B------:R-:W-:Y:S01]  /*72c0*/  @!P5 DFMA R138, R138, 2, -R134 ;  /* 0x400000008a8ad82b */ /* 0x000fe20000000886 */
[----:B------:R-:W-:-:S03]  /*72d0*/  IMAD.MOV.U32 R134, RZ, RZ, R132 ;  /* 0x000000ffff867224 */ /* 0x000fc600078e0084 */
[----:B------:R-:W0:Y:S04]  /*72e0*/  MUFU.RCP64H R153, R147 ;  /* 0x0000009300997308 */ /* 0x000e280000001800 */
[----:B------:R-:W-:Y:S02]  /*72f0*/  @!P6 LOP3.LUT R137, R147, 0x7ff00000, RZ, 0xc0, !PT ;  /* 0x7ff000009389e812 */ /* 0x000fe400078ec0ff */
[----:B------:R-:W-:-:S03]  /*7300*/  @!P5 LOP3.LUT R134, R139, 0x7ff00000, RZ, 0xc0, !PT ;  /* 0x7ff000008b86d812 */ /* 0x000fc600078ec0ff */
[----:B------:R-:W-:Y:S02]  /*7310*/  VIADD R136, R137, 0xffffffff ;  /* 0xffffffff89887836 */ /* 0x000fe40000000000 */
[----:B------:R-:W-:-:S05]  /*7320*/  VIADD R135, R134, 0xffffffff ;  /* 0xffffffff86877836 */ /* 0x000fca0000000000 */
[----:B------:R-:W-:Y:S01]  /*7330*/  ISETP.GT.U32.AND P5, PT, R135, 0x7feffffe, PT ;  /* 0x7feffffe8700780c */ /* 0x000fe20003fa4070 */
[----:B0-----:R-:W-:-:S03]  /*7340*/  DFMA R150, R152, -R146, 1 ;  /* 0x3ff000009896742b */ /* 0x001fc60000000892 */
[----:B------:R-:W-:-:S05]  /*7350*/  ISETP.GT.U32.OR P5, PT, R136, 0x7feffffe, P5 ;  /* 0x7feffffe8800780c */ /* 0x000fca0002fa4470 */
        /* <DEDUP_REMOVED lines=37> */
.L_x_548:
        /* <DEDUP_REMOVED lines=17> */
.L_x_551:
[----:B------:R-:W-:Y:S01]  /*76c0*/  LOP3.LUT R133, R145, 0x80000, RZ, 0xfc, !PT ;  /* 0x0008000091857812 */ /* 0x000fe200078efcff */
[----:B------:R-:W-:-:S04]  /*76d0*/  IMAD.MOV.U32 R152, RZ, RZ, R144 ;  /* 0x000000ffff987224 */ /* 0x000fc800078e0090 */
[----:B------:R-:W-:Y:S01]  /*76e0*/  IMAD.MOV.U32 R153, RZ, RZ, R133 ;  /* 0x000000ffff997224 */ /* 0x000fe200078e0085 */
[----:B------:R-:W-:Y:S06]  /*76f0*/  BRA `(.L_x_549) ;  /* 0x00000000000c7947 */ /* 0x000fec0003800000 */
.L_x_550:
[----:B------:R-:W-:Y:S01]  /*7700*/  LOP3.LUT R133, R149, 0x80000, RZ, 0xfc, !PT ;  /* 0x0008000095857812 */ /* 0x000fe200078efcff */
[----:B------:R-:W-:-:S04]  /*7710*/  IMAD.MOV.U32 R152, RZ, RZ, R148 ;  /* 0x000000ffff987224 */ /* 0x000fc800078e0094 */
[----:B------:R-:W-:-:S07]  /*7720*/  IMAD.MOV.U32 R153, RZ, RZ, R133 ;  /* 0x000000ffff997224 */ /* 0x000fce00078e0085 */
.L_x_549:
[----:B------:R-:W-:Y:S05]  /*7730*/  BSYNC.RECONVERGENT B0 ;  /* 0x0000000000007941 */ /* 0x000fea0003800200 */
.L_x_547:
[----:B------:R-:W-:Y:S02]  /*7740*/  IMAD.MOV.U32 R134, RZ, RZ, R0 ;  /* 0x000000ffff867224 */ /* 0x000fe400078e0000 */
[----:B------:R-:W-:Y:S02]  /*7750*/  IMAD.MOV.U32 R135, RZ, RZ, 0x0 ;  /* 0x00000000ff877424 */ /* 0x000fe400078e00ff */
[----:B------:R-:W-:Y:S02]  /*7760*/  IMAD.MOV.U32 R132, RZ, RZ, R152 ;  /* 0x000000ffff847224 */ /* 0x000fe400078e0098 */
[----:B------:R-:W-:Y:S01]  /*7770*/  IMAD.MOV.U32 R133, RZ, RZ, R153 ;  /* 0x000000ffff857224 */ /* 0x000fe200078e0099 */
[----:B------:R-:W-:Y:S06]  /*7780*/  RET.REL.NODEC R134 `(_Z30MacCormack_2D_Solver_OptimizedififfPfS_S_) ;  /* 0xffffff88861c7950 */ /* 0x000fec0003c3ffff */
        .weak           $__internal_13_$__cuda_sm3x_div_rn_noftz_f32_slowpath
        .type           $__internal_13_$__cuda_sm3x_div_rn_noftz_f32_slowpath,@function
        .size           $__internal_13_$__cuda_sm3x_div_rn_noftz_f32_slowpath,($_Z30MacCormack_2D_Solver_OptimizedififfPfS_S_$__internal_accurate_pow - $__internal_13_$__cuda_sm3x_div_rn_noftz_f32_slowpath)
$__internal_13_$__cuda_sm3x_div_rn_noftz_f32_slowpath:
        /* <DEDUP_REMOVED lines=34> */
.L_x_552:
        /* <DEDUP_REMOVED lines=50> */
.L_x_558:
[----:B------:R-:W-:-:S04]  /*7cd0*/  LOP3.LUT R9, R9, 0x80000000, RZ, 0xc0, !PT ;  /* 0x8000000009097812 */ /* 0x000fc800078ec0ff */
[----:B------:R-:W-:Y:S01]  /*7ce0*/  LOP3.LUT R9, R9, 0x7f800000, RZ, 0xfc, !PT ;  /* 0x7f80000009097812 */ /* 0x000fe200078efcff */
[----:B------:R-:W-:Y:S06]  /*7cf0*/  BRA `(.L_x_559) ;  /* 0x0000000000287947 */ /* 0x000fec0003800000 */
.L_x_557:
[----:B------:R-:W-:Y:S01]  /*7d00*/  IMAD R9, R5, 0x800000, R9 ;  /* 0x0080000005097824 */ /* 0x000fe200078e0209 */
[----:B------:R-:W-:Y:S06]  /*7d10*/  BRA `(.L_x_559) ;  /* 0x0000000000207947 */ /* 0x000fec0003800000 */
.L_x_556:
[----:B------:R-:W-:-:S04]  /*7d20*/  LOP3.LUT R4, R5, 0x80000000, R4, 0x48, !PT ;  /* 0x8000000005047812 */ /* 0x000fc800078e4804 */
[----:B------:R-:W-:Y:S01]  /*7d30*/  LOP3.LUT R9, R4, 0x7f800000, RZ, 0xfc, !PT ;  /* 0x7f80000004097812 */ /* 0x000fe200078efcff */
[----:B------:R-:W-:Y:S06]  /*7d40*/  BRA `(.L_x_559) ;  /* 0x0000000000147947 */ /* 0x000fec0003800000 */
.L_x_555:
[----:B------:R-:W-:Y:S01]  /*7d50*/  LOP3.LUT R9, R5, 0x80000000, R4, 0x48, !PT ;  /* 0x8000000005097812 */ /* 0x000fe200078e4804 */
[----:B------:R-:W-:Y:S06]  /*7d60*/  BRA `(.L_x_559) ;  /* 0x00000000000c7947 */ /* 0x000fec0003800000 */
.L_x_554:
[----:B------:R-:W0:Y:S01]  /*7d70*/  MUFU.RSQ R9, -QNAN ;  /* 0xffc0000000097908 */ /* 0x000e220000001400 */
[----:B------:R-:W-:Y:S05]  /*7d80*/  BRA `(.L_x_559) ;  /* 0x0000000000047947 */ /* 0x000fea0003800000 */
.L_x_553:
[----:B------:R-:W-:-:S07]  /*7d90*/  FADD.FTZ R9, R0, R5 ;  /* 0x0000000500097221 */ /* 0x000fce0000010000 */
.L_x_559:
[----:B------:R-:W-:Y:S02]  /*7da0*/  IMAD.MOV.U32 R4, RZ, RZ, R14 ;  /* 0x000000ffff047224 */ /* 0x000fe400078e000e */
[----:B------:R-:W-:-:S04]  /*7db0*/  IMAD.MOV.U32 R5, RZ, RZ, 0x0 ;  /* 0x00000000ff057424 */ /* 0x000fc800078e00ff */
[----:B0-----:R-:W-:Y:S05]  /*7dc0*/  RET.REL.NODEC R4 `(_Z30MacCormack_2D_Solver_OptimizedififfPfS_S_) ;  /* 0xffffff80048c7950 */ /* 0x001fea0003c3ffff */
        .type           $_Z30MacCormack_2D_Solver_OptimizedififfPfS_S_$__internal_accurate_pow,@function
        .size           $_Z30MacCormack_2D_Solver_OptimizedififfPfS_S_$__internal_accurate_pow,(.L_x_1635 - $_Z30MacCormack_2D_Solver_OptimizedififfPfS_S_$__internal_accurate_pow)
$_Z30MacCormack_2D_Solver_OptimizedififfPfS_S_$__internal_accurate_pow:
[----:B------:R-:W-:Y:S01]  /*7dd0*/  ISETP.GT.U32.AND P6, PT, R133, 0xfffff, PT ;  /* 0x000fffff8500780c */ /* 0x000fe20003fc4070 */
[----:B------:R-:W-:Y:S01]  /*7de0*/  IMAD.MOV.U32 R132, RZ, RZ, R134 ;  /* 0x000000ffff847224 */ /* 0x000fe200078e0086 */
[----:B------:R-:W-:Y:S01]  /*7df0*/  UMOV UR8, 0x7d2cafe2 ;  /* 0x7d2cafe200087882 */ /* 0x000fe20000000000 */
[----:B------:R-:W-:Y:S01]  /*7e00*/  IMAD.MOV.U32 R139, RZ, RZ, R135 ;  /* 0x000000ffff8b7224 */ /* 0x000fe200078e0087 */
[----:B------:R-:W-:Y:S01]  /*7e10*/  UMOV UR9, 0x3eb0f5ff ;  /* 0x3eb0f5ff00097882 */ /* 0x000fe20000000000 */
[----:B------:R-:W-:Y:S01]  /*7e20*/  UMOV UR10, 0x3b39803f ;  /* 0x3b39803f000a7882 */ /* 0x000fe20000000000 */
[----:B------:R-:W-:Y:S01]  /*7e30*/  UMOV UR11, 0x3c7abc9e ;  /* 0x3c7abc9e000b7882 */ /* 0x000fe20000000000 */
[----:B------:R-:W-:Y:S02]  /*7e40*/  IMAD.SHL.U32 R135, R139, 0x2, RZ ;  /* 0x000000028b877824 */ /* 0x000fe400078e00ff */
[----:B------:R-:W-:-:S04]  /*7e50*/  IMAD.U32 R138, RZ, RZ, UR4 ;  /* 0x00000004ff8a7e24 */ /* 0x000fc8000f8e00ff */
[----:B------:R-:W-:Y:S01]  /*7e60*/  @!P6 DMUL R136, R132, 1.80143985094819840000e+16 ;  /* 0x435000008488e828 */ /* 0x000fe20000000000 */
[----:B------:R-:W-:-:S09]  /*7e70*/  SHF.R.U32.HI R132, RZ, 0x14, R133 ;  /* 0x00000014ff847819 */ /* 0x000fd20000011685 */
[----:B------:R-:W-:Y:S01]  /*7e80*/  @!P6 IMAD.MOV.U32 R133, RZ, RZ, R137 ;  /* 0x000000ffff85e224 */ /* 0x000fe200078e0089 */
[----:B------:R-:W-:Y:S01]  /*7e90*/  @!P6 LEA.HI R132, R137, 0xffffffca, RZ, 0xc ;  /* 0xffffffca8984e811 */ /* 0x000fe200078f60ff */
[----:B------:R-:W-:Y:S01]  /*7ea0*/  @!P6 IMAD.MOV.U32 R134, RZ, RZ, R136 ;  /* 0x000000ffff86e224 */ /* 0x000fe200078e0088 */
[----:B------:R-:W-:Y:S02]  /*7eb0*/  LOP3.LUT R136, R139, 0xff0fffff, RZ, 0xc0, !PT ;  /* 0xff0fffff8b887812 */ /* 0x000fe400078ec0ff */
[----:B------:R-:W-:Y:S01]  /*7ec0*/  LOP3.LUT R133, R133, 0x800fffff, RZ, 0xc0, !PT ;  /* 0x800fffff85857812 */ /* 0x000fe200078ec0ff */
[----:B------:R-:W-:Y:S01]  /*7ed0*/  IMAD.MOV.U32 R146, RZ, RZ, R134 ;  /* 0x000000ffff927224 */ /* 0x000fe200078e0086 */
[----:B------:R-:W-:Y:S02]  /*7ee0*/  ISETP.GT.U32.AND P6, PT, R135, -0x2000001, PT ;  /* 0xfdffffff8700780c */ /* 0x000fe40003fc4070 */
[----:B------:R-:W-:Y:S01]  /*7ef0*/  LOP3.LUT R135, R133, 0x3ff00000, RZ, 0xfc, !PT ;  /* 0x3ff0000085877812 */ /* 0x000fe200078efcff */
[----:B------:R-:W-:Y:S01]  /*7f00*/  VIADD R133, R132, 0xfffffc01 ;  /* 0xfffffc0184857836 */ /* 0x000fe20000000000 */
[----:B------:R-:W-:-:S02]  /*7f10*/  SEL R139, R136, R139, P6 ;  /* 0x0000008b888b7207 */ /* 0x000fc40003000000 */
[----:B------:R-:W-:Y:S01]  /*7f20*/  ISETP.GE.U32.AND P6, PT, R135, 0x3ff6a09f, PT ;  /* 0x3ff6a09f8700780c */ /* 0x000fe20003fc6070 */
[----:B------:R-:W-:-:S12]  /*7f30*/  IMAD.MOV.U32 R147, RZ, RZ, R135 ;  /* 0x000000ffff937224 */ /* 0x000fd800078e0087 */
        /* <DEDUP_REMOVED lines=54> */
[----:B------:R-:W-:Y:S02]  /*82a0*/  DMUL R136, R150, R146 ;  /* 0x0000009296887228 */ /* 0x000fe40000000000 */
[----:B------:R-:W-:-:S03]  /*82b0*/  DADD R148, R148, -R150 ;  /* 0x0000000094947229 */ /* 0x000fc60000000896 */
[----:B------:R-:W-:-:S03]  /*82c0*/  DFMA R144, R156, R134, R144 ;  /* 0x000000869c90722b */ /* 0x000fc60000000090 */
        /* <DEDUP_REMOVED lines=11> */
[----:B------:R-:W-:Y:S01]  /*8380*/  DADD R154, R154, R136 ;  /* 0x000000009a9a7229 */ /* 0x000fe20000000088 */
[----:B------:R-:W-:Y:S01]  /*8390*/  LOP3.LUT R136, R133, 0x80000000, RZ, 0x3c, !PT ;  /* 0x8000000085887812 */ /* 0x000fe200078e3cff */
[----:B------:R-:W-:-:S06]  /*83a0*/  IMAD.MOV.U32 R137, RZ, RZ, 0x43300000 ;  /* 0x43300000ff897424 */ /* 0x000fcc00078e00ff */
[----:B------:R-:W-:Y:S02]  /*83b0*/  DADD R144, R134, R154 ;  /* 0x0000000086907229 */ /* 0x000fe4000000009a */
[----:B------:R-:W-:Y:S01]  /*83c0*/  DADD R136, R136, -UR8 ;  /* 0x8000000888887e29 */ /* 0x000fe20008000000 */
[----:B------:R-:W-:Y:S01]  /*83d0*/  UMOV UR8, 0xfefa39ef ;  /* 0xfefa39ef00087882 */ /* 0x000fe20000000000 */
[----:B------:R-:W-:-:S04]  /*83e0*/  UMOV UR9, 0x3fe62e42 ;  /* 0x3fe62e4200097882 */ /* 0x000fc80000000000 */
[--C-:B------:R-:W-:Y:S02]  /*83f0*/  DADD R146, R134, -R144.reuse ;  /* 0x0000000086927229 */ /* 0x100fe40000000890 */
[----:B------:R-:W-:-:S06]  /*8400*/  DFMA R132, R136, UR8, R144 ;  /* 0x0000000888847c2b */ /* 0x000fcc0008000090 */
[----:B------:R-:W-:Y:S02]  /*8410*/  DADD R146, R154, R146 ;  /* 0x000000009a927229 */ /* 0x000fe40000000092 */
[----:B------:R-:W-:-:S08]  /*8420*/  DFMA R134, R136, -UR8, R132 ;  /* 0x8000000888867c2b */ /* 0x000fd00008000084 */
        /* <DEDUP_REMOVED lines=64> */
[----:B------:R-:W-:Y:S02]  /*8830*/  IMAD R135, R132, 0x100000, R135 ;  /* 0x0010000084877824 */ /* 0x000fe400078e0287 */
[----:B------:R-:W-:Y:S01]  /*8840*/  IMAD.MOV.U32 R132, RZ, RZ, RZ ;  /* 0x000000ffff847224 */ /* 0x000fe200078e00ff */
[----:B------:R-:W-:-:S06]  /*8850*/  LEA R133, R133, 0x3ff00000, 0x14 ;  /* 0x3ff0000085857811 */ /* 0x000fcc00078ea0ff */
[----:B------:R-:W-:-:S11]  /*8860*/  DMUL R132, R134, R132 ;  /* 0x0000008486847228 */ /* 0x000fd60000000000 */
.L_x_560:
[----:B------:R-:W-:Y:S01]  /*8870*/  DFMA R136, R136, R132, R132 ;  /* 0x000000848888722b */ /* 0x000fe20000000084 */
[----:B------:R-:W-:Y:S01]  /*8880*/  IMAD.MOV.U32 R134, RZ, RZ, R0 ;  /* 0x000000ffff867224 */ /* 0x000fe200078e0000 */
[----:B------:R-:W-:Y:S01]  /*8890*/  DSETP.NEU.AND P6, PT, |R132|, +INF , PT ;  /* 0x7ff000008400742a */ /* 0x000fe20003fcd200 */
[----:B------:R-:W-:-:S07]  /*88a0*/  IMAD.MOV.U32 R135, RZ, RZ, 0x0 ;  /* 0x00000000ff877424 */ /* 0x000fce00078e00ff */
[----:B------:R-:W-:Y:S02]  /*88b0*/  FSEL R132, R132, R136, !P6 ;  /* 0x0000008884847208 */ /* 0x000fe40007000000 */
[----:B------:R-:W-:Y:S01]  /*88c0*/  FSEL R133, R133, R137, !P6 ;  /* 0x0000008985857208 */ /* 0x000fe20007000000 */
[----:B------:R-:W-:Y:S06]  /*88d0*/  RET.REL.NODEC R134 `(_Z30MacCormack_2D_Solver_OptimizedififfPfS_S_) ;  /* 0xffffff7486c87950 */ /* 0x000fec0003c3ffff */
.L_x_561:
        /* <DEDUP_REMOVED lines=10> */
.L_x_1635:


//--------------------- .text._Z20MacCormack_2D_SolverififfPfS_S_ --------------------------
	.section	.text._Z20MacCormack_2D_SolverififfPfS_S_,"ax",@progbits
	.align	128
        .global         _Z20MacCormack_2D_SolverififfPfS_S_
        .type           _Z20MacCormack_2D_SolverififfPfS_S_,@function
        .size           _Z20MacCormack_2D_SolverififfPfS_S_,(.L_x_1638 - _Z20MacCormack_2D_SolverififfPfS_S_)
        .other          _Z20MacCormack_2D_SolverififfPfS_S_,@"STO_CUDA_ENTRY STV_DEFAULT"
_Z20MacCormack_2D_SolverififfPfS_S_:
.text._Z20MacCormack_2D_SolverififfPfS_S_:
        /* <DEDUP_REMOVED lines=11> */
[----:B----4-:R-:W-:-:S02]  /*00b0*/  VIADD R4, R15, 0xfffffff4 ;  /* 0xfffffff40f047836 */ /* 0x010fc40000000000 */
[----:B-1----:R-:W-:Y:S02]  /*00c0*/  IMAD R0, R0, UR5, R5 ;  /* 0x0000000500007c24 */ /* 0x002fe4000f8e0205 */
[----:B--2---:R-:W-:-:S05]  /*00d0*/  VIADD R5, R6, 0xfffffff4 ;  /* 0xfffffff406057836 */ /* 0x004fca0000000000 */
[----:B------:R-:W-:Y:S01]  /*00e0*/  ISETP.GE.AND P0, PT, R0, R5, PT ;  /* 0x000000050000720c */ /* 0x000fe20003f06270 */
[----:B---3--:R-:W-:-:S05]  /*00f0*/  IMAD R3, R3, UR4, R2 ;  /* 0x0000000403037c24 */ /* 0x008fca000f8e0202 */
[----:B------:R-:W-:-:S04]  /*0100*/  ISETP.GE.OR P0, PT, R3, R4, P0 ;  /* 0x000000040300720c */ /* 0x000fc80000706670 */
[----:B------:R-:W-:-:S13]  /*0110*/  ISETP.LT.OR P0, PT, R6, 0xd, P0 ;  /* 0x0000000d0600780c */ /* 0x000fda0000701670 */
[----:B0-----:R-:W-:Y:S05]  /*0120*/  @P0 BRA `(.L_x_562) ;  /* 0x0000006c00200947 */ /* 0x001fea0003800000 */
[----:B------:R-:W0:Y:S01]  /*0130*/  LDC R13, c[0x0][0x384] ;  /* 0x0000e100ff0d7b82 */ /* 0x000e220000000800 */
[----:B------:R-:W-:Y:S01]  /*0140*/  IMAD.MOV.U32 R6, RZ, RZ, 0x1 ;  /* 0x00000001ff067424 */ /* 0x000fe200078e00ff */
[----:B------:R-:W1:Y:S06]  /*0150*/  LDCU UR4, c[0x0][0x390] ;  /* 0x00007200ff0477ac */ /* 0x000e6c0008000800 */
[----:B------:R-:W2:Y:S01]  /*0160*/  LDC.64 R18, c[0x0][0x3a0] ;  /* 0x0000e800ff127b82 */ /* 0x000ea20000000a00 */
[----:B-1----:R-:W-:Y:S01]  /*0170*/  F2F.F64.F32 R98, UR4 ;  /* 0x0000000400627d10 */ /* 0x002fe20008201800 */
[----:B0-----:R-:W-:-:S07]  /*0180*/  FMUL R13, R13, R13 ;  /* 0x0000000d0d0d7220 */ /* 0x001fce0000400000 */
[----:B------:R-:W0:Y:S01]  /*0190*/  F2F.F64.F32 R4, R13 ;  /* 0x0000000d00047310 */ /* 0x000e220000201800 */
[----:B--2---:R-:W-:-:S04]  /*01a0*/  IMAD.WIDE R18, R3, 0x4, R18 ;  /* 0x0000000403127825 */ /* 0x004fc800078e0212 */
[----:B------:R-:W-:-:S03]  /*01b0*/  IMAD.WIDE R20, R15, 0x4, R18 ;  /* 0x000000040f147825 */ /* 0x000fc600078e0212 */
[----:B0-----:R-:W0:Y:S01]  /*01c0*/  MUFU.RCP64H R7, R5 ;  /* 0x0000000500077308 */ /* 0x001e220000001800 */
[----:B------:R-:W-:-:S04]  /*01d0*/  IMAD.WIDE R22, R15, 0x4, R20 ;  /* 0x000000040f167825 */ /* 0x000fc800078e0214 */
[----:B------:R-:W-:-:S04]  /*01e0*/  IMAD.WIDE R24, R15, 0x4, R22 ;  /* 0x000000040f187825 */ /* 0x000fc800078e0216 */
[----:B------:R-:W-:Y:S01]  /*01f0*/  IMAD.WIDE R26, R15, 0x4, R24 ;  /* 0x000000040f1a7825 */ /* 0x000fe200078e0218 */
[----:B0-----:R-:W-:-:S03]  /*0200*/  DFMA R8, -R4, R6, 1 ;  /* 0x3ff000000408742b */ /* 0x001fc60000000106 */
[----:B------:R-:W-:-:S05]  /*0210*/  IMAD.WIDE R28, R15, 0x4, R26 ;  /* 0x000000040f1c7825 */ /* 0x000fca00078e021a */
[----:B------:R-:W-:Y:S01]  /*0220*/  DFMA R8, R8, R8, R8 ;  /* 0x000000080808722b */ /* 0x000fe20000000008 */
[----:B------:R-:W-:-:S04]  /*0230*/  IMAD.WIDE R30, R15, 0x4, R28 ;  /* 0x000000040f1e7825 */ /* 0x000fc800078e021c */
[----:B------:R-:W-:-:S03]  /*0240*/  IMAD.WIDE R32, R15, 0x4, R30 ;  /* 0x000000040f207825 */ /* 0x000fc600078e021e */
[----:B------:R-:W-:Y:S02]  /*0250*/  DFMA R8, R6, R8, R6 ;  /* 0x000000080608722b */ /* 0x000fe40000000006 */
[----:B------:R-:W-:Y:S01]  /*0260*/  DMUL R6, R98, 0.5 ;  /* 0x3fe0000062067828 */ /* 0x000fe20000000000 */
[----:B------:R-:W-:-:S05]  /*0270*/  IMAD.WIDE R16, R15, 0x4, R32 ;  /* 0x000000040f107825 */ /* 0x000fca00078e0220 */
[----:B------:R-:W-:Y:S01]  /*0280*/  DFMA R10, -R4, R8, 1 ;  /* 0x3ff00000040a742b */ /* 0x000fe20000000108 */
[----:B------:R-:W-:-:S03]  /*0290*/  IMAD.WIDE R34, R15, 0x4, R16 ;  /* 0x000000040f227825 */ /* 0x000fc600078e0210 */
[----:B------:R-:W-:-:S04]  /*02a0*/  FSETP.GEU.AND P1, PT, |R7|, 6.5827683646048100446e-37, PT ;  /* 0x036000000700780b */ /* 0x000fc80003f2e200 */
[----:B------:R-:W-:Y:S01]  /*02b0*/  DFMA R10, R8, R10, R8 ;  /* 0x0000000a080a722b */ /* 0x000fe20000000008 */
[----:B------:R-:W-:-:S07]  /*02c0*/  IMAD.WIDE R14, R15, 0x4, R34 ;  /* 0x000000040f0e7825 */ /* 0x000fce00078e0222 */
        /* <DEDUP_REMOVED lines=11> */
[----:B------:R-:W-:Y:S05]  /*0380*/  CALL.REL.NOINC `($__internal_14_$__cuda_sm20_div_rn_f64_full) ;  /* 0x0000006c00047944 */ /* 0x000fea0003c00000 */
.L_x_563:
[----:B------:R-:W0:Y:S01]  /*0390*/  LDC R4, c[0x0][0x390] ;  /* 0x0000e400ff047b82 */ /* 0x000e220000000800 */
[----:B------:R-:W1:Y:S08]  /*03a0*/  MUFU.RCP R0, R13 ;  /* 0x0000000d00007308 */ /* 0x000e700000001000 */
[----:B------:R2:W3:Y:S01]  /*03b0*/  F2F.F32.F64 R70, R102 ;  /* 0x0000006600467310 */ /* 0x0004e20000301000 */
[----:B-1----:R-:W-:-:S04]  /*03c0*/  FFMA R5, -R13, R0, 1 ;  /* 0x3f8000000d057423 */ /* 0x002fc80000000100 */
[----:B------:R-:W-:Y:S01]  /*03d0*/  FFMA R5, R0, R5, R0 ;  /* 0x0000000500057223 */ /* 0x000fe20000000000 */
[----:B0-----:R-:W-:-:S04]  /*03e0*/  FMUL R4, R4, R4 ;  /* 0x0000000404047220 */ /* 0x001fc80000400000 */
[----:B------:R-:W0:Y:S01]  /*03f0*/  FCHK P0, R4, R13 ;  /* 0x0000000d04007302 */ /* 0x000e220000000000 */
[----:B------:R-:W-:-:S04]  /*0400*/  FFMA R80, R4, R5, RZ ;  /* 0x0000000504507223 */ /* 0x000fc800000000ff */
[----:B------:R-:W-:-:S04]  /*0410*/  FFMA R0, -R13, R80, R4 ;  /* 0x000000500d007223 */ /* 0x000fc80000000104 */
[----:B------:R-:W-:Y:S01]  /*0420*/  FFMA R80, R5, R0, R80 ;  /* 0x0000000005507223 */ /* 0x000fe20000000050 */
[----:B0-23--:R-:W-:Y:S06]  /*0430*/  @!P0 BRA `(.L_x_564) ;  /* 0x0000000000108947 */ /* 0x00dfec0003800000 */
[----:B------:R-:W-:Y:S01]  /*0440*/  IMAD.MOV.U32 R5, RZ, RZ, R13 ;  /* 0x000000ffff057224 */ /* 0x000fe200078e000d */
[----:B------:R-:W-:-:S07]  /*0450*/  MOV R13, 0x470 ;  /* 0x00000470000d7802 */ /* 0x000fce0000000f00 */
[----:B------:R-:W-:Y:S05]  /*0460*/  CALL.REL.NOINC `($__internal_15_$__cuda_sm3x_div_rn_noftz_f32_slowpath) ;  /* 0x00000070005c7944 */ /* 0x000fea0003c00000 */
[----:B------:R-:W-:-:S07]  /*0470*/  IMAD.MOV.U32 R80, RZ, RZ, R0 ;  /* 0x000000ffff507224 */ /* 0x000fce00078e0000 */
.L_x_564:
[----:B------:R-:W0:Y:S01]  /*0480*/  LDC R5, c[0x0][0x38c] ;  /* 0x0000e300ff057b82 */ /* 0x000e220000000800 */
[----:B------:R-:W-:Y:S01]  /*0490*/  IMAD.MOV.U32 R10, RZ, RZ, 0x1 ;  /* 0x00000001ff0a7424 */ /* 0x000fe200078e00ff */
[----:B------:R-:W-:Y:S01]  /*04a0*/  FSETP.GEU.AND P1, PT, |R7|, 6.5827683646048100446e-37, PT ;  /* 0x036000000700780b */ /* 0x000fe20003f2e200 */
[----:B0-----:R-:W-:-:S04]  /*04b0*/  FMUL R5, R5, R5 ;  /* 0x0000000505057220 */ /* 0x001fc80000400000 */
        /* <DEDUP_REMOVED lines=19> */
.L_x_565:
[----:B------:R-:W0:Y:S08]  /*05f0*/  MUFU.RCP R0, R5 ;  /* 0x0000000500007308 */ /* 0x000e300000001000 */
[----:B------:R-:W1:Y:S08]  /*0600*/  FCHK P0, R4, R5 ;  /* 0x0000000504007302 */ /* 0x000e700000000000 */
[----:B------:R2:W3:Y:S01]  /*0610*/  F2F.F32.F64 R90, R102 ;  /* 0x00000066005a7310 */ /* 0x0004e20000301000 */
[----:B0-----:R-:W-:-:S04]  /*0620*/  FFMA R7, -R5, R0, 1 ;  /* 0x3f80000005077423 */ /* 0x001fc80000000100 */
[----:B------:R-:W-:-:S04]  /*0630*/  FFMA R7, R0, R7, R0 ;  /* 0x0000000700077223 */ /* 0x000fc80000000000 */
[----:B------:R-:W-:-:S04]  /*0640*/  FFMA R0, R4, R7, RZ ;  /* 0x0000000704007223 */ /* 0x000fc800000000ff */
[----:B------:R-:W-:-:S04]  /*0650*/  FFMA R6, -R5, R0, R4 ;  /* 0x0000000005067223 */ /* 0x000fc80000000104 */
[----:B------:R-:W-:Y:S01]  /*0660*/  FFMA R0, R7, R6, R0 ;  /* 0x0000000607007223 */ /* 0x000fe20000000000 */
[----:B-123--:R-:W-:Y:S06]  /*0670*/  @!P0 BRA `(.L_x_566) ;  /* 0x0000000000088947 */ /* 0x00efec0003800000 */
[----:B------:R-:W-:-:S07]  /*0680*/  MOV R13, 0x6a0 ;  /* 0x000006a0000d7802 */ /* 0x000fce0000000f00 */
[----:B------:R-:W-:Y:S05]  /*0690*/  CALL.REL.NOINC `($__internal_15_$__cuda_sm3x_div_rn_noftz_f32_slowpath) ;  /* 0x0000006c00d07944 */ /* 0x000fea0003c00000 */
.L_x_566:
[----:B------:R-:W0:Y:S01]  /*06a0*/  LDC.64 R46, c[0x0][0x380] ;  /* 0x0000e000ff2e7b82 */ /* 0x000e220000000a00 */
[----:B------:R1:W5:Y:S01]  /*06b0*/  LDG.E.CONSTANT R4, desc[UR6][R34.64+0x18] ;  /* 0x0000180622047981 */ /* 0x000362000c1e9900 */
[----:B------:R-:W2:Y:S03]  /*06c0*/  LDCU UR4, c[0x0][0x390] ;  /* 0x00007200ff0477ac */ /* 0x000ea60008000800 */
[----:B------:R3:W5:Y:S03]  /*06d0*/  LDG.E.CONSTANT R6, desc[UR6][R32.64+0x18] ;  /* 0x0000180620067981 */ /* 0x000766000c1e9900 */
[----:B------:R-:W4:Y:S01]  /*06e0*/  LDC.64 R48, c[0x0][0x388] ;  /* 0x0000e200ff307b82 */ /* 0x000f220000000a00 */
[----:B------:R2:W5:Y:S01]  /*06f0*/  LDG.E.CONSTANT R13, desc[UR6][R18.64+0x18] ;  /* 0x00001806120d7981 */ /* 0x000562000c1e9900 */
[----:B-1----:R-:W-:-:S03]  /*0700*/  DADD R34, R98, 8 ;  /* 0x4020000062227429 */ /* 0x002fc60000000000 */
[----:B------:R1:W5:Y:S04]  /*0710*/  LDG.E.CONSTANT R10, desc[UR6][R26.64+0x18] ;  /* 0x000018061a0a7981 */ /* 0x000368000c1e9900 */
[----:B------:R4:W5:Y:S04]  /*0720*/  LDG.E.CONSTANT R7, desc[UR6][R30.64+0x18] ;  /* 0x000018061e077981 */ /* 0x000968000c1e9900 */
[----:B------:R4:W5:Y:S01]  /*0730*/  LDG.E.CONSTANT R8, desc[UR6][R28.64+0x18] ;  /* 0x000018061c087981 */ /* 0x000962000c1e9900 */
[----:B0-----:R-:W0:Y:S01]  /*0740*/  F2F.F64.F32 R96, R47 ;  /* 0x0000002f00607310 */ /* 0x001e220000201800 */
[C---:B---3--:R-:W-:Y:S01]  /*0750*/  DADD R32, R98.reuse, 6 ;  /* 0x4018000062207429 */ /* 0x048fe20000000000 */
[----:B--2---:R-:W-:Y:S01]  /*0760*/  LOP3.LUT R19, R35, 0x7ff00000, RZ, 0xc0, !PT ;  /* 0x7ff0000023137812 */ /* 0x004fe200078ec0ff */
[C---:B-1----:R-:W-:Y:S01]  /*0770*/  DADD R26, R98.reuse, 4 ;  /* 0x40100000621a7429 */ /* 0x042fe20000000000 */
[----:B------:R1:W5:Y:S04]  /*0780*/  LDG.E.CONSTANT R11, desc[UR6][R20.64+0x18] ;  /* 0x00001806140b7981 */ /* 0x000368000c1e9900 */
[----:B----4-:R-:W2:Y:S01]  /*0790*/  F2F.F64.F32 R94, R49 ;  /* 0x00000031005e7310 */ /* 0x010ea20000201800 */
[C---:B------:R-:W-:Y:S01]  /*07a0*/  DADD R38, R98.reuse, 10 ;  /* 0x4024000062267429 */ /* 0x040fe20000000000 */
[----:B------:R3:W5:Y:S01]  /*07b0*/  LDG.E.CONSTANT R12, desc[UR6][R22.64+0x18] ;  /* 0x00001806160c7981 */ /* 0x000762000c1e9900 */
[----:B------:R-:W-:-:S03]  /*07c0*/  DADD R30, R98, 2 ;  /* 0x40000000621e7429 */ /* 0x000fc60000000000 */
[----:B------:R4:W5:Y:S01]  /*07d0*/  LDG.E.CONSTANT R5, desc[UR6][R16.64+0x18] ;  /* 0x0000180610057981 */ /* 0x000962000c1e9900 */
[C---:B0-----:R-:W-:Y:S02]  /*07e0*/  DADD R34, R96.reuse, 8 ;  /* 0x4020000060227429 */ /* 0x041fe40000000000 */
[C---:B------:R-:W-:Y:S01]  /*07f0*/  DADD R42, R96.reuse, 12 ;  /* 0x40280000602a7429 */ /* 0x040fe20000000000 */
[----:B------:R-:W-:Y:S01]  /*0800*/  LOP3.LUT R18, R33, 0x7ff00000, RZ, 0xc0, !PT ;  /* 0x7ff0000021127812 */ /* 0x000fe200078ec0ff */
[----:B------:R-:W-:Y:S01]  /*0810*/  DADD R28, R96, 4 ;  /* 0x40100000601c7429 */ /* 0x000fe20000000000 */
[----:B------:R0:W5:Y:S01]  /*0820*/  LDG.E.CONSTANT R9, desc[UR6][R24.64+0x18] ;  /* 0x0000180618097981 */ /* 0x000162000c1e9900 */
[----:B-1----:R-:W-:Y:S02]  /*0830*/  DADD R20, R98, 12 ;  /* 0x4028000062147429 */ /* 0x002fe40000000000 */
[C---:B------:R-:W-:Y:S01]  /*0840*/  DADD R32, R96.reuse, 5 ;  /* 0x4014000060207429 */ /* 0x040fe20000000000 */
[----:B------:R-:W-:Y:S01]  /*0850*/  IMAD.WIDE R36, R46, 0x4, R14 ;  /* 0x000000042e247825 */ /* 0x000fe200078e020e */
[----:B---3--:R-:W-:Y:S01]  /*0860*/  DADD R22, R96, 2 ;  /* 0x4000000060167429 */ /* 0x008fe20000000000 */
[----:B------:R-:W-:Y:S01]  /*0870*/  LOP3.LUT R28, R35, 0x7ff00000, RZ, 0xc0, !PT ;  /* 0x7ff00000231c7812 */ /* 0x000fe200078ec0ff */
[----:B--2---:R-:W-:Y:S01]  /*0880*/  DADD R34, R94, 2 ;  /* 0x400000005e227429 */ /* 0x004fe20000000000 */
[----:B----4-:R-:W-:Y:S01]  /*0890*/  LOP3.LUT R17, R27, 0x7ff00000, RZ, 0xc0, !PT ;  /* 0x7ff000001b117812 */ /* 0x010fe200078ec0ff */
[----:B------:R1:W5:Y:S01]  /*08a0*/  LDG.E.CONSTANT R14, desc[UR6][R14.64+0x18] ;  /* 0x000018060e0e7981 */ /* 0x000362000c1e9900 */
[C---:B0-----:R-:W-:Y:S01]  /*08b0*/  DADD R24, R96.reuse, 1 ;  /* 0x3ff0000060187429 */ /* 0x041fe20000000000 */
[----:B------:R-:W-:Y:S01]  /*08c0*/  LOP3.LUT R20, R39, 0x7ff00000, RZ, 0xc0, !PT ;  /* 0x7ff0000027147812 */ /* 0x000fe200078ec0ff */
[C---:B------:R-:W-:Y:S01]  /*08d0*/  DADD R26, R96.reuse, 3 ;  /* 0x40080000601a7429 */ /* 0x040fe20000000000 */
[----:B------:R-:W-:Y:S01]  /*08e0*/  LOP3.LUT R32, R43, 0x7ff00000, RZ, 0xc0, !PT ;  /* 0x7ff000002b207812 */ /* 0x000fe200078ec0ff */
[C---:B------:R-:W-:Y:S01]  /*08f0*/  DADD R38, R96.reuse, 10 ;  /* 0x4024000060267429 */ /* 0x040fe20000000000 */
[----:B------:R-:W-:Y:S01]  /*0900*/  FADD R43, R49, UR4 ;  /* 0x00000004312b7e21 */ /* 0x000fe20008000000 */
[C---:B------:R-:W-:Y:S01]  /*0910*/  DADD R44, R96.reuse, 11 ;  /* 0x40260000602c7429 */ /* 0x040fe20000000000 */
[----:B------:R0:W5:Y:S01]  /*0920*/  LDG.E.CONSTANT R16, desc[UR6][R36.64+0x18] ;  /* 0x0000180624107981 */ /* 0x000162000c1e9900 */
[----:B-1----:R-:W-:Y:S01]  /*0930*/  LOP3.LUT R15, R31, 0x7ff00000, RZ, 0xc0, !PT ;  /* 0x7ff000001f0f7812 */ /* 0x002fe200078ec0ff */
[C---:B------:R-:W-:Y:S01]  /*0940*/  DADD R30, R96.reuse, 6 ;  /* 0x40180000601e7429 */ /* 0x040fe20000000000 */
[----:B------:R-:W-:Y:S01]  /*0950*/  FMUL R49, R90, R49 ;  /* 0x000000315a317220 */ /* 0x000fe20000400000 */
[C---:B------:R-:W-:Y:S01]  /*0960*/  DADD R40, R96.reuse, 9 ;  /* 0x4022000060287429 */ /* 0x040fe20000000000 */
[----:B------:R-:W-:Y:S01]  /*0970*/  FADD R51, R47, UR4 ;  /* 0x000000042f337e21 */ /* 0x000fe20008000000 */
[----:B------:R-:W-:Y:S01]  /*0980*/  FMUL R34, R43, R0 ;  /* 0x000000002b227220 */ /* 0x000fe20000400000 */
[----:B------:R-:W-:Y:S01]  /*0990*/  ISETP.GE.AND P1, PT, R97, RZ, PT ;  /* 0x000000ff6100720c */ /* 0x000fe20003f26270 */
[----:B0-----:R-:W-:Y:S01]  /*09a0*/  DADD R36, R96, 7 ;  /* 0x401c000060247429 */ /* 0x001fe20000000000 */
[----:B------:R-:W-:Y:S01]  /*09b0*/  LOP3.LUT R22, R23, 0x7ff00000, RZ, 0xc0, !PT ;  /* 0x7ff0000017167812 */ /* 0x000fe200078ec0ff */
[----:B------:R-:W-:Y:S01]  /*09c0*/  FFMA R64, R70, R47, R49 ;  /* 0x0000002f46407223 */ /* 0x000fe20000000031 */
[----:B------:R-:W-:Y:S01]  /*09d0*/  LOP3.LUT R23, R25, 0x7ff00000, RZ, 0xc0, !PT ;  /* 0x7ff0000019177812 */ /* 0x000fe200078ec0ff */
[----:B------:R-:W-:Y:S01]  /*09e0*/  FFMA R47, R51, R80, R34 ;  /* 0x00000050332f7223 */ /* 0x000fe20000000022 */
[----:B------:R-:W-:Y:S01]  /*09f0*/  LOP3.LUT R25, R27, 0x7ff00000, RZ, 0xc0, !PT ;  /* 0x7ff000001b197812 */ /* 0x000fe200078ec0ff */
[----:B------:R-:W-:Y:S01]  /*0a00*/  DADD R50, R94, 8 ;  /* 0x402000005e327429 */ /* 0x000fe20000000000 */
[----:B------:R-:W-:-:S02]  /*0a10*/  LOP3.LUT R27, R33, 0x7ff00000, RZ, 0xc0, !PT ;  /* 0x7ff00000211b7812 */ /* 0x000fc400078ec0ff */
[----:B------:R-:W-:Y:S01]  /*0a20*/  LOP3.LUT R30, R39, 0x7ff00000, RZ, 0xc0, !PT ;  /* 0x7ff00000271e7812 */ /* 0x000fe200078ec0ff */
[C---:B------:R-:W-:Y:S01]  /*0a30*/  DADD R38, R94.reuse, 4 ;  /* 0x401000005e267429 */ /* 0x040fe20000000000 */
[----:B------:R-:W-:Y:S02]  /*0a40*/  LOP3.LUT R26, R31, 0x7ff00000, RZ, 0xc0, !PT ;  /* 0x7ff000001f1a7812 */ /* 0x000fe400078ec0ff */
        /* <DEDUP_REMOVED lines=8> */
[----:B------:R-:W-:Y:S01]  /*0ad0*/  ISETP.GE.AND P0, PT, R95, RZ, PT ;  /* 0x000000ff5f00720c */ /* 0x000fe20003f06270 */
[----:B------:R-:W0:Y:S01]  /*0ae0*/  F2F.F64.F32 R90, R90 ;  /* 0x0000005a005a7310 */ /* 0x000e220000201800 */
[----:B------:R-:W-:Y:S01]  /*0af0*/  LOP3.LUT R52, R52, 0xffffff7f, RZ, 0xc0, !PT ;  /* 0xffffff7f34347812 */ /* 0x000fe200078ec0ff */
[----:B------:R-:W-:-:S02]  /*0b00*/  DADD R42, R94, 6 ;  /* 0x401800005e2a7429 */ /* 0x000fc40000000000 */
[C---:B------:R-:W-:Y:S02]  /*0b10*/  DADD R54, R94.reuse, 7 ;  /* 0x401c00005e367429 */ /* 0x040fe40000000000 */
[C---:B------:R-:W-:Y:S02]  /*0b20*/  DADD R56, R94.reuse, 10 ;  /* 0x402400005e387429 */ /* 0x040fe40000000000 */
[----:B------:R-:W1:Y:S01]  /*0b30*/  F2F.F64.F32 R80, R80 ;  /* 0x0000005000507310 */ /* 0x000e620000201800 */
[C---:B------:R-:W-:Y:S02]  /*0b40*/  DADD R58, R94.reuse, 9 ;  /* 0x402200005e3a7429 */ /* 0x040fe40000000000 */
[----:B------:R-:W-:Y:S01]  /*0b50*/  DADD R60, R94, 12 ;  /* 0x402800005e3c7429 */ /* 0x000fe20000000000 */
[----:B------:R-:W-:-:S04]  /*0b60*/  @P1 LOP3.LUT R52, R52, 0x80, RZ, 0xfc, !PT ;  /* 0x0000008034341812 */ /* 0x000fc800078efcff */
[----:B------:R-:W2:Y:S01]  /*0b70*/  F2F.F64.F32 R70, R70 ;  /* 0x0000004600467310 */ /* 0x000ea20000201800 */
[----:B------:R-:W-:Y:S01]  /*0b80*/  LOP3.LUT R40, R51, 0x7ff00000, RZ, 0xc0, !PT ;  /* 0x7ff0000033287812 */ /* 0x000fe200078ec0ff */
[----:B------:R-:W-:Y:S01]  /*0b90*/  IMAD.MOV.U32 R51, RZ, RZ, -0x100000 ;  /* 0xfff00000ff337424 */ /* 0x000fe200078e00ff */
[----:B------:R-:W-:Y:S01]  /*0ba0*/  LOP3.LUT R36, R39, 0x7ff00000, RZ, 0xc0, !PT ;  /* 0x7ff0000027247812 */ /* 0x000fe200078ec0ff */
[--C-:B------:R-:W-:Y:S01]  /*0bb0*/  IMAD R49, R46, 0x6, R3.reuse ;  /* 0x000000062e317824 */ /* 0x100fe200078e0203 */
[----:B------:R-:W-:Y:S01]  /*0bc0*/  LOP3.LUT R39, R45, 0x7ff00000, RZ, 0xc0, !PT ;  /* 0x7ff000002d277812 */ /* 0x000fe200078ec0ff */
[----:B------:R-:W-:Y:S01]  /*0bd0*/  FADD R47, R47, R64 ;  /* 0x000000402f2f7221 */ /* 0x000fe20000000000 */
[----:B------:R-:W-:Y:S01]  /*0be0*/  LOP3.LUT R52, R52, 0xffffffbf, RZ, 0xc0, !PT ;  /* 0xffffffbf34347812 */ /* 0x000fe200078ec0ff */
[----:B------:R3:W4:Y:S01]  /*0bf0*/  F2F.F64.F32 R92, R0 ;  /* 0x00000000005c7310 */ /* 0x0007220000201800 */
[----:B------:R-:W-:Y:S01]  /*0c00*/  LOP3.LUT R34, R35, 0x7ff00000, RZ, 0xc0, !PT ;  /* 0x7ff0000023227812 */ /* 0x000fe200078ec0ff */
[C---:B------:R-:W-:Y:S01]  /*0c10*/  DADD R88, R98.reuse, 6 ;  /* 0x4018000062587429 */ /* 0x040fe20000000000 */
[----:B------:R-:W-:Y:S01]  /*0c20*/  LOP3.LUT R45, R63, 0x7ff00000, RZ, 0xc0, !PT ;  /* 0x7ff000003f2d7812 */ /* 0x000fe200078ec0ff */
[C---:B------:R-:W-:Y:S01]  /*0c30*/  DADD R86, R98.reuse, 8 ;  /* 0x4020000062567429 */ /* 0x040fe20000000000 */
[----:B------:R-:W-:Y:S01]  /*0c40*/  LOP3.LUT R35, R37, 0x7ff00000, RZ, 0xc0, !PT ;  /* 0x7ff0000025237812 */ /* 0x000fe200078ec0ff */
[----:B------:R-:W-:Y:S01]  /*0c50*/  DADD R84, R98, 10 ;  /* 0x4024000062547429 */ /* 0x000fe20000000000 */
[----:B---3--:R-:W-:Y:S01]  /*0c60*/  IMAD R0, R46, 0xc, R3 ;  /* 0x0000000c2e007824 */ /* 0x008fe200078e0203 */
[C---:B------:R-:W-:Y:S01]  /*0c70*/  DADD R82, R96.reuse, 3 ;  /* 0x4008000060527429 */ /* 0x040fe20000000000 */
[----:B------:R-:W-:Y:S01]  /*0c80*/  LOP3.LUT R37, R41, 0x7ff00000, RZ, 0xc0, !PT ;  /* 0x7ff0000029257812 */ /* 0x000fe200078ec0ff */
[C---:B------:R-:W-:Y:S01]  /*0c90*/  DADD R78, R96.reuse, 8 ;  /* 0x40200000604e7429 */ /* 0x040fe20000000000 */
[----:B------:R-:W-:Y:S01]  /*0ca0*/  LOP3.LUT R38, R43, 0x7ff00000, RZ, 0xc0, !PT ;  /* 0x7ff000002b267812 */ /* 0x000fe200078ec0ff */
[C---:B------:R-:W-:Y:S01]  /*0cb0*/  DADD R76, R96.reuse, 7 ;  /* 0x401c0000604c7429 */ /* 0x040fe20000000000 */
[----:B------:R-:W-:Y:S01]  /*0cc0*/  IMAD.MOV R46, RZ, RZ, -R48 ;  /* 0x000000ffff2e7224 */ /* 0x000fe200078e0a30 */
[----:B------:R-:W-:Y:S01]  /*0cd0*/  DADD R74, R96, 10 ;  /* 0x40240000604a7429 */ /* 0x000fe20000000000 */
[----:B------:R-:W-:Y:S01]  /*0ce0*/  SEL R50, R51, 0x7ff00000, !P1 ;  /* 0x7ff0000033327807 */ /* 0x000fe20004800000 */
[----:B------:R-:W-:-:S02]  /*0cf0*/  DADD R72, R94, 2 ;  /* 0x400000005e487429 */ /* 0x000fc40000000000 */
[C---:B------:R-:W-:Y:S02]  /*0d00*/  DADD R68, R94.reuse, 3 ;  /* 0x400800005e447429 */ /* 0x040fe40000000000 */
[C---:B------:R-:W-:Y:S02]  /*0d10*/  DADD R66, R94.reuse, 6 ;  /* 0x401800005e427429 */ /* 0x040fe40000000000 */
[C---:B------:R-:W-:Y:S02]  /*0d20*/  DADD R64, R94.reuse, 7 ;  /* 0x401c00005e407429 */ /* 0x040fe40000000000 */
[----:B------:R-:W-:Y:S01]  /*0d30*/  DADD R62, R94, 10 ;  /* 0x402400005e3e7429 */ /* 0x000fe20000000000 */
[----:B------:R-:W-:Y:S01]  /*0d40*/  LOP3.LUT R21, R21, 0x7ff00000, RZ, 0xc0, !PT ;  /* 0x7ff0000015157812 */ /* 0x000fe200078ec0ff */
[----:B------:R-:W-:Y:S01]  /*0d50*/  VIADD R48, R0, 0x6 ;  /* 0x0000000600307836 */ /* 0x000fe20000000000 */
[----:B------:R-:W-:Y:S01]  /*0d60*/  LOP3.LUT R41, R55, 0x7ff00000, RZ, 0xc0, !PT ;  /* 0x7ff0000037297812 */ /* 0x000fe200078ec0ff */
[----:B------:R-:W-:Y:S01]  /*0d70*/  VIADD R49, R49, 0x6 ;  /* 0x0000000631317836 */ /* 0x000fe20000000000 */
[----:B------:R-:W-:-:S02]  /*0d80*/  LOP3.LUT R42, R57, 0x7ff00000, RZ, 0xc0, !PT ;  /* 0x7ff00000392a7812 */ /* 0x000fc400078ec0ff */
[----:B------:R-:W-:Y:S02]  /*0d90*/  LOP3.LUT R43, R59, 0x7ff00000, RZ, 0xc0, !PT ;  /* 0x7ff000003b2b7812 */ /* 0x000fe400078ec0ff */
[----:B------:R-:W-:Y:S02]  /*0da0*/  LOP3.LUT R44, R61, 0x7ff00000, RZ, 0xc0, !PT ;  /* 0x7ff000003d2c7812 */ /* 0x000fe400078ec0ff */
[----:B------:R-:W-:Y:S02]  /*0db0*/  @P0 LOP3.LUT R52, R52, 0x40, RZ, 0xfc, !PT ;  /* 0x0000004034340812 */ /* 0x000fe400078efcff */
[----:B012-4-:R-:W-:-:S07]  /*0dc0*/  SEL R51, R51, 0x7ff00000, !P0 ;  /* 0x7ff0000033337807 */ /* 0x017fce0004000000 */
.L_x_647:
[----:B0-----:R-:W0:Y:S02]  /*0dd0*/  LDC.64 R58, c[0x0][0x3a0] ;  /* 0x0000e800ff3a7b82 */ /* 0x001e240000000a00 */
[----:B0-----:R-:W-:-:S06]  /*0de0*/  IMAD.WIDE R54, R48, 0x4, R58 ;  /* 0x0000000430367825 */ /* 0x001fcc00078e023a */
[----:B------:R-:W2:Y:S01]  /*0df0*/  LDG.E.CONSTANT R54, desc[UR6][R54.64] ;  /* 0x0000000636367981 */ /* 0x000ea2000c1e9900 */
[----:B-----5:R-:W-:Y:S01]  /*0e00*/  IMAD.MOV.U32 R53, RZ, RZ, R11 ;  /* 0x000000ffff357224 */ /* 0x020fe200078e000b */
[----:B------:R-:W-:Y:S05]  /*0e10*/  WARPSYNC.ALL ;  /* 0x0000000000007948 */ /* 0x000fea0003800000 */
[----:B------:R-:W-:Y:S01]  /*0e20*/  IMAD.MOV.U32 R11, RZ, RZ, R12 ;  /* 0x000000ffff0b7224 */ /* 0x000fe200078e000c */
[----:B------:R-:W-:Y:S01]  /*0e30*/  ISETP.GT.U32.AND P0, PT, R2, 0x5, PT ;  /* 0x000000050200780c */ /* 0x000fe20003f04070 */
        /* <DEDUP_REMOVED lines=9> */
[----:B--2---:R-:W-:Y:S02]  /*0ed0*/  IMAD.MOV.U32 R16, RZ, RZ, R54 ;  /* 0x000000ffff107224 */ /* 0x004fe400078e0036 */
[----:B------:R-:W-:Y:S01]  /*0ee0*/  @!P0 IMAD.WIDE R58, R49, 0x4, R58 ;  /* 0x00000004313a8825 */ /* 0x000fe200078e023a */
[----:B------:R-:W0:Y:S04]  /*0ef0*/  LDC R57, c[0x0][0x384] ;  /* 0x0000e100ff397b82 */ /* 0x000e280000000800 */
[----:B------:R-:W2:Y:S04]  /*0f00*/  @!P0 LDG.E.CONSTANT R0, desc[UR6][R58.64+-0x18] ;  /* 0xffffe8063a008981 */ /* 0x000ea8000c1e9900 */
[----:B------:R1:W3:Y:S01]  /*0f10*/  @!P0 LDG.E.CONSTANT R102, desc[UR6][R58.64+0x80] ;  /* 0x000080063a668981 */ /* 0x0002e2000c1e9900 */
[----:B------:R-:W4:Y:S01]  /*0f20*/  LDC R56, c[0x0][0x390] ;  /* 0x0000e400ff387b82 */ /* 0x000f220000000800 */
[----:B------:R-:W-:Y:S01]  /*0f30*/  LOP3.LUT R52, R52, 0xfffff7ff, RZ, 0xc0, !PT ;  /* 0xfffff7ff34347812 */ /* 0x000fe200078ec0ff */
[----:B------:R-:W-:Y:S01]  /*0f40*/  UMOV UR4, 0x400 ;  /* 0x0000040000047882 */ /* 0x000fe20000000000 */
[----:B------:R-:W-:Y:S01]  /*0f50*/  ISETP.NE.AND P5, PT, R33, 0x7ff00000, PT ;  /* 0x7ff000002100780c */ /* 0x000fe20003fa5270 */
[----:B------:R-:W-:Y:S01]  /*0f60*/  DADD R104, -RZ, |R94| ;  /* 0x00000000ff687229 */ /* 0x000fe2000000055e */
[----:B------:R-:W-:Y:S01]  /*0f70*/  LOP3.LUT R110, R110, 0xffffffdf, RZ, 0xc0, !PT ;  /* 0xffffffdf6e6e7812 */ /* 0x000fe200078ec0ff */
[----:B------:R-:W-:Y:S01]  /*0f80*/  BSSY.RECONVERGENT B0, `(.L_x_567) ;  /* 0x0000080000007945 */ /* 0x000fe20003800200 */
[----:B------:R-:W-:Y:S01]  /*0f90*/  ISETP.NE.AND P6, PT, R22, 0x7ff00000, PT ;  /* 0x7ff000001600780c */ /* 0x000fe20003fc5270 */
[----:B------:R-:W4:Y:S01]  /*0fa0*/  LDC R54, c[0x0][0x38c] ;  /* 0x0000e300ff367b82 */ /* 0x000f220000000800 */
[----:B-1----:R-:W-:Y:S01]  /*0fb0*/  FMUL R58, R47, R8 ;  /* 0x000000082f3a7220 */ /* 0x002fe20000400000 */
[----:B------:R-:W-:-:S06]  /*0fc0*/  IMAD.MOV.U32 R103, RZ, RZ, 0x40000000 ;  /* 0x40000000ff677424 */ /* 0x000fcc00078e00ff */
[----:B------:R-:W-:Y:S01]  /*0fd0*/  BAR.SYNC.DEFER_BLOCKING 0x0 ;  /* 0x0000000000007b1d */ /* 0x000fe20000010000 */
[C---:B0-----:R-:W-:Y:S02]  /*0fe0*/  FSETP.NEU.AND P2, PT, R57.reuse, 1, PT ;  /* 0x3f8000003900780b */ /* 0x041fe40003f4d000 */
[----:B------:R-:W-:-:S05]  /*0ff0*/  FSETP.NEU.AND P1, PT, R57, RZ, PT ;  /* 0x000000ff3900720b */ /* 0x000fca0003f2d000 */
[----:B------:R-:W0:Y:S01]  /*1000*/  S2UR UR5, SR_CgaCtaId ;  /* 0x00000000000579c3 */ /* 0x000e220000008800 */
[----:B------:R-:W-:Y:S02]  /*1010*/  @P5 LOP3.LUT R110, R110, 0x20, RZ, 0xfc, !PT ;  /* 0x000000206e6e5812 */ /* 0x000fe400078efcff */
[----:B------:R-:W-:Y:S02]  /*1020*/  ISETP.NE.AND P5, PT, R21, 0x7ff00000, PT ;  /* 0x7ff000001500780c */ /* 0x000fe40003fa5270 */
[----:B------:R-:W-:Y:S02]  /*1030*/  LOP3.LUT R110, R110, 0xffffffef, RZ, 0xc0, !PT ;  /* 0xffffffef6e6e7812 */ /* 0x000fe400078ec0ff */
[----:B----4-:R-:W-:Y:S01]  /*1040*/  FSETP.NEU.AND P3, PT, R56, RZ, PT ;  /* 0x000000ff3800720b */ /* 0x010fe20003f6d000 */
[----:B------:R-:W1:Y:S01]  /*1050*/  LDC.64 R60, c[0x0][0x3a8] ;  /* 0x0000ea00ff3c7b82 */ /* 0x000e620000000a00 */
[----:B------:R-:W-:Y:S02]  /*1060*/  @P2 LOP3.LUT R52, R52, 0x800, RZ, 0xfc, !PT ;  /* 0x0000080034342812 */ /* 0x000fe400078efcff */
[----:B------:R-:W-:-:S02]  /*1070*/  FSETP.NEU.AND P2, PT, R56, 1, PT ;  /* 0x3f8000003800780b */ /* 0x000fc40003f4d000 */
[----:B------:R-:W-:Y:S02]  /*1080*/  LOP3.LUT R52, R52, 0xfffffbff, RZ, 0xc0, !PT ;  /* 0xfffffbff34347812 */ /* 0x000fe400078ec0ff */
[----:B------:R-:W-:Y:S02]  /*1090*/  FSETP.NEU.AND P4, PT, R54, 1, PT ;  /* 0x3f8000003600780b */ /* 0x000fe40003f8d000 */
[----:B------:R-:W-:Y:S02]  /*10a0*/  @P1 LOP3.LUT R52, R52, 0x400, RZ, 0xfc, !PT ;  /* 0x0000040034341812 */ /* 0x000fe400078efcff */
[----:B------:R-:W-:Y:S02]  /*10b0*/  FSETP.NAN.AND P1, PT, R56, R56, PT ;  /* 0x000000383800720b */ /* 0x000fe40003f28000 */
[----:B------:R-:W-:Y:S01]  /*10c0*/  LOP3.LUT R52, R52, 0xffefffff, RZ, 0xc0, !PT ;  /* 0xffefffff34347812 */ /* 0x000fe200078ec0ff */
[----:B0-----:R-:W-:-:S03]  /*10d0*/  ULEA UR4, UR5, UR4, 0x18 ;  /* 0x0000000405047291 */ /* 0x001fc6000f8ec0ff */
[----:B------:R-:W-:Y:S02]  /*10e0*/  @P2 LOP3.LUT R52, R52, 0x100000, RZ, 0xfc, !PT ;  /* 0x0010000034342812 */ /* 0x000fe400078efcff */
[----:B------:R-:W-:Y:S02]  /*10f0*/  FSETP.NAN.AND P2, PT, R54, R54, PT ;  /* 0x000000363600720b */ /* 0x000fe40003f48000 */
[----:B------:R-:W-:Y:S02]  /*1100*/  LOP3.LUT R52, R52, 0xfff7ffff, RZ, 0xc0, !PT ;  /* 0xfff7ffff34347812 */ /* 0x000fe400078ec0ff */
[----:B------:R-:W-:Y:S01]  /*1110*/  LEA R55, R2, UR4, 0x2 ;  /* 0x0000000402377c11 */ /* 0x000fe2000f8e10ff */
[----:B-1----:R-:W-:Y:S01]  /*1120*/  IMAD.WIDE R60, R49, 0x4, R60 ;  /* 0x00000004313c7825 */ /* 0x002fe200078e023c */
[----:B------:R-:W-:Y:S01]  /*1130*/  @P3 LOP3.LUT R52, R52, 0x80000, RZ, 0xfc, !PT ;  /* 0x0008000034343812 */ /* 0x000fe200078efcff */
[----:B------:R-:W-:Y:S01]  /*1140*/  UMOV UR4, URZ ;  /* 0x000000ff00047c82 */ /* 0x000fe20008000000 */
        /* <DEDUP_REMOVED lines=91> */
[----:B------:R-:W-:-:S04]  /*1700*/  LOP3.LUT R52, R52, 0xfffffffe, RZ, 0xc0, !PT ;  /* 0xfffffffe34347812 */ /* 0x000fc800078ec0ff */
[----:B------:R-:W-:Y:S01]  /*1710*/  @P6 LOP3.LUT R52, R52, 0x1, RZ, 0xfc, !PT ;  /* 0x0000000134346812 */ /* 0x000fe200078efcff */
[----:B--2---:R0:W-:Y:S04]  /*1720*/  @!P0 STS [R55], R0 ;  /* 0x0000000037008388 */ /* 0x0041e80000000800 */
[----:B---3--:R1:W-:Y:S01]  /*1730*/  @!P0 STS [R55+0x98], R102 ;  /* 0x0000986637008388 */ /* 0x0083e20000000800 */
[----:B------:R-:W-:Y:S01]  /*1740*/  BAR.SYNC.DEFER_BLOCKING 0x0 ;  /* 0x0000000000007b1d */ /* 0x000fe20000010000 */
[----:B------:R-:W-:Y:S02]  /*1750*/  FSETP.NAN.AND P0, PT, R57, R57, PT ;  /* 0x000000393900720b */ /* 0x000fe40003f08000 */
[----:B0-----:R-:W-:-:S11]  /*1760*/  MOV R0, 0x1780 ;  /* 0x0000178000007802 */ /* 0x001fd60000000f00 */
[----:B-1----:R-:W-:Y:S05]  /*1770*/  CALL.REL.NOINC `($_Z20MacCormack_2D_SolverififfPfS_S_$__internal_accurate_pow) ;  /* 0x00000064002c7944 */ /* 0x002fea0003c00000 */
[----:B------:R-:W-:Y:S05]  /*1780*/  BSYNC.RECONVERGENT B0 ;  /* 0x0000000000007941 */ /* 0x000fea0003800200 */
.L_x_567:
[----:B------:R-:W-:Y:S01]  /*1790*/  FSETP.NEU.AND P6, PT, R54, RZ, PT ;  /* 0x000000ff3600720b */ /* 0x000fe20003fcd000 */
[----:B------:R-:W-:Y:S01]  /*17a0*/  BSSY.RECONVERGENT B0, `(.L_x_568) ;  /* 0x0000011000007945 */ /* 0x000fe20003800200 */
[----:B------:R-:W-:Y:S02]  /*17b0*/  MOV R0, 0x18b0 ;  /* 0x000018b000007802 */ /* 0x000fe40000000f00 */
[----:B------:R-:W-:Y:S02]  /*17c0*/  FSEL R105, R103, RZ, P6 ;  /* 0x000000ff67697208 */ /* 0x000fe40003000000 */
[----:B------:R-:W-:Y:S02]  /*17d0*/  FSEL R102, R102, RZ, P6 ;  /* 0x000000ff66667208 */ /* 0x000fe40003000000 */
[----:B------:R-:W-:Y:S02]  /*17e0*/  FSEL R103, R105, +QNAN , P4 ;  /* 0x7ff0000069677808 */ /* 0x000fe40002000000 */
[----:B------:R-:W-:-:S02]  /*17f0*/  FSEL R59, R102, RZ, P4 ;  /* 0x000000ff663b7208 */ /* 0x000fc40002000000 */
[----:B------:R-:W-:Y:S02]  /*1800*/  @!P5 FSEL R105, R73, R103, P2 ;  /* 0x000000674969d208 */ /* 0x000fe40001000000 */
[----:B------:R-:W-:Y:S02]  /*1810*/  @!P5 FSEL R102, R72, R59, P2 ;  /* 0x0000003b4866d208 */ /* 0x000fe40001000000 */
[----:B------:R-:W-:Y:S01]  /*1820*/  FSETP.NEU.AND P6, PT, R54, 1, PT ;  /* 0x3f8000003600780b */ /* 0x000fe20003fcd000 */
[----:B------:R-:W-:Y:S01]  /*1830*/  IMAD.MOV.U32 R103, RZ, RZ, R105 ;  /* 0x000000ffff677224 */ /* 0x000fe200078e0069 */
[----:B------:R-:W-:-:S05]  /*1840*/  DADD R104, -RZ, |R98| ;  /* 0x00000000ff687229 */ /* 0x000fca0000000562 */
[----:B------:R-:W-:-:S08]  /*1850*/  DADD R102, R102, R102 ;  /* 0x0000000066667229 */ /* 0x000fd00000000066 */
[----:B------:R-:W-:-:S10]  /*1860*/  DMUL R102, R102, 0.5 ;  /* 0x3fe0000066667828 */ /* 0x000fd40000000000 */
[----:B------:R-:W-:Y:S01]  /*1870*/  FSEL R107, R103, 1.875, P6 ;  /* 0x3ff00000676b7808 */ /* 0x000fe20003000000 */
[----:B------:R-:W-:Y:S01]  /*1880*/  IMAD.MOV.U32 R103, RZ, RZ, 0x40000000 ;  /* 0x40000000ff677424 */ /* 0x000fe200078e00ff */
[----:B------:R-:W-:-:S07]  /*1890*/  FSEL R106, R102, RZ, P6 ;  /* 0x000000ff666a7208 */ /* 0x000fce0003000000 */
[----:B------:R-:W-:Y:S05]  /*18a0*/  CALL.REL.NOINC `($_Z20MacCormack_2D_SolverififfPfS_S_$__internal_accurate_pow) ;  /* 0x0000006000e07944 */ /* 0x000fea0003c00000 */
[----:B------:R-:W-:Y:S05]  /*18b0*/  BSYNC.RECONVERGENT B0 ;  /* 0x0000000000007941 */ /* 0x000fea0003800200 */
.L_x_568:
[----:B------:R-:W0:Y:S01]  /*18c0*/  LDCU UR5, c[0x0][0x390] ;  /* 0x00007200ff0577ac */ /* 0x000e220008000800 */
[----:B------:R-:W-:Y:S01]  /*18d0*/  P2R R0, PR, RZ, 0x1 ;  /* 0x00000001ff007803 */ /* 0x000fe20000000000 */
[----:B------:R-:W-:Y:S01]  /*18e0*/  BSSY.RECONVERGENT B0, `(.L_x_569) ;  /* 0x000001b000007945 */ /* 0x000fe20003800200 */
[----:B------:R-:W-:Y:S02]  /*18f0*/  LOP3.LUT P5, RZ, R52, 0x1, RZ, 0xc0, !PT ;  /* 0x0000000134ff7812 */ /* 0x000fe400078ac0ff */
[----:B------:R-:W-:Y:S02]  /*1900*/  FSETP.NEU.AND P0, PT, R56, RZ, PT ;  /* 0x000000ff3800720b */ /* 0x000fe40003f0d000 */
[----:B------:R-:W-:Y:S02]  /*1910*/  LOP3.LUT P6, RZ, R52, 0x20, RZ, 0xc0, !PT ;  /* 0x0000002034ff7812 */ /* 0x000fe400078cc0ff */
[----:B------:R-:W-:Y:S02]  /*1920*/  FSEL R109, R103, RZ, P0 ;  /* 0x000000ff676d7208 */ /* 0x000fe40000000000 */
[----:B------:R-:W-:-:S02]  /*1930*/  FSEL R102, R102, RZ, P0 ;  /* 0x000000ff66667208 */ /* 0x000fc40000000000 */
[----:B------:R-:W-:Y:S02]  /*1940*/  FSEL R103, R109, +QNAN , P6 ;  /* 0x7ff000006d677808 */ /* 0x000fe40003000000 */
[----:B------:R-:W-:Y:S02]  /*1950*/  FSEL R59, R102, RZ, P6 ;  /* 0x000000ff663b7208 */ /* 0x000fe40003000000 */
[----:B------:R-:W-:Y:S01]  /*1960*/  ISETP.NE.AND P0, PT, R0, RZ, PT ;  /* 0x000000ff0000720c */ /* 0x000fe20003f05270 */
[----:B0-----:R-:W0:Y:S01]  /*1970*/  F2F.F64.F32 R98, UR5 ;  /* 0x0000000500627d10 */ /* 0x001e220008201800 */
[----:B------:R-:W-:Y:S01]  /*1980*/  MOV R0, 0x1a90 ;  /* 0x00001a9000007802 */ /* 0x000fe20000000f00 */
[----:B0-----:R-:W-:-:S10]  /*1990*/  DADD R104, R98, 2 ;  /* 0x4000000062687429 */ /* 0x001fd40000000000 */
[----:B------:R-:W-:Y:S02]  /*19a0*/  @!P5 FSEL R109, R105, R103, P1 ;  /* 0x00000067696dd208 */ /* 0x000fe40000800000 */
[----:B------:R-:W-:Y:S01]  /*19b0*/  @!P5 FSEL R102, R104, R59, P1 ;  /* 0x0000003b6866d208 */ /* 0x000fe20000800000 */
[----:B------:R-:W-:Y:S01]  /*19c0*/  FADD R59, R7, R10 ;  /* 0x0000000a073b7221 */ /* 0x000fe20000000000 */
[----:B------:R-:W-:Y:S01]  /*19d0*/  FSETP.NEU.AND P5, PT, R56, 1, PT ;  /* 0x3f8000003800780b */ /* 0x000fe20003fad000 */
[----:B------:R-:W-:Y:S01]  /*19e0*/  IMAD.MOV.U32 R103, RZ, RZ, R109 ;  /* 0x000000ffff677224 */ /* 0x000fe200078e006d */
[----:B------:R-:W-:-:S05]  /*19f0*/  DADD R104, -RZ, |R94| ;  /* 0x00000000ff687229 */ /* 0x000fca000000055e */
[----:B------:R-:W-:-:S08]  /*1a00*/  DADD R102, R102, R102 ;  /* 0x0000000066667229 */ /* 0x000fd00000000066 */
[----:B------:R-:W-:-:S10]  /*1a10*/  DMUL R102, R102, 0.5 ;  /* 0x3fe0000066667828 */ /* 0x000fd40000000000 */
[----:B------:R-:W-:Y:S02]  /*1a20*/  FSEL R116, R102, RZ, P5 ;  /* 0x000000ff66747208 */ /* 0x000fe40002800000 */
[----:B------:R-:W-:Y:S01]  /*1a30*/  FSEL R117, R103, 1.875, P5 ;  /* 0x3ff0000067757808 */ /* 0x000fe20002800000 */
[----:B------:R-:W-:-:S05]  /*1a40*/  IMAD.MOV.U32 R103, RZ, RZ, 0x3ff00000 ;  /* 0x3ff00000ff677424 */ /* 0x000fca00078e00ff */
[----:B------:R-:W-:Y:S01]  /*1a50*/  DADD R108, R116, R106 ;  /* 0x00000000746c7229 */ /* 0x000fe2000000006a */
[----:B------:R0:W1:Y:S07]  /*1a60*/  F2F.F64.F32 R106, R59 ;  /* 0x0000003b006a7310 */ /* 0x00006e0000201800 */
[----:B------:R-:W-:-:S11]  /*1a70*/  DMUL R108, R92, R108 ;  /* 0x0000006c5c6c7228 */ /* 0x000fd60000000000 */
[----:B01----:R-:W-:Y:S05]  /*1a80*/  CALL.REL.NOINC `($_Z20MacCormack_2D_SolverififfPfS_S_$__internal_accurate_pow) ;  /* 0x0000006000687944 */ /* 0x003fea0003c00000 */
[----:B------:R-:W-:Y:S05]  /*1a90*/  BSYNC.RECONVERGENT B0 ;  /* 0x0000000000007941 */ /* 0x000fea0003800200 */
.L_x_569:
[----:B------:R-:W0:Y:S01]  /*1aa0*/  LDCU UR5, c[0x0][0x38c] ;  /* 0x00007180ff0577ac */ /* 0x000e220008000800 */
[----:B------:R-:W-:Y:S01]  /*1ab0*/  DADD R104, -RZ, -R102 ;  /* 0x00000000ff687229 */ /* 0x000fe20000000966 */
[----:B------:R-:W-:Y:S01]  /*1ac0*/  P2R R59, PR, RZ, 0x1 ;  /* 0x00000001ff3b7803 */ /* 0x000fe20000000000 */
[----:B------:R-:W-:Y:S01]  /*1ad0*/  BSSY.RECONVERGENT B0, `(.L_x_570) ;  /* 0x000001c000007945 */ /* 0x000fe20003800200 */
[----:B------:R-:W-:Y:S02]  /*1ae0*/  LOP3.LUT P0, RZ, R52, 0x40, RZ, 0xc0, !PT ;  /* 0x0000004034ff7812 */ /* 0x000fe4000780c0ff */
[----:B------:R-:W-:Y:S02]  /*1af0*/  FSETP.NEU.AND P5, PT, R54, RZ, PT ;  /* 0x000000ff3600720b */ /* 0x000fe40003fad000 */
[----:B------:R-:W-:-:S03]  /*1b00*/  LOP3.LUT P6, RZ, R52, 0x2, RZ, 0xc0, !PT ;  /* 0x0000000234ff7812 */ /* 0x000fc600078cc0ff */
[----:B------:R-:W-:Y:S02]  /*1b10*/  FSEL R103, R105, R103, !P0 ;  /* 0x0000006769677208 */ /* 0x000fe40004000000 */
[----:B------:R-:W-:Y:S02]  /*1b20*/  FSEL R0, R104, R102, !P0 ;  /* 0x0000006668007208 */ /* 0x000fe40004000000 */
[----:B------:R-:W-:Y:S02]  /*1b30*/  FSEL R111, R95, R103, !P5 ;  /* 0x000000675f6f7208 */ /* 0x000fe40006800000 */
[----:B------:R-:W-:Y:S01]  /*1b40*/  FSEL R0, R0, RZ, P5 ;  /* 0x000000ff00007208 */ /* 0x000fe20002800000 */
[----:B0-----:R-:W0:Y:S01]  /*1b50*/  F2F.F64.F32 R94, UR5 ;  /* 0x00000005005e7d10 */ /* 0x001e220008201800 */
[----:B------:R-:W-:Y:S02]  /*1b60*/  ISETP.NE.AND P0, PT, R59, RZ, PT ;  /* 0x000000ff3b00720c */ /* 0x000fe40003f05270 */
[----:B------:R-:W-:-:S02]  /*1b70*/  FSEL R59, R0, RZ, P4 ;  /* 0x000000ff003b7208 */ /* 0x000fc40002000000 */
[----:B------:R-:W-:Y:S02]  /*1b80*/  FSEL R105, R111, R51, P4 ;  /* 0x000000336f697208 */ /* 0x000fe40002000000 */
[----:B------:R-:W-:Y:S01]  /*1b90*/  FSETP.NEU.AND P5, PT, R54, 1, PT ;  /* 0x3f8000003600780b */ /* 0x000fe20003fad000 */
[----:B0-----:R-:W-:-:S10]  /*1ba0*/  DADD R102, R94, 1 ;  /* 0x3ff000005e667429 */ /* 0x001fd40000000000 */
[----:B------:R-:W-:Y:S02]  /*1bb0*/  @!P6 FSEL R0, R102, R59, P2 ;  /* 0x0000003b6600e208 */ /* 0x000fe40001000000 */
[----:B------:R-:W-:Y:S01]  /*1bc0*/  @!P6 FSEL R111, R103, R105, P2 ;  /* 0x00000069676fe208 */ /* 0x000fe20001000000 */
[----:B------:R-:W-:Y:S02]  /*1bd0*/  DADD R104, -RZ, |R96| ;  /* 0x00000000ff687229 */ /* 0x000fe40000000560 */
[----:B------:R-:W-:Y:S01]  /*1be0*/  IMAD.MOV.U32 R102, RZ, RZ, R0 ;  /* 0x000000ffff667224 */ /* 0x000fe200078e0000 */
[----:B------:R-:W-:Y:S01]  /*1bf0*/  MOV R0, 0x1c90 ;  /* 0x00001c9000007802 */ /* 0x000fe20000000f00 */
[----:B------:R-:W-:-:S06]  /*1c00*/  IMAD.MOV.U32 R103, RZ, RZ, R111 ;  /* 0x000000ffff677224 */ /* 0x000fcc00078e006f */
[----:B------:R-:W-:-:S10]  /*1c10*/  DADD R102, R102, R102 ;  /* 0x0000000066667229 */ /* 0x000fd40000000066 */
[----:B------:R-:W-:Y:S02]  /*1c20*/  FSEL R102, R102, RZ, P5 ;  /* 0x000000ff66667208 */ /* 0x000fe40002800000 */
[----:B------:R-:W-:-:S06]  /*1c30*/  FSEL R103, R103, 2, P5 ;  /* 0x4000000067677808 */ /* 0x000fcc0002800000 */
[----:B------:R-:W-:-:S08]  /*1c40*/  DMUL R102, R90, R102 ;  /* 0x000000665a667228 */ /* 0x000fd00000000000 */
[----:B------:R-:W-:-:S08]  /*1c50*/  DMUL R102, R106, R102 ;  /* 0x000000666a667228 */ /* 0x000fd00000000000 */
[----:B------:R-:W-:Y:S01]  /*1c60*/  DFMA R108, R108, R106, R102 ;  /* 0x0000006a6c6c722b */ /* 0x000fe20000000066 */
[----:B------:R-:W-:-:S10]  /*1c70*/  IMAD.MOV.U32 R103, RZ, RZ, 0x40000000 ;  /* 0x40000000ff677424 */ /* 0x000fd400078e00ff */
[----:B------:R-:W-:Y:S05]  /*1c80*/  CALL.REL.NOINC `($_Z20MacCormack_2D_SolverififfPfS_S_$__internal_accurate_pow) ;  /* 0x0000005c00e87944 */ /* 0x000fea0003c00000 */
[----:B------:R-:W-:Y:S05]  /*1c90*/  BSYNC.RECONVERGENT B0 ;  /* 0x0000000000007941 */ /* 0x000fea0003800200 */
.L_x_570:
[----:B------:R-:W0:Y:S01]  /*1ca0*/  LDCU UR5, c[0x0][0x384] ;  /* 0x00007080ff0577ac */ /* 0x000e220008000800 */
[----:B------:R-:W-:Y:S01]  /*1cb0*/  LOP3.LUT P5, RZ, R52, 0x4, RZ, 0xc0, !PT ;  /* 0x0000000434ff7812 */ /* 0x000fe200078ac0ff */
[----:B------:R-:W-:Y:S01]  /*1cc0*/  LDS R0, [R55+0x14] ;  /* 0x0000140037007984 */ /* 0x000fe20000000800 */
[----:B------:R-:W-:Y:S01]  /*1cd0*/  FSETP.NEU.AND P6, PT, R57, RZ, PT ;  /* 0x000000ff3900720b */ /* 0x000fe20003fcd000 */
[----:B------:R-:W-:Y:S03]  /*1ce0*/  BSSY.RECONVERGENT B0, `(.L_x_571) ;  /* 0x0000018000007945 */ /* 0x000fe60003800200 */
[----:B------:R-:W-:Y:S02]  /*1cf0*/  FSEL R102, R102, RZ, P6 ;  /* 0x000000ff66667208 */ /* 0x000fe40003000000 */
[----:B------:R-:W-:Y:S02]  /*1d00*/  FSEL R107, R103, RZ, P6 ;  /* 0x000000ff676b7208 */ /* 0x000fe40003000000 */
[----:B------:R-:W-:-:S02]  /*1d10*/  FSEL R59, R102, RZ, P3 ;  /* 0x000000ff663b7208 */ /* 0x000fc40001800000 */
[----:B------:R-:W-:Y:S01]  /*1d20*/  FSEL R103, R107, +QNAN , P3 ;  /* 0x7ff000006b677808 */ /* 0x000fe20001800000 */
[----:B0-----:R-:W0:Y:S02]  /*1d30*/  F2F.F64.F32 R96, UR5 ;  /* 0x0000000500607d10 */ /* 0x001e240008201800 */
[----:B0-----:R-:W-:-:S10]  /*1d40*/  DADD R104, R96, 2 ;  /* 0x4000000060687429 */ /* 0x001fd40000000000 */
[----:B------:R-:W-:Y:S02]  /*1d50*/  @!P5 FSEL R102, R104, R59, P0 ;  /* 0x0000003b6866d208 */ /* 0x000fe40000000000 */
[----:B------:R-:W0:Y:S01]  /*1d60*/  LDS R59, [R55+0x1c] ;  /* 0x00001c00373b7984 */ /* 0x000e220000000800 */
[----:B------:R-:W-:Y:S01]  /*1d70*/  @!P5 FSEL R107, R105, R103, P0 ;  /* 0x00000067696bd208 */ /* 0x000fe20000000000 */
[----:B------:R-:W-:Y:S01]  /*1d80*/  DADD R104, -RZ, |R96| ;  /* 0x00000000ff687229 */ /* 0x000fe20000000560 */
[----:B------:R-:W-:-:S03]  /*1d90*/  FSETP.NEU.AND P5, PT, R57, 1, PT ;  /* 0x3f8000003900780b */ /* 0x000fc60003fad000 */
[----:B------:R-:W-:-:S06]  /*1da0*/  IMAD.MOV.U32 R103, RZ, RZ, R107 ;  /* 0x000000ffff677224 */ /* 0x000fcc00078e006b */
[----:B------:R-:W-:-:S08]  /*1db0*/  DADD R102, R102, R102 ;  /* 0x0000000066667229 */ /* 0x000fd00000000066 */
[----:B------:R-:W-:-:S10]  /*1dc0*/  DMUL R102, R102, 0.5 ;  /* 0x3fe0000066667828 */ /* 0x000fd40000000000 */
[----:B------:R-:W-:Y:S02]  /*1dd0*/  FSEL R102, R102, RZ, P5 ;  /* 0x000000ff66667208 */ /* 0x000fe40002800000 */
[----:B------:R-:W-:-:S06]  /*1de0*/  FSEL R103, R103, 1.875, P5 ;  /* 0x3ff0000067677808 */ /* 0x000fcc0002800000 */
[----:B------:R-:W-:Y:S01]  /*1df0*/  DADD R102, R116, R102 ;  /* 0x0000000074667229 */ /* 0x000fe20000000066 */
[----:B0-----:R-:W-:Y:S01]  /*1e00*/  FADD R59, R0, R59 ;  /* 0x0000003b003b7221 */ /* 0x001fe20000000000 */
[----:B------:R-:W-:-:S03]  /*1e10*/  MOV R0, 0x1e60 ;  /* 0x00001e6000007802 */ /* 0x000fc60000000f00 */
[----:B------:R0:W1:Y:S03]  /*1e20*/  F2F.F64.F32 R116, R59 ;  /* 0x0000003b00747310 */ /* 0x0000660000201800 */
[----:B------:R-:W-:Y:S01]  /*1e30*/  DMUL R106, R80, R102 ;  /* 0x00000066506a7228 */ /* 0x000fe20000000000 */
[----:B------:R-:W-:-:S10]  /*1e40*/  IMAD.MOV.U32 R103, RZ, RZ, 0x3ff00000 ;  /* 0x3ff00000ff677424 */ /* 0x000fd400078e00ff */
[----:B01----:R-:W-:Y:S05]  /*1e50*/  CALL.REL.NOINC `($_Z20MacCormack_2D_SolverififfPfS_S_$__internal_accurate_pow) ;  /* 0x0000005c00747944 */ /* 0x003fea0003c00000 */
[----:B------:R-:W-:Y:S05]  /*1e60*/  BSYNC.RECONVERGENT B0 ;  /* 0x0000000000007941 */ /* 0x000fea0003800200 */
.L_x_571:
[----:B------:R-:W-:Y:S01]  /*1e70*/  DADD R104, -RZ, -R102 ;  /* 0x00000000ff687229 */ /* 0x000fe20000000966 */
[----:B------:R-:W-:Y:S01]  /*1e80*/  P2R R59, PR, RZ, 0x2 ;  /* 0x00000002ff3b7803 */ /* 0x000fe20000000000 */
[----:B------:R-:W-:Y:S01]  /*1e90*/  BSSY.RECONVERGENT B0, `(.L_x_572) ;  /* 0x000001f000007945 */ /* 0x000fe20003800200 */
[C---:B------:R-:W-:Y:S02]  /*1ea0*/  LOP3.LUT P1, RZ, R52.reuse, 0x80, RZ, 0xc0, !PT ;  /* 0x0000008034ff7812 */ /* 0x040fe4000782c0ff */
[----:B------:R-:W-:Y:S02]  /*1eb0*/  LOP3.LUT P6, RZ, R52, 0x8, RZ, 0xc0, !PT ;  /* 0x0000000834ff7812 */ /* 0x000fe400078cc0ff */
[----:B------:R-:W-:-:S03]  /*1ec0*/  FSETP.NEU.AND P5, PT, R57, RZ, PT ;  /* 0x000000ff3900720b */ /* 0x000fc60003fad000 */
[----:B------:R-:W-:Y:S02]  /*1ed0*/  FSEL R0, R104, R102, !P1 ;  /* 0x0000006668007208 */ /* 0x000fe40004800000 */
[----:B------:R-:W-:Y:S01]  /*1ee0*/  FSEL R105, R105, R103, !P1 ;  /* 0x0000006769697208 */ /* 0x000fe20004800000 */
[----:B------:R-:W-:Y:S01]  /*1ef0*/  DADD R102, R96, 1 ;  /* 0x3ff0000060667429 */ /* 0x000fe20000000000 */
[----:B------:R-:W-:Y:S02]  /*1f00*/  FSEL R0, R0, RZ, P5 ;  /* 0x000000ff00007208 */ /* 0x000fe40002800000 */
[----:B------:R-:W-:Y:S02]  /*1f10*/  FSEL R111, R97, R105, !P5 ;  /* 0x00000069616f7208 */ /* 0x000fe40006800000 */
[----:B------:R-:W-:Y:S02]  /*1f20*/  ISETP.NE.AND P1, PT, R59, RZ, PT ;  /* 0x000000ff3b00720c */ /* 0x000fe40003f25270 */
[----:B------:R-:W-:-:S02]  /*1f30*/  FSEL R59, R0, RZ, P3 ;  /* 0x000000ff003b7208 */ /* 0x000fc40001800000 */
[----:B------:R-:W-:Y:S02]  /*1f40*/  FSEL R105, R111, R50, P3 ;  /* 0x000000326f697208 */ /* 0x000fe40001800000 */
[----:B------:R-:W-:Y:S02]  /*1f50*/  @!P6 FSEL R0, R102, R59, P0 ;  /* 0x0000003b6600e208 */ /* 0x000fe40000000000 */
[----:B------:R-:W-:Y:S01]  /*1f60*/  @!P6 FSEL R111, R103, R105, P0 ;  /* 0x00000069676fe208 */ /* 0x000fe20000000000 */
[----:B------:R-:W0:Y:S01]  /*1f70*/  F2F.F64.F32 R58, R58 ;  /* 0x0000003a003a7310 */ /* 0x000e220000201800 */
[----:B------:R-:W-:Y:S01]  /*1f80*/  FSETP.NEU.AND P5, PT, R57, 1, PT ;  /* 0x3f8000003900780b */ /* 0x000fe20003fad000 */
[----:B------:R-:W-:Y:S01]  /*1f90*/  IMAD.MOV.U32 R102, RZ, RZ, R0 ;  /* 0x000000ffff667224 */ /* 0x000fe200078e0000 */
[----:B------:R-:W-:Y:S01]  /*1fa0*/  DADD R104, -RZ, |R94| ;  /* 0x00000000ff687229 */ /* 0x000fe2000000055e */
[----:B------:R-:W-:Y:S01]  /*1fb0*/  IMAD.MOV.U32 R103, RZ, RZ, R111 ;  /* 0x000000ffff677224 */ /* 0x000fe200078e006f */
[----:B------:R-:W-:-:S05]  /*1fc0*/  MOV R0, 0x2080 ;  /* 0x0000208000007802 */ /* 0x000fca0000000f00 */
[----:B------:R-:W-:-:S10]  /*1fd0*/  DADD R102, R102, R102 ;  /* 0x0000000066667229 */ /* 0x000fd40000000066 */
[----:B------:R-:W-:Y:S02]  /*1fe0*/  FSEL R102, R102, RZ, P5 ;  /* 0x000000ff66667208 */ /* 0x000fe40002800000 */
[----:B------:R-:W-:-:S06]  /*1ff0*/  FSEL R103, R103, 2, P5 ;  /* 0x4000000067677808 */ /* 0x000fcc0002800000 */
[----:B------:R-:W-:-:S08]  /*2000*/  DMUL R102, R70, R102 ;  /* 0x0000006646667228 */ /* 0x000fd00000000000 */
[----:B------:R-:W-:-:S08]  /*2010*/  DMUL R102, R116, R102 ;  /* 0x0000006674667228 */ /* 0x000fd00000000000 */
[----:B------:R-:W-:-:S08]  /*2020*/  DFMA R102, R106, R116, R102 ;  /* 0x000000746a66722b */ /* 0x000fd00000000066 */
[----:B------:R-:W-:-:S08]  /*2030*/  DADD R102, R108, R102 ;  /* 0x000000006c667229 */ /* 0x000fd00000000066 */
[----:B0-----:R-:W-:Y:S01]  /*2040*/  DADD R106, R102, R58 ;  /* 0x00000000666a7229 */ /* 0x001fe2000000003a */
[----:B------:R-:W-:-:S05]  /*2050*/  IMAD.MOV.U32 R103, RZ, RZ, 0x40100000 ;  /* 0x40100000ff677424 */ /* 0x000fca00078e00ff */
[----:B------:R0:W1:Y:S05]  /*2060*/  F2F.F32.F64 R117, R106 ;  /* 0x0000006a00757310 */ /* 0x00006a0000301000 */
[----:B01----:R-:W-:Y:S05]  /*2070*/  CALL.REL.NOINC `($_Z20MacCormack_2D_SolverififfPfS_S_$__internal_accurate_pow) ;  /* 0x0000005800ec7944 */ /* 0x003fea0003c00000 */
[----:B------:R-:W-:Y:S05]  /*2080*/  BSYNC.RECONVERGENT B0 ;  /* 0x0000000000007941 */ /* 0x000fea0003800200 */
.L_x_572:
[----:B------:R-:W-:Y:S01]  /*2090*/  FSETP.NEU.AND P6, PT, R54, RZ, PT ;  /* 0x000000ff3600720b */ /* 0x000fe20003fcd000 */
[----:B------:R-:W-:Y:S01]  /*20a0*/  DADD R58, R94, 4 ;  /* 0x401000005e3a7429 */ /* 0x000fe20000000000 */
[----:B------:R-:W-:Y:S01]  /*20b0*/  LOP3.LUT P5, RZ, R52, 0x10, RZ, 0xc0, !PT ;  /* 0x0000001034ff7812 */ /* 0x000fe200078ac0ff */
[----:B------:R-:W-:Y:S01]  /*20c0*/  IMAD.MOV.U32 R106, RZ, RZ, 0x1 ;  /* 0x00000001ff6a7424 */ /* 0x000fe200078e00ff */
        /* <DEDUP_REMOVED lines=26> */
[----:B------:R-:W-:Y:S05]  /*2270*/  CALL.REL.NOINC `($__internal_14_$__cuda_sm20_div_rn_f64_full) ;  /* 0x0000004c00487944 */ /* 0x000fea0003c00000 */
.L_x_574:
[----:B------:R-:W-:Y:S05]  /*2280*/  BSYNC.RECONVERGENT B1 ;  /* 0x0000000000017941 */ /* 0x000fea0003800200 */
.L_x_573:
[----:B------:R-:W-:Y:S01]  /*2290*/  FSETP.NEU.AND P5, PT, R54, 1, PT ;  /* 0x3f8000003600780b */ /* 0x000fe20003fad000 */
[----:B------:R-:W-:Y:S01]  /*22a0*/  DADD R104, -RZ, |R98| ;  /* 0x00000000ff687229 */ /* 0x000fe20000000562 */
[----:B------:R-:W-:Y:S01]  /*22b0*/  BSSY.RECONVERGENT B0, `(.L_x_575) ;  /* 0x0000006000007945 */ /* 0x000fe20003800200 */
[----:B------:R-:W-:Y:S02]  /*22c0*/  MOV R0, 0x2310 ;  /* 0x0000231000007802 */ /* 0x000fe40000000f00 */
[----:B------:R-:W-:Y:S01]  /*22d0*/  FSEL R107, R103, 1.4166666269302368164, P5 ;  /* 0x3fb55555676b7808 */ /* 0x000fe20002800000 */
[----:B------:R-:W-:Y:S01]  /*22e0*/  IMAD.MOV.U32 R103, RZ, RZ, 0x40100000 ;  /* 0x40100000ff677424 */ /* 0x000fe200078e00ff */
[----:B------:R-:W-:-:S07]  /*22f0*/  FSEL R106, R102, 1.46601546874880000000e+13, P5 ;  /* 0x55555555666a7808 */ /* 0x000fce0002800000 */
[----:B------:R-:W-:Y:S05]  /*2300*/  CALL.REL.NOINC `($_Z20MacCormack_2D_SolverififfPfS_S_$__internal_accurate_pow) ;  /* 0x0000005800487944 */ /* 0x000fea0003c00000 */
[----:B------:R-:W-:Y:S05]  /*2310*/  BSYNC.RECONVERGENT B0 ;  /* 0x0000000000007941 */ /* 0x000fea0003800200 */
.L_x_575:
[----:B------:R-:W-:Y:S01]  /*2320*/  P2R R104, PR, RZ, 0x1 ;  /* 0x00000001ff687803 */ /* 0x000fe20000000000 */
[----:B------:R-:W-:Y:S01]  /*2330*/  DADD R58, R98, 4 ;  /* 0x40100000623a7429 */ /* 0x000fe20000000000 */
[----:B------:R-:W-:Y:S01]  /*2340*/  FSETP.NEU.AND P0, PT, R56, RZ, PT ;  /* 0x000000ff3800720b */ /* 0x000fe20003f0d000 */
[----:B------:R-:W-:Y:S01]  /*2350*/  BSSY.RECONVERGENT B1, `(.L_x_576) ;  /* 0x0000021000017945 */ /* 0x000fe20003800200 */
[C---:B------:R-:W-:Y:S02]  /*2360*/  LOP3.LUT P5, RZ, R52.reuse, 0x1000, RZ, 0xc0, !PT ;  /* 0x0000100034ff7812 */ /* 0x040fe400078ac0ff */
[----:B------:R-:W-:Y:S02]  /*2370*/  LOP3.LUT P6, RZ, R52, 0x20, RZ, 0xc0, !PT ;  /* 0x0000002034ff7812 */ /* 0x000fe400078cc0ff */
[----:B------:R-:W-:Y:S02]  /*2380*/  FSEL R109, R103, RZ, P0 ;  /* 0x000000ff676d7208 */ /* 0x000fe40000000000 */
[----:B------:R-:W-:-:S02]  /*2390*/  FSEL R0, R102, RZ, P0 ;  /* 0x000000ff66007208 */ /* 0x000fc40000000000 */
[----:B------:R-:W-:Y:S02]  /*23a0*/  FSEL R105, R109, +QNAN , P6 ;  /* 0x7ff000006d697808 */ /* 0x000fe40003000000 */
[----:B------:R-:W-:Y:S02]  /*23b0*/  FSEL R103, R0, RZ, P6 ;  /* 0x000000ff00677208 */ /* 0x000fe40003000000 */
        /* <DEDUP_REMOVED lines=26> */
.L_x_577:
[----:B------:R-:W-:Y:S05]  /*2560*/  BSYNC.RECONVERGENT B1 ;  /* 0x0000000000017941 */ /* 0x000fea0003800200 */
.L_x_576:
[----:B------:R-:W-:Y:S01]  /*2570*/  FSETP.NEU.AND P5, PT, R56, 1, PT ;  /* 0x3f8000003800780b */ /* 0x000fe20003fad000 */
[----:B------:R-:W-:Y:S01]  /*2580*/  DADD R104, -RZ, |R94| ;  /* 0x00000000ff687229 */ /* 0x000fe2000000055e */
[----:B------:R-:W-:Y:S01]  /*2590*/  BSSY.RECONVERGENT B0, `(.L_x_578) ;  /* 0x000000a000007945 */ /* 0x000fe20003800200 */
[----:B------:R-:W-:Y:S02]  /*25a0*/  MOV R0, 0x2630 ;  /* 0x0000263000007802 */ /* 0x000fe40000000f00 */
[----:B------:R-:W-:Y:S01]  /*25b0*/  FSEL R58, R102, 1.46601546874880000000e+13, P5 ;  /* 0x55555555663a7808 */ /* 0x000fe20002800000 */
[----:B------:R-:W-:Y:S01]  /*25c0*/  FADD R102, R6, R9 ;  /* 0x0000000906667221 */ /* 0x000fe20000000000 */
[----:B------:R-:W-:Y:S01]  /*25d0*/  FSEL R59, R103, 1.4166666269302368164, P5 ;  /* 0x3fb55555673b7808 */ /* 0x000fe20002800000 */
[----:B------:R-:W-:-:S05]  /*25e0*/  IMAD.MOV.U32 R103, RZ, RZ, 0x40080000 ;  /* 0x40080000ff677424 */ /* 0x000fca00078e00ff */
[----:B------:R-:W-:Y:S01]  /*25f0*/  DADD R108, R58, R106 ;  /* 0x000000003a6c7229 */ /* 0x000fe2000000006a */
[----:B------:R0:W1:Y:S07]  /*2600*/  F2F.F64.F32 R106, R102 ;  /* 0x00000066006a7310 */ /* 0x00006e0000201800 */
[----:B------:R-:W-:-:S11]  /*2610*/  DMUL R108, R92, R108 ;  /* 0x0000006c5c6c7228 */ /* 0x000fd60000000000 */
[----:B01----:R-:W-:Y:S05]  /*2620*/  CALL.REL.NOINC `($_Z20MacCormack_2D_SolverififfPfS_S_$__internal_accurate_pow) ;  /* 0x0000005400807944 */ /* 0x003fea0003c00000 */
[----:B------:R-:W-:Y:S05]  /*2630*/  BSYNC.RECONVERGENT B0 ;  /* 0x0000000000007941 */ /* 0x000fea0003800200 */
.L_x_578:
[----:B------:R-:W-:Y:S01]  /*2640*/  DADD R104, -RZ, -R102 ;  /* 0x00000000ff687229 */ /* 0x000fe20000000966 */
[----:B------:R-:W-:Y:S01]  /*2650*/  P2R R0, PR, RZ, 0x1 ;  /* 0x00000001ff007803 */ /* 0x000fe20000000000 */
[----:B------:R-:W0:Y:S01]  /*2660*/  MUFU.RCP64H R113, 6 ;  /* 0x4018000000717908 */ /* 0x000e220000001800 */
[C---:B------:R-:W-:Y:S01]  /*2670*/  LOP3.LUT P0, RZ, R52.reuse, 0x40, RZ, 0xc0, !PT ;  /* 0x0000004034ff7812 */ /* 0x040fe2000780c0ff */
[----:B------:R-:W-:Y:S01]  /*2680*/  IMAD.MOV.U32 R112, RZ, RZ, 0x1 ;  /* 0x00000001ff707424 */ /* 0x000fe200078e00ff */
[----:B------:R-:W-:Y:S01]  /*2690*/  LOP3.LUT P5, RZ, R52, 0x2000, RZ, 0xc0, !PT ;  /* 0x0000200034ff7812 */ /* 0x000fe200078ac0ff */
[----:B------:R-:W-:Y:S01]  /*26a0*/  BSSY.RECONVERGENT B1, `(.L_x_579) ;  /* 0x0000020000017945 */ /* 0x000fe20003800200 */
[----:B------:R-:W-:-:S03]  /*26b0*/  FSETP.NEU.AND P6, PT, R54, RZ, PT ;  /* 0x000000ff3600720b */ /* 0x000fc60003fcd000 */
[----:B------:R-:W-:Y:S02]  /*26c0*/  FSEL R102, R104, R102, !P0 ;  /* 0x0000006668667208 */ /* 0x000fe40004000000 */
[----:B------:R-:W-:Y:S02]  /*26d0*/  FSEL R103, R105, R103, !P0 ;  /* 0x0000006769677208 */ /* 0x000fe40004000000 */
[----:B------:R-:W-:Y:S02]  /*26e0*/  ISETP.NE.AND P0, PT, R0, RZ, PT ;  /* 0x000000ff0000720c */ /* 0x000fe40003f05270 */
[----:B------:R-:W-:Y:S01]  /*26f0*/  FSEL R0, R102, RZ, P6 ;  /* 0x000000ff66007208 */ /* 0x000fe20003000000 */
[----:B------:R-:W-:Y:S01]  /*2700*/  IMAD.MOV.U32 R102, RZ, RZ, 0x0 ;  /* 0x00000000ff667424 */ /* 0x000fe200078e00ff */
[----:B------:R-:W-:Y:S02]  /*2710*/  FSEL R111, R95, R103, !P6 ;  /* 0x000000675f6f7208 */ /* 0x000fe40007000000 */
[----:B------:R-:W-:-:S02]  /*2720*/  FSEL R103, R0, RZ, P4 ;  /* 0x000000ff00677208 */ /* 0x000fc40002000000 */
[----:B------:R-:W-:Y:S02]  /*2730*/  FSEL R105, R111, R51, P4 ;  /* 0x000000336f697208 */ /* 0x000fe40002000000 */
        /* <DEDUP_REMOVED lines=21> */
[----:B------:R-:W-:Y:S05]  /*2890*/  CALL.REL.NOINC `($__internal_14_$__cuda_sm20_div_rn_f64_full) ;  /* 0x0000004400c07944 */ /* 0x000fea0003c00000 */
.L_x_580:
[----:B------:R-:W-:Y:S05]  /*28a0*/  BSYNC.RECONVERGENT B1 ;  /* 0x0000000000017941 */ /* 0x000fea0003800200 */
.L_x_579:
        /* <DEDUP_REMOVED lines=9> */
[----:B------:R-:W-:-:S10]  /*2940*/  IMAD.MOV.U32 R103, RZ, RZ, 0x40100000 ;  /* 0x40100000ff677424 */ /* 0x000fd400078e00ff */
[----:B------:R-:W-:Y:S05]  /*2950*/  CALL.REL.NOINC `($_Z20MacCormack_2D_SolverififfPfS_S_$__internal_accurate_pow) ;  /* 0x0000005000b47944 */ /* 0x000fea0003c00000 */
[----:B------:R-:W-:Y:S05]  /*2960*/  BSYNC.RECONVERGENT B0 ;  /* 0x0000000000007941 */ /* 0x000fea0003800200 */
.L_x_581:
[----:B------:R-:W-:Y:S01]  /*2970*/  LOP3.LUT P5, RZ, R52, 0x4000, RZ, 0xc0, !PT ;  /* 0x0000400034ff7812 */ /* 0x000fe200078ac0ff */
        /* <DEDUP_REMOVED lines=32> */
.L_x_583:
[----:B------:R-:W-:Y:S05]  /*2b80*/  BSYNC.RECONVERGENT B1 ;  /* 0x0000000000017941 */ /* 0x000fea0003800200 */
.L_x_582:
[----:B------:R-:W-:Y:S01]  /*2b90*/  LDS R0, [R55+0x10] ;  /* 0x0000100037007984 */ /* 0x000fe20000000800 */
[----:B------:R-:W-:Y:S01]  /*2ba0*/  FSETP.NEU.AND P5, PT, R57, 1, PT ;  /* 0x3f8000003900780b */ /* 0x000fe20003fad000 */
[----:B------:R-:W-:Y:S02]  /*2bb0*/  BSSY.RECONVERGENT B0, `(.L_x_584) ;  /* 0x000000c000007945 */ /* 0x000fe40003800200 */
[----:B------:R-:W0:Y:S01]  /*2bc0*/  LDS R105, [R55+0x20] ;  /* 0x0000200037697984 */ /* 0x000e220000000800 */
[----:B------:R-:W-:Y:S02]  /*2bd0*/  FSEL R102, R102, 1.46601546874880000000e+13, P5 ;  /* 0x5555555566667808 */ /* 0x000fe40002800000 */
[----:B------:R-:W-:-:S06]  /*2be0*/  FSEL R103, R103, 1.4166666269302368164, P5 ;  /* 0x3fb5555567677808 */ /* 0x000fcc0002800000 */
[----:B------:R-:W-:-:S08]  /*2bf0*/  DADD R102, R58, R102 ;  /* 0x000000003a667229 */ /* 0x000fd00000000066 */
[----:B------:R-:W-:Y:S01]  /*2c00*/  DMUL R106, R80, R102 ;  /* 0x00000066506a7228 */ /* 0x000fe20000000000 */
[----:B------:R-:W-:Y:S02]  /*2c10*/  IMAD.MOV.U32 R103, RZ, RZ, 0x40080000 ;  /* 0x40080000ff677424 */ /* 0x000fe400078e00ff */
[----:B0-----:R-:W-:Y:S01]  /*2c20*/  FADD R111, R0, R105 ;  /* 0x00000069006f7221 */ /* 0x001fe20000000000 */
[----:B------:R-:W-:Y:S01]  /*2c30*/  DADD R104, -RZ, |R96| ;  /* 0x00000000ff687229 */ /* 0x000fe20000000560 */
[----:B------:R-:W-:Y:S02]  /*2c40*/  MOV R0, 0x2c70 ;  /* 0x00002c7000007802 */ /* 0x000fe40000000f00 */
[----:B------:R0:W1:Y:S08]  /*2c50*/  F2F.F64.F32 R58, R111 ;  /* 0x0000006f003a7310 */ /* 0x0000700000201800 */
[----:B01----:R-:W-:Y:S05]  /*2c60*/  CALL.REL.NOINC `($_Z20MacCormack_2D_SolverififfPfS_S_$__internal_accurate_pow) ;  /* 0x0000004c00f07944 */ /* 0x003fea0003c00000 */
[----:B------:R-:W-:Y:S05]  /*2c70*/  BSYNC.RECONVERGENT B0 ;  /* 0x0000000000007941 */ /* 0x000fea0003800200 */
.L_x_584:
        /* <DEDUP_REMOVED lines=9> */
[----:B------:R-:W-:Y:S01]  /*2d10*/  FSEL R102, R104, R102, !P1 ;  /* 0x0000006668667208 */ /* 0x000fe20004800000 */
[----:B------:R-:W-:Y:S01]  /*2d20*/  IMAD.MOV.U32 R104, RZ, RZ, 0x0 ;  /* 0x00000000ff687424 */ /* 0x000fe200078e00ff */
[----:B------:R-:W-:Y:S02]  /*2d30*/  FSEL R111, R97, R103, !P6 ;  /* 0x00000067616f7208 */ /* 0x000fe40007000000 */
[----:B------:R-:W-:Y:S02]  /*2d40*/  ISETP.NE.AND P1, PT, R0, RZ, PT ;  /* 0x000000ff0000720c */ /* 0x000fe40003f25270 */
[----:B------:R-:W-:Y:S02]  /*2d50*/  FSEL R105, R111, R50, P3 ;  /* 0x000000326f697208 */ /* 0x000fe40001800000 */
[----:B------:R-:W-:-:S02]  /*2d60*/  FSEL R0, R102, RZ, P6 ;  /* 0x000000ff66007208 */ /* 0x000fc40003000000 */
[----:B------:R-:W-:Y:S01]  /*2d70*/  @!P5 FSEL R111, R83, R105, P0 ;  /* 0x00000069536fd208 */ /* 0x000fe20000000000 */
[----:B------:R-:W-:Y:S01]  /*2d80*/  IMAD.MOV.U32 R105, RZ, RZ, 0x40180000 ;  /* 0x40180000ff697424 */ /* 0x000fe200078e00ff */
[----:B------:R-:W-:-:S04]  /*2d90*/  FSEL R103, R0, RZ, P3 ;  /* 0x000000ff00677208 */ /* 0x000fc80001800000 */
[----:B------:R-:W-:Y:S01]  /*2da0*/  @!P5 FSEL R0, R82, R103, P0 ;  /* 0x000000675200d208 */ /* 0x000fe20000000000 */
        /* <DEDUP_REMOVED lines=19> */
.L_x_586:
[----:B------:R-:W-:Y:S05]  /*2ee0*/  BSYNC.RECONVERGENT B1 ;  /* 0x0000000000017941 */ /* 0x000fea0003800200 */
.L_x_585:
        /* <DEDUP_REMOVED lines=9> */
[----:B------:R-:W0:Y:S07]  /*2f80*/  F2F.F64.F32 R58, R117 ;  /* 0x00000075003a7310 */ /* 0x000e2e0000201800 */
[----:B------:R-:W-:-:S08]  /*2f90*/  DADD R102, R108, R102 ;  /* 0x000000006c667229 */ /* 0x000fd00000000066 */
[----:B0-----:R-:W-:Y:S01]  /*2fa0*/  DADD R58, R102, R58 ;  /* 0x00000000663a7229 */ /* 0x001fe2000000003a */
[----:B------:R-:W-:-:S05]  /*2fb0*/  IMAD.MOV.U32 R103, RZ, RZ, 0x40180000 ;  /* 0x40180000ff677424 */ /* 0x000fca00078e00ff */
[----:B------:R0:W1:Y:S05]  /*2fc0*/  F2F.F32.F64 R118, R58 ;  /* 0x0000003a00767310 */ /* 0x00006a0000301000 */
[----:B01----:R-:W-:Y:S05]  /*2fd0*/  CALL.REL.NOINC `($_Z20MacCormack_2D_SolverififfPfS_S_$__internal_accurate_pow) ;  /* 0x0000004c00147944 */ /* 0x003fea0003c00000 */
[----:B------:R-:W-:Y:S05]  /*2fe0*/  BSYNC.RECONVERGENT B0 ;  /* 0x0000000000007941 */ /* 0x000fea0003800200 */
.L_x_587:
[----:B------:R-:W-:Y:S01]  /*2ff0*/  LOP3.LUT P5, RZ, R52, 0x10000, RZ, 0xc0, !PT ;  /* 0x0001000034ff7812 */ /* 0x000fe200078ac0ff */
        /* <DEDUP_REMOVED lines=28> */
[----:B------:R-:W-:Y:S05]  /*31c0*/  CALL.REL.NOINC `($__internal_14_$__cuda_sm20_div_rn_f64_full) ;  /* 0x0000003c00747944 */ /* 0x000fea0003c00000 */
.L_x_589:
[----:B------:R-:W-:Y:S05]  /*31d0*/  BSYNC.RECONVERGENT B1 ;  /* 0x0000000000017941 */ /* 0x000fea0003800200 */
.L_x_588:
[----:B------:R-:W-:Y:S01]  /*31e0*/  FSETP.NEU.AND P5, PT, R54, 1, PT ;  /* 0x3f8000003600780b */ /* 0x000fe20003fad000 */
[----:B------:R-:W-:Y:S01]  /*31f0*/  DADD R104, -RZ, |R98| ;  /* 0x00000000ff687229 */ /* 0x000fe20000000562 */
[----:B------:R-:W-:Y:S01]  /*3200*/  BSSY.RECONVERGENT B0, `(.L_x_590) ;  /* 0x0000006000007945 */ /* 0x000fe20003800200 */
[----:B------:R-:W-:Y:S02]  /*3210*/  MOV R0, 0x3260 ;  /* 0x0000326000007802 */ /* 0x000fe40000000f00 */
[----:B------:R-:W-:Y:S01]  /*3220*/  FSEL R107, R103, 0.90138888359069824219, P5 ;  /* 0x3f66c16c676b7808 */ /* 0x000fe20002800000 */
[----:B------:R-:W-:Y:S01]  /*3230*/  IMAD.MOV.U32 R103, RZ, RZ, 0x40180000 ;  /* 0x40180000ff677424 */ /* 0x000fe200078e00ff */
[----:B------:R-:W-:-:S07]  /*3240*/  FSEL R106, R102, 3.1249045965716459206e-25, P5 ;  /* 0x16c16c17666a7808 */ /* 0x000fce0002800000 */
[----:B------:R-:W-:Y:S05]  /*3250*/  CALL.REL.NOINC `($_Z20MacCormack_2D_SolverififfPfS_S_$__internal_accurate_pow) ;  /* 0x0000004800747944 */ /* 0x000fea0003c00000 */
[----:B------:R-:W-:Y:S05]  /*3260*/  BSYNC.RECONVERGENT B0 ;  /* 0x0000000000007941 */ /* 0x000fea0003800200 */
.L_x_590:
[----:B------:R-:W-:Y:S01]  /*3270*/  P2R R58, PR, RZ, 0x1 ;  /* 0x00000001ff3a7803 */ /* 0x000fe20000000000 */
[----:B------:R-:W0:Y:S01]  /*3280*/  MUFU.RCP64H R105, 720 ;  /* 0x4086800000697908 */ /* 0x000e220000001800 */
[----:B------:R-:W-:Y:S01]  /*3290*/  LOP3.LUT P5, RZ, R52, 0x20000, RZ, 0xc0, !PT ;  /* 0x0002000034ff7812 */ /* 0x000fe200078ac0ff */
[----:B------:R-:W-:Y:S01]  /*32a0*/  IMAD.MOV.U32 R104, RZ, RZ, 0x1 ;  /* 0x00000001ff687424 */ /* 0x000fe200078e00ff */
[----:B------:R-:W-:Y:S01]  /*32b0*/  FSETP.NEU.AND P0, PT, R56, RZ, PT ;  /* 0x000000ff3800720b */ /* 0x000fe20003f0d000 */
[----:B------:R-:W-:Y:S01]  /*32c0*/  BSSY.RECONVERGENT B1, `(.L_x_591) ;  /* 0x000001e000017945 */ /* 0x000fe20003800200 */
[----:B------:R-:W-:Y:S02]  /*32d0*/  LOP3.LUT P6, RZ, R52, 0x20, RZ, 0xc0, !PT ;  /* 0x0000002034ff7812 */ /* 0x000fe400078cc0ff */
[----:B------:R-:W-:Y:S02]  /*32e0*/  FSEL R0, R102, RZ, P0 ;  /* 0x000000ff66007208 */ /* 0x000fe40000000000 */
[----:B------:R-:W-:-:S02]  /*32f0*/  FSEL R109, R103, RZ, P0 ;  /* 0x000000ff676d7208 */ /* 0x000fc40000000000 */
[----:B------:R-:W-:Y:S02]  /*3300*/  FSEL R59, R0, RZ, P6 ;  /* 0x000000ff003b7208 */ /* 0x000fe40003000000 */
[----:B------:R-:W-:Y:S01]  /*3310*/  ISETP.NE.AND P0, PT, R58, RZ, PT ;  /* 0x000000ff3a00720c */ /* 0x000fe20003f05270 */
[----:B------:R-:W-:Y:S01]  /*3320*/  IMAD.MOV.U32 R58, RZ, RZ, 0x0 ;  /* 0x00000000ff3a7424 */ /* 0x000fe200078e00ff */
[----:B------:R-:W-:Y:S01]  /*3330*/  @!P5 FSEL R0, R88, R59, P1 ;  /* 0x0000003b5800d208 */ /* 0x000fe20000800000 */
[----:B------:R-:W-:Y:S01]  /*3340*/  IMAD.MOV.U32 R59, RZ, RZ, 0x40868000 ;  /* 0x40868000ff3b7424 */ /* 0x000fe200078e00ff */
[----:B------:R-:W-:-:S04]  /*3350*/  FSEL R103, R109, +QNAN , P6 ;  /* 0x7ff000006d677808 */ /* 0x000fc80003000000 */
        /* <DEDUP_REMOVED lines=20> */
.L_x_592:
[----:B------:R-:W-:Y:S05]  /*34a0*/  BSYNC.RECONVERGENT B1 ;  /* 0x0000000000017941 */ /* 0x000fea0003800200 */
.L_x_591:
[----:B------:R-:W-:Y:S01]  /*34b0*/  FSETP.NEU.AND P5, PT, R56, 1, PT ;  /* 0x3f8000003800780b */ /* 0x000fe20003fad000 */
[----:B------:R-:W-:Y:S01]  /*34c0*/  DADD R104, -RZ, |R94| ;  /* 0x00000000ff687229 */ /* 0x000fe2000000055e */
[----:B------:R-:W-:Y:S01]  /*34d0*/  BSSY.RECONVERGENT B0, `(.L_x_593) ;  /* 0x000000a000007945 */ /* 0x000fe20003800200 */
[----:B------:R-:W-:Y:S02]  /*34e0*/  MOV R0, 0x3570 ;  /* 0x0000357000007802 */ /* 0x000fe40000000f00 */
[----:B------:R-:W-:Y:S01]  /*34f0*/  FSEL R58, R102, 3.1249045965716459206e-25, P5 ;  /* 0x16c16c17663a7808 */ /* 0x000fe20002800000 */
[----:B------:R-:W-:Y:S01]  /*3500*/  FADD R102, R5, R12 ;  /* 0x0000000c05667221 */ /* 0x000fe20000000000 */
[----:B------:R-:W-:Y:S01]  /*3510*/  FSEL R59, R103, 0.90138888359069824219, P5 ;  /* 0x3f66c16c673b7808 */ /* 0x000fe20002800000 */
[----:B------:R-:W-:-:S05]  /*3520*/  IMAD.MOV.U32 R103, RZ, RZ, 0x40140000 ;  /* 0x40140000ff677424 */ /* 0x000fca00078e00ff */
[----:B------:R-:W-:Y:S01]  /*3530*/  DADD R108, R58, R106 ;  /* 0x000000003a6c7229 */ /* 0x000fe2000000006a */
[----:B------:R0:W1:Y:S07]  /*3540*/  F2F.F64.F32 R106, R102 ;  /* 0x00000066006a7310 */ /* 0x00006e0000201800 */
[----:B------:R-:W-:-:S11]  /*3550*/  DMUL R108, R92, R108 ;  /* 0x0000006c5c6c7228 */ /* 0x000fd60000000000 */
[----:B01----:R-:W-:Y:S05]  /*3560*/  CALL.REL.NOINC `($_Z20MacCormack_2D_SolverififfPfS_S_$__internal_accurate_pow) ;  /* 0x0000004400b07944 */ /* 0x003fea0003c00000 */
[----:B------:R-:W-:Y:S05]  /*3570*/  BSYNC.RECONVERGENT B0 ;  /* 0x0000000000007941 */ /* 0x000fea0003800200 */
.L_x_593:
[----:B------:R-:W-:Y:S01]  /*3580*/  DADD R104, -RZ, -R102 ;  /* 0x00000000ff687229 */ /* 0x000fe20000000966 */
[----:B------:R-:W-:Y:S01]  /*3590*/  P2R R111, PR, RZ, 0x1 ;  /* 0x00000001ff6f7803 */ /* 0x000fe20000000000 */
[----:B------:R-:W-:Y:S01]  /*35a0*/  IMAD.MOV.U32 R112, RZ, RZ, 0x1 ;  /* 0x00000001ff707424 */ /* 0x000fe200078e00ff */
[C---:B------:R-:W-:Y:S01]  /*35b0*/  LOP3.LUT P0, RZ, R52.reuse, 0x40, RZ, 0xc0, !PT ;  /* 0x0000004034ff7812 */ /* 0x040fe2000780c0ff */
[----:B------:R-:W-:Y:S01]  /*35c0*/  BSSY.RECONVERGENT B1, `(.L_x_594) ;  /* 0x0000023000017945 */ /* 0x000fe20003800200 */
[----:B------:R-:W-:Y:S02]  /*35d0*/  LOP3.LUT P5, RZ, R52, 0x40000, RZ, 0xc0, !PT ;  /* 0x0004000034ff7812 */ /* 0x000fe400078ac0ff */
[----:B------:R-:W-:-:S03]  /*35e0*/  FSETP.NEU.AND P6, PT, R54, RZ, PT ;  /* 0x000000ff3600720b */ /* 0x000fc60003fcd000 */
[----:B------:R-:W-:Y:S02]  /*35f0*/  FSEL R105, R105, R103, !P0 ;  /* 0x0000006769697208 */ /* 0x000fe40004000000 */
[----:B------:R-:W-:Y:S01]  /*3600*/  FSEL R0, R104, R102, !P0 ;  /* 0x0000006668007208 */ /* 0x000fe20004000000 */
[----:B------:R-:W-:Y:S01]  /*3610*/  DADD R102, R94, 5 ;  /* 0x401400005e667429 */ /* 0x000fe20000000000 */
[----:B------:R-:W-:Y:S02]  /*3620*/  ISETP.NE.AND P0, PT, R111, RZ, PT ;  /* 0x000000ff6f00720c */ /* 0x000fe40003f05270 */
[----:B------:R-:W-:Y:S02]  /*3630*/  FSEL R111, R95, R105, !P6 ;  /* 0x000000695f6f7208 */ /* 0x000fe40007000000 */
[----:B------:R-:W-:Y:S02]  /*3640*/  FSEL R0, R0, RZ, P6 ;  /* 0x000000ff00007208 */ /* 0x000fe40003000000 */
[----:B------:R-:W-:-:S02]  /*3650*/  FSEL R113, R111, R51, P4 ;  /* 0x000000336f717208 */ /* 0x000fc40002000000 */
        /* <DEDUP_REMOVED lines=24> */
[----:B------:R-:W-:Y:S05]  /*37e0*/  CALL.REL.NOINC `($__internal_14_$__cuda_sm20_div_rn_f64_full) ;  /* 0x0000003400ec7944 */ /* 0x000fea0003c00000 */
.L_x_595:
[----:B------:R-:W-:Y:S05]  /*37f0*/  BSYNC.RECONVERGENT B1 ;  /* 0x0000000000017941 */ /* 0x000fea0003800200 */
.L_x_594:
        /* <DEDUP_REMOVED lines=9> */
[----:B------:R-:W-:-:S10]  /*3890*/  IMAD.MOV.U32 R103, RZ, RZ, 0x40180000 ;  /* 0x40180000ff677424 */ /* 0x000fd400078e00ff */
[----:B------:R-:W-:Y:S05]  /*38a0*/  CALL.REL.NOINC `($_Z20MacCormack_2D_SolverififfPfS_S_$__internal_accurate_pow) ;  /* 0x0000004000e07944 */ /* 0x000fea0003c00000 */
[----:B------:R-:W-:Y:S05]  /*38b0*/  BSYNC.RECONVERGENT B0 ;  /* 0x0000000000007941 */ /* 0x000fea0003800200 */
.L_x_596:
        /* <DEDUP_REMOVED lines=33> */
.L_x_598:
[----:B------:R-:W-:Y:S05]  /*3ad0*/  BSYNC.RECONVERGENT B1 ;  /* 0x0000000000017941 */ /* 0x000fea0003800200 */
.L_x_597:
[----:B------:R-:W-:Y:S01]  /*3ae0*/  LDS R0, [R55+0xc] ;  /* 0x00000c0037007984 */ /* 0x000fe20000000800 */
[----:B------:R-:W-:Y:S01]  /*3af0*/  FSETP.NEU.AND P5, PT, R57, 1, PT ;  /* 0x3f8000003900780b */ /* 0x000fe20003fad000 */
[----:B------:R-:W-:Y:S02]  /*3b00*/  BSSY.RECONVERGENT B0, `(.L_x_599) ;  /* 0x000000c000007945 */ /* 0x000fe40003800200 */
[----:B------:R-:W0:Y:S01]  /*3b10*/  LDS R105, [R55+0x24] ;  /* 0x0000240037697984 */ /* 0x000e220000000800 */
[----:B------:R-:W-:Y:S02]  /*3b20*/  FSEL R102, R102, 3.1249045965716459206e-25, P5 ;  /* 0x16c16c1766667808 */ /* 0x000fe40002800000 */
[----:B------:R-:W-:-:S06]  /*3b30*/  FSEL R103, R103, 0.90138888359069824219, P5 ;  /* 0x3f66c16c67677808 */ /* 0x000fcc0002800000 */
        /* <DEDUP_REMOVED lines=9> */
.L_x_599:
        /* <DEDUP_REMOVED lines=10> */
[----:B------:R-:W-:Y:S01]  /*3c70*/  ISETP.NE.AND P1, PT, R111, RZ, PT ;  /* 0x000000ff6f00720c */ /* 0x000fe20003f25270 */
[----:B------:R-:W-:Y:S01]  /*3c80*/  IMAD.MOV.U32 R104, RZ, RZ, 0x0 ;  /* 0x00000000ff687424 */ /* 0x000fe200078e00ff */
[----:B------:R-:W-:Y:S02]  /*3c90*/  FSEL R111, R97, R105, !P6 ;  /* 0x00000069616f7208 */ /* 0x000fe40007000000 */
[----:B------:R-:W-:Y:S02]  /*3ca0*/  FSEL R0, R0, RZ, P6 ;  /* 0x000000ff00007208 */ /* 0x000fe40003000000 */
[----:B------:R-:W-:-:S02]  /*3cb0*/  FSEL R113, R111, R50, P3 ;  /* 0x000000326f717208 */ /* 0x000fc40001800000 */
        /* <DEDUP_REMOVED lines=24> */
.L_x_601:
[----:B------:R-:W-:Y:S05]  /*3e40*/  BSYNC.RECONVERGENT B1 ;  /* 0x0000000000017941 */ /* 0x000fea0003800200 */
.L_x_600:
[----:B------:R-:W-:Y:S01]  /*3e50*/  FSETP.NEU.AND P5, PT, R57, 1, PT ;  /* 0x3f8000003900780b */ /* 0x000fe20003fad000 */
[----:B------:R-:W0:Y:S01]  /*3e60*/  F2F.F64.F32 R118, R118 ;  /* 0x0000007600767310 */ /* 0x000e220000201800 */
[----:B------:R-:W-:Y:S01]  /*3e70*/  DADD R104, -RZ, |R94| ;  /* 0x00000000ff687229 */ /* 0x000fe2000000055e */
[----:B------:R-:W-:Y:S01]  /*3e80*/  BSSY.RECONVERGENT B0, `(.L_x_602) ;  /* 0x000000c000007945 */ /* 0x000fe20003800200 */
[----:B------:R-:W-:Y:S02]  /*3e90*/  FSEL R102, R102, 1.1443742118159063574e-28, P5 ;  /* 0x1111111166667808 */ /* 0x000fe40002800000 */
[----:B------:R-:W-:Y:S02]  /*3ea0*/  FSEL R103, R103, 1.1333333253860473633, P5 ;  /* 0x3f91111167677808 */ /* 0x000fe40002800000 */
[----:B------:R-:W-:-:S04]  /*3eb0*/  MOV R0, 0x3f40 ;  /* 0x00003f4000007802 */ /* 0x000fc80000000f00 */
        /* <DEDUP_REMOVED lines=9> */
.L_x_602:
        /* <DEDUP_REMOVED lines=30> */
[----:B------:R-:W-:Y:S05]  /*4130*/  CALL.REL.NOINC `($__internal_14_$__cuda_sm20_div_rn_f64_full) ;  /* 0x0000002c00987944 */ /* 0x000fea0003c00000 */
.L_x_604:
[----:B------:R-:W-:Y:S05]  /*4140*/  BSYNC.RECONVERGENT B1 ;  /* 0x0000000000017941 */ /* 0x000fea0003800200 */
.L_x_603:
[----:B------:R-:W-:Y:S01]  /*4150*/  FSETP.NEU.AND P5, PT, R54, 1, PT ;  /* 0x3f8000003600780b */ /* 0x000fe20003fad000 */
[----:B------:R-:W-:Y:S01]  /*4160*/  DADD R104, -RZ, |R98| ;  /* 0x00000000ff687229 */ /* 0x000fe20000000562 */
[----:B------:R-:W-:Y:S01]  /*4170*/  BSSY.RECONVERGENT B0, `(.L_x_605) ;  /* 0x0000006000007945 */ /* 0x000fe20003800200 */
[----:B------:R-:W-:Y:S02]  /*4180*/  MOV R0, 0x41d0 ;  /* 0x000041d000007802 */ /* 0x000fe40000000f00 */
[----:B------:R-:W-:Y:S01]  /*4190*/  FSEL R107, R103, 0.5390872955322265625, P5 ;  /* 0x3f0a01a0676b7808 */ /* 0x000fe20002800000 */
[----:B------:R-:W-:Y:S01]  /*41a0*/  IMAD.MOV.U32 R103, RZ, RZ, 0x40200000 ;  /* 0x40200000ff677424 */ /* 0x000fe200078e00ff */
[----:B------:R-:W-:-:S07]  /*41b0*/  FSEL R106, R102, 2.6805903767080696074e-23, P5 ;  /* 0x1a01a01a666a7808 */ /* 0x000fce0002800000 */
[----:B------:R-:W-:Y:S05]  /*41c0*/  CALL.REL.NOINC `($_Z20MacCormack_2D_SolverififfPfS_S_$__internal_accurate_pow) ;  /* 0x0000003800987944 */ /* 0x000fea0003c00000 */
[----:B------:R-:W-:Y:S05]  /*41d0*/  BSYNC.RECONVERGENT B0 ;  /* 0x0000000000007941 */ /* 0x000fea0003800200 */
.L_x_605:
        /* <DEDUP_REMOVED lines=35> */
.L_x_607:
[----:B------:R-:W-:Y:S05]  /*4410*/  BSYNC.RECONVERGENT B1 ;  /* 0x0000000000017941 */ /* 0x000fea0003800200 */
.L_x_606:
[----:B------:R-:W-:Y:S01]  /*4420*/  FSETP.NEU.AND P5, PT, R56, 1, PT ;  /* 0x3f8000003800780b */ /* 0x000fe20003fad000 */
[----:B------:R-:W-:Y:S01]  /*4430*/  DADD R104, -RZ, |R94| ;  /* 0x00000000ff687229 */ /* 0x000fe2000000055e */
[----:B------:R-:W-:Y:S01]  /*4440*/  BSSY.RECONVERGENT B0, `(.L_x_608) ;  /* 0x000000a000007945 */ /* 0x000fe20003800200 */
[----:B------:R-:W-:Y:S02]  /*4450*/  MOV R0, 0x44e0 ;  /* 0x000044e000007802 */ /* 0x000fe40000000f00 */
[----:B------:R-:W-:Y:S01]  /*4460*/  FSEL R58, R102, 2.6805903767080696074e-23, P5 ;  /* 0x1a01a01a663a7808 */ /* 0x000fe20002800000 */
[----:B------:R-:W-:Y:S01]  /*4470*/  FADD R102, R4, R11 ;  /* 0x0000000b04667221 */ /* 0x000fe20000000000 */
[----:B------:R-:W-:Y:S01]  /*4480*/  FSEL R59, R103, 0.5390872955322265625, P5 ;  /* 0x3f0a01a0673b7808 */ /* 0x000fe20002800000 */
[----:B------:R-:W-:-:S05]  /*4490*/  IMAD.MOV.U32 R103, RZ, RZ, 0x401c0000 ;  /* 0x401c0000ff677424 */ /* 0x000fca00078e00ff */
[----:B------:R-:W-:Y:S01]  /*44a0*/  DADD R108, R58, R106 ;  /* 0x000000003a6c7229 */ /* 0x000fe2000000006a */
[----:B------:R0:W1:Y:S07]  /*44b0*/  F2F.F64.F32 R106, R102 ;  /* 0x00000066006a7310 */ /* 0x00006e0000201800 */
[----:B------:R-:W-:-:S11]  /*44c0*/  DMUL R108, R92, R108 ;  /* 0x0000006c5c6c7228 */ /* 0x000fd60000000000 */
[----:B01----:R-:W-:Y:S05]  /*44d0*/  CALL.REL.NOINC `($_Z20MacCormack_2D_SolverififfPfS_S_$__internal_accurate_pow) ;  /* 0x0000003400d47944 */ /* 0x003fea0003c00000 */
[----:B------:R-:W-:Y:S05]  /*44e0*/  BSYNC.RECONVERGENT B0 ;  /* 0x0000000000007941 */ /* 0x000fea0003800200 */
.L_x_608:
        /* <DEDUP_REMOVED lines=37> */
[----:B------:R-:W-:Y:S05]  /*4740*/  CALL.REL.NOINC `($__internal_14_$__cuda_sm20_div_rn_f64_full) ;  /* 0x0000002800147944 */ /* 0x000fea0003c00000 */
.L_x_610:
[----:B------:R-:W-:Y:S05]  /*4750*/  BSYNC.RECONVERGENT B1 ;  /* 0x0000000000017941 */ /* 0x000fea0003800200 */
.L_x_609:
        /* <DEDUP_REMOVED lines=9> */
[----:B------:R-:W-:-:S10]  /*47f0*/  IMAD.MOV.U32 R103, RZ, RZ, 0x40200000 ;  /* 0x40200000ff677424 */ /* 0x000fd400078e00ff */
[----:B------:R-:W-:Y:S05]  /*4800*/  CALL.REL.NOINC `($_Z20MacCormack_2D_SolverififfPfS_S_$__internal_accurate_pow) ;  /* 0x0000003400087944 */ /* 0x000fea0003c00000 */
[----:B------:R-:W-:Y:S05]  /*4810*/  BSYNC.RECONVERGENT B0 ;  /* 0x0000000000007941 */ /* 0x000fea0003800200 */
.L_x_611:
[----:B------:R-:W-:Y:S01]  /*4820*/  FSETP.NEU.AND P6, PT, R57, RZ, PT ;  /* 0x000000ff3900720b */ /* 0x000fe20003fcd000 */
[----:B------:R-:W-:Y:S01]  /*4830*/  IMAD.MOV.U32 R104, RZ, RZ, 0x1 ;  /* 0x00000001ff687424 */ /* 0x000fe200078e00ff */
[----:B------:R-:W-:Y:S01]  /*4840*/  LOP3.LUT P5, RZ, R52, 0x4000000, RZ, 0xc0, !PT ;  /* 0x0400000034ff7812 */ /* 0x000fe200078ac0ff */
        /* <DEDUP_REMOVED lines=29> */
.L_x_613:
[----:B------:R-:W-:Y:S05]  /*4a20*/  BSYNC.RECONVERGENT B1 ;  /* 0x0000000000017941 */ /* 0x000fea0003800200 */
.L_x_612:
[----:B------:R-:W-:Y:S01]  /*4a30*/  LDS R0, [R55+0x8] ;  /* 0x0000080037007984 */ /* 0x000fe20000000800 */
[----:B------:R-:W-:Y:S01]  /*4a40*/  FSETP.NEU.AND P5, PT, R57, 1, PT ;  /* 0x3f8000003900780b */ /* 0x000fe20003fad000 */
[----:B------:R-:W-:Y:S02]  /*4a50*/  BSSY.RECONVERGENT B0, `(.L_x_614) ;  /* 0x000000c000007945 */ /* 0x000fe40003800200 */
[----:B------:R-:W0:Y:S01]  /*4a60*/  LDS R105, [R55+0x28] ;  /* 0x0000280037697984 */ /* 0x000e220000000800 */
[----:B------:R-:W-:Y:S02]  /*4a70*/  FSEL R102, R102, 2.6805903767080696074e-23, P5 ;  /* 0x1a01a01a66667808 */ /* 0x000fe40002800000 */
[----:B------:R-:W-:-:S06]  /*4a80*/  FSEL R103, R103, 0.5390872955322265625, P5 ;  /* 0x3f0a01a067677808 */ /* 0x000fcc0002800000 */
        /* <DEDUP_REMOVED lines=9> */
.L_x_614:
        /* <DEDUP_REMOVED lines=38> */
.L_x_616:
[----:B------:R-:W-:Y:S05]  /*4d80*/  BSYNC.RECONVERGENT B1 ;  /* 0x0000000000017941 */ /* 0x000fea0003800200 */
.L_x_615:
        /* <DEDUP_REMOVED lines=16> */
.L_x_617:
        /* <DEDUP_REMOVED lines=29> */
[----:B------:R-:W-:Y:S05]  /*5060*/  CALL.REL.NOINC `($__internal_14_$__cuda_sm20_div_rn_f64_full) ;  /* 0x0000001c00cc7944 */ /* 0x000fea0003c00000 */
.L_x_619:
[----:B------:R-:W-:Y:S05]  /*5070*/  BSYNC.RECONVERGENT B1 ;  /* 0x0000000000017941 */ /* 0x000fea0003800200 */
.L_x_618:
[----:B------:R-:W-:Y:S01]  /*5080*/  FSETP.NEU.AND P5, PT, R54, 1, PT ;  /* 0x3f8000003600780b */ /* 0x000fe20003fad000 */
[----:B------:R-:W-:Y:S01]  /*5090*/  DADD R104, -RZ, |R98| ;  /* 0x00000000ff687229 */ /* 0x000fe20000000562 */
[----:B------:R-:W-:Y:S01]  /*50a0*/  BSSY.RECONVERGENT B0, `(.L_x_620) ;  /* 0x0000006000007945 */ /* 0x000fe20003800200 */
[----:B------:R-:W-:Y:S02]  /*50b0*/  MOV R0, 0x5100 ;  /* 0x0000510000007802 */ /* 0x000fe40000000f00 */
[----:B------:R-:W-:Y:S01]  /*50c0*/  FSEL R107, R103, 0.31736990809440612793, P5 ;  /* 0x3ea27e4f676b7808 */ /* 0x000fe20002800000 */
[----:B------:R-:W-:Y:S01]  /*50d0*/  IMAD.MOV.U32 R103, RZ, RZ, 0x40240000 ;  /* 0x40240000ff677424 */ /* 0x000fe200078e00ff */
[----:B------:R-:W-:-:S07]  /*50e0*/  FSEL R106, R102, -1.481905565015040338e-05, P5 ;  /* 0xb7789f5c666a7808 */ /* 0x000fce0002800000 */
[----:B------:R-:W-:Y:S05]  /*50f0*/  CALL.REL.NOINC `($_Z20MacCormack_2D_SolverififfPfS_S_$__internal_accurate_pow) ;  /* 0x0000002800cc7944 */ /* 0x000fea0003c00000 */
[----:B------:R-:W-:Y:S05]  /*5100*/  BSYNC.RECONVERGENT B0 ;  /* 0x0000000000007941 */ /* 0x000fea0003800200 */
.L_x_620:
        /* <DEDUP_REMOVED lines=35> */
.L_x_622:
[----:B------:R-:W-:Y:S05]  /*5340*/  BSYNC.RECONVERGENT B1 ;  /* 0x0000000000017941 */ /* 0x000fea0003800200 */
.L_x_621:
[----:B------:R-:W-:Y:S01]  /*5350*/  FSETP.NEU.AND P5, PT, R56, 1, PT ;  /* 0x3f8000003800780b */ /* 0x000fe20003fad000 */
[----:B------:R-:W-:Y:S01]  /*5360*/  DADD R104, -RZ, |R94| ;  /* 0x00000000ff687229 */ /* 0x000fe2000000055e */
[----:B------:R-:W-:Y:S01]  /*5370*/  BSSY.RECONVERGENT B0, `(.L_x_623) ;  /* 0x000000a000007945 */ /* 0x000fe20003800200 */
[----:B------:R-:W-:Y:S02]  /*5380*/  MOV R0, 0x5410 ;  /* 0x0000541000007802 */ /* 0x000fe40000000f00 */
[----:B------:R-:W-:Y:S01]  /*5390*/  FSEL R58, R102, -1.481905565015040338e-05, P5 ;  /* 0xb7789f5c663a7808 */ /* 0x000fe20002800000 */
[----:B------:R-:W-:Y:S01]  /*53a0*/  FADD R102, R14, R53 ;  /* 0x000000350e667221 */ /* 0x000fe20000000000 */
[----:B------:R-:W-:Y:S01]  /*53b0*/  FSEL R59, R103, 0.31736990809440612793, P5 ;  /* 0x3ea27e4f673b7808 */ /* 0x000fe20002800000 */
[----:B------:R-:W-:-:S05]  /*53c0*/  IMAD.MOV.U32 R103, RZ, RZ, 0x40220000 ;  /* 0x40220000ff677424 */ /* 0x000fca00078e00ff */
[----:B------:R-:W-:Y:S01]  /*53d0*/  DADD R108, R58, R106 ;  /* 0x000000003a6c7229 */ /* 0x000fe2000000006a */
[----:B------:R0:W1:Y:S07]  /*53e0*/  F2F.F64.F32 R106, R102 ;  /* 0x00000066006a7310 */ /* 0x00006e0000201800 */
[----:B------:R-:W-:-:S11]  /*53f0*/  DMUL R108, R92, R108 ;  /* 0x0000006c5c6c7228 */ /* 0x000fd60000000000 */
[----:B01----:R-:W-:Y:S05]  /*5400*/  CALL.REL.NOINC `($_Z20MacCormack_2D_SolverififfPfS_S_$__internal_accurate_pow) ;  /* 0x0000002800087944 */ /* 0x003fea0003c00000 */
[----:B------:R-:W-:Y:S05]  /*5410*/  BSYNC.RECONVERGENT B0 ;  /* 0x0000000000007941 */ /* 0x000fea0003800200 */
.L_x_623:
        /* <DEDUP_REMOVED lines=38> */
[----:B------:R-:W-:Y:S05]  /*5680*/  CALL.REL.NOINC `($__internal_14_$__cuda_sm20_div_rn_f64_full) ;  /* 0x0000001800447944 */ /* 0x000fea0003c00000 */
.L_x_625:
[----:B------:R-:W-:Y:S05]  /*5690*/  BSYNC.RECONVERGENT B1 ;  /* 0x0000000000017941 */ /* 0x000fea0003800200 */
.L_x_624:
        /* <DEDUP_REMOVED lines=9> */
[----:B------:R-:W-:-:S10]  /*5730*/  IMAD.MOV.U32 R103, RZ, RZ, 0x40240000 ;  /* 0x40240000ff677424 */ /* 0x000fd400078e00ff */
[----:B------:R-:W-:Y:S05]  /*5740*/  CALL.REL.NOINC `($_Z20MacCormack_2D_SolverififfPfS_S_$__internal_accurate_pow) ;  /* 0x0000002400387944 */ /* 0x000fea0003c00000 */
[----:B------:R-:W-:Y:S05]  /*5750*/  BSYNC.RECONVERGENT B0 ;  /* 0x0000000000007941 */ /* 0x000fea0003800200 */
.L_x_626:
        /* <DEDUP_REMOVED lines=32> */
.L_x_628:
[----:B------:R-:W-:Y:S05]  /*5960*/  BSYNC.RECONVERGENT B1 ;  /* 0x0000000000017941 */ /* 0x000fea0003800200 */
.L_x_627:
[----:B------:R-:W-:Y:S01]  /*5970*/  LDS R0, [R55+0x4] ;  /* 0x0000040037007984 */ /* 0x000fe20000000800 */
[----:B------:R-:W-:Y:S01]  /*5980*/  FSETP.NEU.AND P5, PT, R57, 1, PT ;  /* 0x3f8000003900780b */ /* 0x000fe20003fad000 */
[----:B------:R-:W-:Y:S02]  /*5990*/  BSSY.RECONVERGENT B0, `(.L_x_629) ;  /* 0x000000c000007945 */ /* 0x000fe40003800200 */
[----:B------:R-:W0:Y:S01]  /*59a0*/  LDS R105, [R55+0x2c] ;  /* 0x00002c0037697984 */ /* 0x000e220000000800 */
[----:B------:R-:W-:Y:S02]  /*59b0*/  FSEL R102, R102, -1.481905565015040338e-05, P5 ;  /* 0xb7789f5c66667808 */ /* 0x000fe40002800000 */
[----:B------:R-:W-:-:S06]  /*59c0*/  FSEL R103, R103, 0.31736990809440612793, P5 ;  /* 0x3ea27e4f67677808 */ /* 0x000fcc0002800000 */
        /* <DEDUP_REMOVED lines=9> */
.L_x_629:
[----:B------:R-:W-:Y:S01]  /*5a60*/  DADD R104, -RZ, -R102 ;  /* 0x00000000ff687229 */ /* 0x000fe20000000966 */
[----:B------:R-:W-:Y:S01]  /*5a70*/  P2R R111, PR, RZ, 0x2 ;  /* 0x00000002ff6f7803 */ /* 0x000fe20000000000 */
[----:B------:R-:W-:Y:S01]  /*5a80*/  IMAD.MOV.U32 R112, RZ, RZ, 0x1 ;  /* 0x00000001ff707424 */ /* 0x000fe200078e00ff */
[----:B------:R-:W-:Y:S01]  /*5a90*/  LOP3.LUT P1, RZ, R52, 0x80, RZ, 0xc0, !PT ;  /* 0x0000008034ff7812 */ /* 0x000fe2000782c0ff */
        /* <DEDUP_REMOVED lines=35> */
.L_x_631:
[----:B------:R-:W-:Y:S05]  /*5cd0*/  BSYNC.RECONVERGENT B1 ;  /* 0x0000000000017941 */ /* 0x000fea0003800200 */
.L_x_630:
[----:B------:R-:W-:Y:S01]  /*5ce0*/  FSETP.NEU.AND P5, PT, R57, 1, PT ;  /* 0x3f8000003900780b */ /* 0x000fe20003fad000 */
[----:B------:R-:W0:Y:S01]  /*5cf0*/  F2F.F64.F32 R118, R118 ;  /* 0x0000007600767310 */ /* 0x000e220000201800 */
[----:B------:R-:W-:Y:S01]  /*5d00*/  DADD R104, -RZ, |R94| ;  /* 0x00000000ff687229 */ /* 0x000fe2000000055e */
[----:B------:R-:W-:Y:S01]  /*5d10*/  BSSY.RECONVERGENT B0, `(.L_x_632) ;  /* 0x000000c000007945 */ /* 0x000fe20003800200 */
[----:B------:R-:W-:Y:S02]  /*5d20*/  FSEL R102, R102, -1.8629033836980242629e-16, P5 ;  /* 0xa556c73466667808 */ /* 0x000fe40002800000 */
[----:B------:R-:W-:Y:S02]  /*5d30*/  FSEL R103, R103, 0.42014989256858825684, P5 ;  /* 0x3ed71de367677808 */ /* 0x000fe40002800000 */
        /* <DEDUP_REMOVED lines=10> */
.L_x_632:
        /* <DEDUP_REMOVED lines=30> */
[----:B------:R-:W-:Y:S05]  /*5fc0*/  CALL.REL.NOINC `($__internal_14_$__cuda_sm20_div_rn_f64_full) ;  /* 0x0000000c00f47944 */ /* 0x000fea0003c00000 */
.L_x_634:
[----:B------:R-:W-:Y:S05]  /*5fd0*/  BSYNC.RECONVERGENT B1 ;  /* 0x0000000000017941 */ /* 0x000fea0003800200 */
.L_x_633:
[----:B------:R-:W-:Y:S01]  /*5fe0*/  FSETP.NEU.AND P5, PT, R54, 1, PT ;  /* 0x3f8000003600780b */ /* 0x000fe20003fad000 */
[----:B------:R-:W-:Y:S01]  /*5ff0*/  DADD R104, -RZ, |R98| ;  /* 0x00000000ff687229 */ /* 0x000fe20000000562 */
[----:B------:R-:W-:Y:S01]  /*6000*/  BSSY.RECONVERGENT B0, `(.L_x_635) ;  /* 0x0000006000007945 */ /* 0x000fe20003800200 */
[----:B------:R-:W-:Y:S02]  /*6010*/  MOV R0, 0x6060 ;  /* 0x0000606000007802 */ /* 0x000fe40000000f00 */
[----:B------:R-:W-:Y:S01]  /*6020*/  FSEL R59, R103, 0.17376267910003662109, P5 ;  /* 0x3e31eed8673b7808 */ /* 0x000fe20002800000 */
[----:B------:R-:W-:Y:S01]  /*6030*/  IMAD.MOV.U32 R103, RZ, RZ, 0x40280000 ;  /* 0x40280000ff677424 */ /* 0x000fe200078e00ff */
[----:B------:R-:W-:-:S07]  /*6040*/  FSEL R58, R102, -1.54028256424871466263e+29, P5 ;  /* 0xeff8d898663a7808 */ /* 0x000fce0002800000 */
[----:B------:R-:W-:Y:S05]  /*6050*/  CALL.REL.NOINC `($_Z20MacCormack_2D_SolverififfPfS_S_$__internal_accurate_pow) ;  /* 0x0000001800f47944 */ /* 0x000fea0003c00000 */
[----:B------:R-:W-:Y:S05]  /*6060*/  BSYNC.RECONVERGENT B0 ;  /* 0x0000000000007941 */ /* 0x000fea0003800200 */
.L_x_635:
[----:B------:R-:W-:Y:S01]  /*6070*/  P2R R104, PR, RZ, 0x1 ;  /* 0x00000001ff687803 */ /* 0x000fe20000000000 */
[----:B------:R-:W-:Y:S01]  /*6080*/  BSSY.RECONVERGENT B1, `(.L_x_636) ;  /* 0x0000023000017945 */ /* 0x000fe20003800200 */
[----:B------:R-:W-:Y:S02]  /*6090*/  FSETP.NEU.AND P0, PT, R56, RZ, PT ;  /* 0x000000ff3800720b */ /* 0x000fe40003f0d000 */
[----:B------:R-:W-:Y:S02]  /*60a0*/  LOP3.LUT P5, RZ, R110, 0x4, RZ, 0xc0, !PT ;  /* 0x000000046eff7812 */ /* 0x000fe400078ac0ff */
[----:B------:R-:W-:Y:S02]  /*60b0*/  FSEL R0, R102, RZ, P0 ;  /* 0x000000ff66007208 */ /* 0x000fe40000000000 */
[----:B------:R-:W-:Y:S01]  /*60c0*/  FSEL R109, R103, RZ, P0 ;  /* 0x000000ff676d7208 */ /* 0x000fe20000000000 */
[----:B------:R-:W-:Y:S01]  /*60d0*/  DADD R102, R98, 12 ;  /* 0x4028000062667429 */ /* 0x000fe20000000000 */
[----:B------:R-:W-:-:S02]  /*60e0*/  LOP3.LUT P6, RZ, R52, 0x20, RZ, 0xc0, !PT ;  /* 0x0000002034ff7812 */ /* 0x000fc400078cc0ff */
[----:B------:R-:W-:Y:S01]  /*60f0*/  ISETP.NE.AND P0, PT, R104, RZ, PT ;  /* 0x000000ff6800720c */ /* 0x000fe20003f05270 */
[----:B------:R-:W-:Y:S01]  /*6100*/  IMAD.MOV.U32 R104, RZ, RZ, 0x1 ;  /* 0x00000001ff687424 */ /* 0x000fe200078e00ff */
[----:B------:R-:W-:Y:S02]  /*6110*/  FSEL R105, R0, RZ, P6 ;  /* 0x000000ff00697208 */ /* 0x000fe40003000000 */
[----:B------:R-:W-:-:S03]  /*6120*/  FSEL R107, R109, +QNAN , P6 ;  /* 0x7ff000006d6b7808 */ /* 0x000fc60003000000 */
        /* <DEDUP_REMOVED lines=24> */
.L_x_637:
[----:B------:R-:W-:Y:S05]  /*62b0*/  BSYNC.RECONVERGENT B1 ;  /* 0x0000000000017941 */ /* 0x000fea0003800200 */
.L_x_636:
[----:B------:R-:W-:Y:S01]  /*62c0*/  FSETP.NEU.AND P1, PT, R56, 1, PT ;  /* 0x3f8000003800780b */ /* 0x000fe20003f2d000 */
[----:B------:R-:W-:Y:S01]  /*62d0*/  FADD R13, R16, R13 ;  /* 0x0000000d100d7221 */ /* 0x000fe20000000000 */
[----:B------:R-:W-:Y:S01]  /*62e0*/  DADD R104, -RZ, |R94| ;  /* 0x00000000ff687229 */ /* 0x000fe2000000055e */
[----:B------:R-:W-:Y:S01]  /*62f0*/  BSSY.RECONVERGENT B0, `(.L_x_638) ;  /* 0x0000009000007945 */ /* 0x000fe20003800200 */
[----:B------:R-:W-:Y:S02]  /*6300*/  FSEL R106, R102, -1.54028256424871466263e+29, P1 ;  /* 0xeff8d898666a7808 */ /* 0x000fe40000800000 */
[----:B------:R-:W-:Y:S01]  /*6310*/  FSEL R107, R103, 0.17376267910003662109, P1 ;  /* 0x3e31eed8676b7808 */ /* 0x000fe20000800000 */
[----:B------:R-:W-:Y:S01]  /*6320*/  IMAD.MOV.U32 R103, RZ, RZ, 0x40260000 ;  /* 0x40260000ff677424 */ /* 0x000fe200078e00ff */
[----:B------:R-:W-:-:S04]  /*6330*/  MOV R0, 0x6380 ;  /* 0x0000638000007802 */ /* 0x000fc80000000f00 */
[----:B------:R-:W-:Y:S01]  /*6340*/  DADD R108, R106, R58 ;  /* 0x000000006a6c7229 */ /* 0x000fe2000000003a */
[----:B------:R0:W1:Y:S07]  /*6350*/  F2F.F64.F32 R58, R13 ;  /* 0x0000000d003a7310 */ /* 0x00006e0000201800 */
[----:B------:R-:W-:-:S11]  /*6360*/  DMUL R108, R92, R108 ;  /* 0x0000006c5c6c7228 */ /* 0x000fd60000000000 */
[----:B01----:R-:W-:Y:S05]  /*6370*/  CALL.REL.NOINC `($_Z20MacCormack_2D_SolverififfPfS_S_$__internal_accurate_pow) ;  /* 0x00000018002c7944 */ /* 0x003fea0003c00000 */
[----:B------:R-:W-:Y:S05]  /*6380*/  BSYNC.RECONVERGENT B0 ;  /* 0x0000000000007941 */ /* 0x000fea0003800200 */
.L_x_638:
[----:B------:R-:W-:Y:S01]  /*6390*/  DADD R104, -RZ, -R102 ;  /* 0x00000000ff687229 */ /* 0x000fe20000000966 */
[----:B------:R-:W-:Y:S01]  /*63a0*/  LOP3.LUT P6, RZ, R52, 0x40, RZ, 0xc0, !PT ;  /* 0x0000004034ff7812 */ /* 0x000fe200078cc0ff */
[----:B------:R-:W0:Y:S01]  /*63b0*/  MUFU.RCP64H R113, 39916800 ;  /* 0x418308a800717908 */ /* 0x000e220000001800 */
[----:B------:R-:W-:Y:S01]  /*63c0*/  FSETP.NEU.AND P5, PT, R54, RZ, PT ;  /* 0x000000ff3600720b */ /* 0x000fe20003fad000 */
[----:B------:R-:W-:Y:S01]  /*63d0*/  IMAD.MOV.U32 R112, RZ, RZ, 0x1 ;  /* 0x00000001ff707424 */ /* 0x000fe200078e00ff */
[----:B------:R-:W-:Y:S01]  /*63e0*/  LOP3.LUT P1, RZ, R110, 0x8, RZ, 0xc0, !PT ;  /* 0x000000086eff7812 */ /* 0x000fe2000782c0ff */
[----:B------:R-:W-:Y:S04]  /*63f0*/  BSSY.RECONVERGENT B1, `(.L_x_639) ;  /* 0x000001f000017945 */ /* 0x000fe80003800200 */
[----:B------:R-:W-:-:S02]  /*6400*/  FSEL R102, R104, R102, !P6 ;  /* 0x0000006668667208 */ /* 0x000fc40007000000 */
[----:B------:R-:W-:Y:S02]  /*6410*/  FSEL R103, R105, R103, !P6 ;  /* 0x0000006769677208 */ /* 0x000fe40007000000 */
[----:B------:R-:W-:Y:S02]  /*6420*/  FSEL R0, R102, RZ, P5 ;  /* 0x000000ff66007208 */ /* 0x000fe40002800000 */
[----:B------:R-:W-:Y:S01]  /*6430*/  FSEL R13, R95, R103, !P5 ;  /* 0x000000675f0d7208 */ /* 0x000fe20006800000 */
[----:B------:R-:W-:Y:S01]  /*6440*/  DADD R102, R94, 11 ;  /* 0x402600005e667429 */ /* 0x000fe20000000000 */
[----:B------:R-:W-:Y:S02]  /*6450*/  FSEL R105, R0, RZ, P4 ;  /* 0x000000ff00697208 */ /* 0x000fe40002000000 */
[----:B------:R-:W-:-:S07]  /*6460*/  FSEL R111, R13, R51, P4 ;  /* 0x000000330d6f7208 */ /* 0x000fce0002000000 */
[----:B------:R-:W-:Y:S01]  /*6470*/  @!P1 FSEL R0, R102, R105, P2 ;  /* 0x0000006966009208 */ /* 0x000fe20001000000 */
[----:B------:R-:W-:Y:S01]  /*6480*/  IMAD.MOV.U32 R102, RZ, RZ, 0x0 ;  /* 0x00000000ff667424 */ /* 0x000fe200078e00ff */
        /* <DEDUP_REMOVED lines=20> */
[----:B------:R-:W-:Y:S05]  /*65d0*/  CALL.REL.NOINC `($__internal_14_$__cuda_sm20_div_rn_f64_full) ;  /* 0x0000000800707944 */ /* 0x000fea0003c00000 */
.L_x_640:
[----:B------:R-:W-:Y:S05]  /*65e0*/  BSYNC.RECONVERGENT B1 ;  /* 0x0000000000017941 */ /* 0x000fea0003800200 */
.L_x_639:
[----:B------:R-:W-:Y:S01]  /*65f0*/  FSETP.NEU.AND P1, PT, R54, 1, PT ;  /* 0x3f8000003600780b */ /* 0x000fe20003f2d000 */
[----:B------:R-:W-:Y:S01]  /*6600*/  DADD R104, -RZ, |R96| ;  /* 0x00000000ff687229 */ /* 0x000fe20000000560 */
[----:B------:R-:W-:Y:S01]  /*6610*/  BSSY.RECONVERGENT B0, `(.L_x_641) ;  /* 0x0000009000007945 */ /* 0x000fe20003800200 */
[----:B------:R-:W-:Y:S02]  /*6620*/  MOV R0, 0x66a0 ;  /* 0x000066a000007802 */ /* 0x000fe40000000f00 */
[----:B------:R-:W-:Y:S02]  /*6630*/  FSEL R102, R102, 2.31650119206303194887e+24, P1 ;  /* 0x67f544e466667808 */ /* 0x000fe40000800000 */
[----:B------:R-:W-:-:S06]  /*6640*/  FSEL R103, R103, 0.22939403355121612549, P1 ;  /* 0x3e6ae64567677808 */ /* 0x000fcc0000800000 */
[----:B------:R-:W-:-:S08]  /*6650*/  DMUL R102, R90, R102 ;  /* 0x000000665a667228 */ /* 0x000fd00000000000 */
[----:B------:R-:W-:-:S08]  /*6660*/  DMUL R102, R58, R102 ;  /* 0x000000663a667228 */ /* 0x000fd00000000000 */
[----:B------:R-:W-:Y:S01]  /*6670*/  DFMA R108, R108, R58, R102 ;  /* 0x0000003a6c6c722b */ /* 0x000fe20000000066 */
[----:B------:R-:W-:-:S10]  /*6680*/  IMAD.MOV.U32 R103, RZ, RZ, 0x40280000 ;  /* 0x40280000ff677424 */ /* 0x000fd400078e00ff */
[----:B------:R-:W-:Y:S05]  /*6690*/  CALL.REL.NOINC `($_Z20MacCormack_2D_SolverififfPfS_S_$__internal_accurate_pow) ;  /* 0x0000001400647944 */ /* 0x000fea0003c00000 */
[----:B------:R-:W-:Y:S05]  /*66a0*/  BSYNC.RECONVERGENT B0 ;  /* 0x0000000000007941 */ /* 0x000fea0003800200 */
.L_x_641:
[----:B------:R-:W-:Y:S01]  /*66b0*/  FSETP.NEU.AND P2, PT, R57, RZ, PT ;  /* 0x000000ff3900720b */ /* 0x000fe20003f4d000 */
[----:B------:R-:W-:Y:S01]  /*66c0*/  DADD R58, R96, 12 ;  /* 0x40280000603a7429 */ /* 0x000fe20000000000 */
[----:B------:R-:W-:Y:S01]  /*66d0*/  LOP3.LUT P1, RZ, R110, 0x10, RZ, 0xc0, !PT ;  /* 0x000000106eff7812 */ /* 0x000fe2000782c0ff */
        /* <DEDUP_REMOVED lines=30> */
.L_x_643:
[----:B------:R-:W-:Y:S05]  /*68c0*/  BSYNC.RECONVERGENT B1 ;  /* 0x0000000000017941 */ /* 0x000fea0003800200 */
.L_x_642:
[----:B------:R-:W-:Y:S01]  /*68d0*/  LDS R0, [R55] ;  /* 0x0000000037007984 */ /* 0x000fe20000000800 */
[----:B------:R-:W-:Y:S01]  /*68e0*/  FSETP.NEU.AND P1, PT, R57, 1, PT ;  /* 0x3f8000003900780b */ /* 0x000fe20003f2d000 */
[----:B------:R-:W-:Y:S01]  /*68f0*/  DADD R104, -RZ, |R96| ;  /* 0x00000000ff687229 */ /* 0x000fe20000000560 */
[----:B------:R-:W-:Y:S01]  /*6900*/  BSSY.RECONVERGENT B0, `(.L_x_644) ;  /* 0x000000b000007945 */ /* 0x000fe20003800200 */
[----:B------:R-:W0:Y:S01]  /*6910*/  LDS R13, [R55+0x30] ;  /* 0x00003000370d7984 */ /* 0x000e220000000800 */
[----:B------:R-:W-:Y:S02]  /*6920*/  FSEL R58, R102, -1.54028256424871466263e+29, P1 ;  /* 0xeff8d898663a7808 */ /* 0x000fe40000800000 */
[----:B------:R-:W-:Y:S01]  /*6930*/  FSEL R59, R103, 0.17376267910003662109, P1 ;  /* 0x3e31eed8673b7808 */ /* 0x000fe20000800000 */
[----:B------:R-:W-:-:S05]  /*6940*/  IMAD.MOV.U32 R103, RZ, RZ, 0x40260000 ;  /* 0x40260000ff677424 */ /* 0x000fca00078e00ff */
[----:B------:R-:W-:-:S08]  /*6950*/  DADD R58, R106, R58 ;  /* 0x000000006a3a7229 */ /* 0x000fd0000000003a */
[----:B------:R-:W-:Y:S01]  /*6960*/  DMUL R58, R80, R58 ;  /* 0x0000003a503a7228 */ /* 0x000fe20000000000 */
[----:B0-----:R-:W-:Y:S01]  /*6970*/  FADD R13, R0, R13 ;  /* 0x0000000d000d7221 */ /* 0x001fe20000000000 */
[----:B------:R-:W-:-:S03]  /*6980*/  MOV R0, 0x69b0 ;  /* 0x000069b000007802 */ /* 0x000fc60000000f00 */
[----:B------:R0:W1:Y:S06]  /*6990*/  F2F.F64.F32 R106, R13 ;  /* 0x0000000d006a7310 */ /* 0x00006c0000201800 */
[----:B01----:R-:W-:Y:S05]  /*69a0*/  CALL.REL.NOINC `($_Z20MacCormack_2D_SolverififfPfS_S_$__internal_accurate_pow) ;  /* 0x0000001000a07944 */ /* 0x003fea0003c00000 */
[----:B------:R-:W-:Y:S05]  /*69b0*/  BSYNC.RECONVERGENT B0 ;  /* 0x0000000000007941 */ /* 0x000fea0003800200 */
.L_x_644:
[----:B------:R-:W0:Y:S01]  /*69c0*/  MUFU.RCP64H R113, 39916800 ;  /* 0x418308a800717908 */ /* 0x000e220000001800 */
[----:B------:R-:W-:Y:S01]  /*69d0*/  IMAD.MOV.U32 R54, RZ, RZ, 0x0 ;  /* 0x00000000ff367424 */ /* 0x000fe200078e00ff */
[----:B------:R-:W-:Y:S01]  /*69e0*/  DADD R114, -RZ, -R102 ;  /* 0x00000000ff727229 */ /* 0x000fe20000000966 */
[----:B------:R-:W-:Y:S01]  /*69f0*/  IMAD.MOV.U32 R55, RZ, RZ, 0x418308a8 ;  /* 0x418308a8ff377424 */ /* 0x000fe200078e00ff */
[----:B------:R-:W-:Y:S01]  /*6a00*/  LOP3.LUT P4, RZ, R52, 0x80, RZ, 0xc0, !PT ;  /* 0x0000008034ff7812 */ /* 0x000fe2000788c0ff */
[----:B------:R-:W-:Y:S01]  /*6a10*/  IMAD.MOV.U32 R112, RZ, RZ, 0x1 ;  /* 0x00000001ff707424 */ /* 0x000fe200078e00ff */
[----:B------:R-:W-:Y:S01]  /*6a20*/  LOP3.LUT P1, RZ, R110, 0x20, RZ, 0xc0, !PT ;  /* 0x000000206eff7812 */ /* 0x000fe2000782c0ff */
[----:B------:R-:W-:Y:S01]  /*6a30*/  BSSY.RECONVERGENT B1, `(.L_x_645) ;  /* 0x000001e000017945 */ /* 0x000fe20003800200 */
[----:B------:R-:W-:-:S04]  /*6a40*/  FSETP.NEU.AND P2, PT, R57, RZ, PT ;  /* 0x000000ff3900720b */ /* 0x000fc80003f4d000 */
[----:B------:R-:W-:Y:S02]  /*6a50*/  FSEL R0, R114, R102, !P4 ;  /* 0x0000006672007208 */ /* 0x000fe40006000000 */
[----:B------:R-:W-:Y:S01]  /*6a60*/  FSEL R115, R115, R103, !P4 ;  /* 0x0000006773737208 */ /* 0x000fe20006000000 */
[----:B------:R-:W-:Y:S01]  /*6a70*/  DADD R102, R96, 11 ;  /* 0x4026000060667429 */ /* 0x000fe20000000000 */
[----:B------:R-:W-:Y:S01]  /*6a80*/  FSEL R0, R0, RZ, P2 ;  /* 0x000000ff00007208 */ /* 0x000fe20001000000 */
[----:B0-----:R-:W-:Y:S01]  /*6a90*/  DFMA R104, R112, -R54, 1 ;  /* 0x3ff000007068742b */ /* 0x001fe20000000836 */
[----:B------:R-:W-:Y:S02]  /*6aa0*/  FSEL R115, R97, R115, !P2 ;  /* 0x0000007361737208 */ /* 0x000fe40005000000 */
[----:B------:R-:W-:Y:S02]  /*6ab0*/  FSEL R13, R0, RZ, P3 ;  /* 0x000000ff000d7208 */ /* 0x000fe40001800000 */
[----:B------:R-:W-:-:S03]  /*6ac0*/  FSEL R111, R115, R50, P3 ;  /* 0x00000032736f7208 */ /* 0x000fc60001800000 */
[----:B------:R-:W-:Y:S01]  /*6ad0*/  DFMA R104, R104, R104, R104 ;  /* 0x000000686868722b */ /* 0x000fe20000000068 */
[----:B------:R-:W-:Y:S02]  /*6ae0*/  @!P1 FSEL R0, R102, R13, P0 ;  /* 0x0000000d66009208 */ /* 0x000fe40000000000 */
[----:B------:R-:W-:-:S05]  /*6af0*/  @!P1 FSEL R115, R103, R111, P0 ;  /* 0x0000006f67739208 */ /* 0x000fca0000000000 */
        /* <DEDUP_REMOVED lines=17> */
.L_x_646:
[----:B------:R-:W-:Y:S05]  /*6c10*/  BSYNC.RECONVERGENT B1 ;  /* 0x0000000000017941 */ /* 0x000fea0003800200 */
.L_x_645:
[----:B------:R-:W0:Y:S01]  /*6c20*/  LDC.64 R104, c[0x0][0x398] ;  /* 0x0000e600ff687b82 */ /* 0x000e220000000a00 */
[----:B------:R-:W2:Y:S01]  /*6c30*/  LDG.E R13, desc[UR6][R60.64] ;  /* 0x000000063c0d7981 */ /* 0x000ea2000c1e1900 */
[----:B------:R-:W-:Y:S01]  /*6c40*/  FSETP.NEU.AND P0, PT, R57, 1, PT ;  /* 0x3f8000003900780b */ /* 0x000fe20003f0d000 */
[----:B------:R-:W-:Y:S01]  /*6c50*/  FADD R0, R8, R8 ;  /* 0x0000000808007221 */ /* 0x000fe20000000000 */
[----:B------:R-:W1:Y:S01]  /*6c60*/  LDCU UR4, c[0x0][0x380] ;  /* 0x00007000ff0477ac */ /* 0x000e620008000800 */
[----:B0-----:R-:W-:-:S06]  /*6c70*/  IMAD.WIDE R104, R49, 0x4, R104 ;  /* 0x0000000431687825 */ /* 0x001fcc00078e0268 */
[----:B------:R-:W3:Y:S01]  /*6c80*/  LDG.E.CONSTANT R104, desc[UR6][R104.64] ;  /* 0x0000000668687981 */ /* 0x000ee2000c1e9900 */
[----:B------:R-:W-:Y:S02]  /*6c90*/  FSEL R54, R102, 2.31650119206303194887e+24, P0 ;  /* 0x67f544e466367808 */ /* 0x000fe40000000000 */
[----:B------:R-:W-:-:S06]  /*6ca0*/  FSEL R55, R103, 0.22939403355121612549, P0 ;  /* 0x3e6ae64567377808 */ /* 0x000fcc0000000000 */
[----:B------:R-:W-:-:S08]  /*6cb0*/  DMUL R54, R70, R54 ;  /* 0x0000003646367228 */ /* 0x000fd00000000000 */
[----:B------:R-:W-:Y:S01]  /*6cc0*/  DMUL R54, R106, R54 ;  /* 0x000000366a367228 */ /* 0x000fe20000000000 */
[----:B------:R-:W0:Y:S07]  /*6cd0*/  F2F.F64.F32 R56, R117 ;  /* 0x0000007500387310 */ /* 0x000e2e0000201800 */
[----:B------:R-:W-:-:S08]  /*6ce0*/  DFMA R54, R58, R106, R54 ;  /* 0x0000006a3a36722b */ /* 0x000fd00000000036 */
[----:B------:R-:W-:-:S08]  /*6cf0*/  DADD R54, R108, R54 ;  /* 0x000000006c367229 */ /* 0x000fd00000000036 */
[----:B0-----:R-:W-:-:S10]  /*6d00*/  DADD R54, R54, R56 ;  /* 0x0000000036367229 */ /* 0x001fd40000000038 */
[----:B------:R-:W3:Y:S01]  /*6d10*/  F2F.F32.F64 R54, R54 ;  /* 0x0000003600367310 */ /* 0x000ee20000301000 */
[----:B------:R-:W-:-:S05]  /*6d20*/  VIADD R46, R46, 0x1 ;  /* 0x000000012e2e7836 */ /* 0x000fca0000000000 */
[----:B------:R-:W-:Y:S01]  /*6d30*/  ISETP.NE.AND P0, PT, R46, -0xc, PT ;  /* 0xfffffff42e00780c */ /* 0x000fe20003f05270 */
[----:B-1----:R-:W-:Y:S02]  /*6d40*/  VIADD R48, R48, UR4 ;  /* 0x0000000430307c36 */ /* 0x002fe40008000000 */
[----:B------:R-:W-:Y:S02]  /*6d50*/  VIADD R49, R49, UR4 ;  /* 0x0000000431317c36 */ /* 0x000fe40008000000 */
[----:B--2---:R-:W-:-:S04]  /*6d60*/  FADD R13, R0, -R13 ;  /* 0x8000000d000d7221 */ /* 0x004fc80000000000 */
[----:B---3--:R-:W-:-:S05]  /*6d70*/  FFMA R57, R54, R104, R13 ;  /* 0x0000006836397223 */ /* 0x008fca000000000d */
[----:B------:R0:W-:Y:S01]  /*6d80*/  STG.E desc[UR6][R60.64], R57 ;  /* 0x000000393c007986 */ /* 0x0001e2000c101906 */
[----:B------:R-:W-:Y:S01]  /*6d90*/  IMAD.MOV.U32 R13, RZ, RZ, R53 ;  /* 0x000000ffff0d7224 */ /* 0x000fe200078e0035 */
[----:B------:R-:W-:Y:S06]  /*6da0*/  @P0 BRA `(.L_x_647) ;  /* 0xffffffa000080947 */ /* 0x000fec000383ffff */
.L_x_562:
        /* <DEDUP_REMOVED lines=25> */
[----:B0-----:R-:W-:Y:S05]  /*6f40*/  CALL.REL.NOINC `($__internal_14_$__cuda_sm20_div_rn_f64_full) ;  /* 0x0000000000147944 */ /* 0x001fea0003c00000 */
.L_x_648:
[----:B------:R-:W1:Y:S01]  /*6f50*/  LDC.64 R4, c[0x4][0xb0] ;  /* 0x01002c00ff047b82 */ /* 0x000e620000000a00 */
[----:B------:R-:W2:Y:S01]  /*6f60*/  F2F.F32.F64 R103, R102 ;  /* 0x0000006600677310 */ /* 0x000ea20000301000 */
[----:B-1----:R-:W-:-:S05]  /*6f70*/  IMAD.WIDE R2, R3, 0x4, R4 ;  /* 0x0000000403027825 */ /* 0x002fca00078e0204 */
[----:B--2---:R-:W-:Y:S01]  /*6f80*/  STG.E desc[UR6][R2.64], R103 ;  /* 0x0000006702007986 */ /* 0x004fe2000c101906 */
[----:B------:R-:W-:Y:S05]  /*6f90*/  EXIT ;  /* 0x000000000000794d */ /* 0x000fea0003800000 */
        .weak           $__internal_14_$__cuda_sm20_div_rn_f64_full
        .type           $__internal_14_$__cuda_sm20_div_rn_f64_full,@function
        .size           $__internal_14_$__cuda_sm20_div_rn_f64_full,($__internal_15_$__cuda_sm3x_div_rn_noftz_f32_slowpath - $__internal_14_$__cuda_sm20_div_rn_f64_full)
$__internal_14_$__cuda_sm20_div_rn_f64_full:
[----:B------:R-:W-:Y:S01]  /*6fa0*/  IMAD.MOV.U32 R121, RZ, RZ, R105 ;  /* 0x000000ffff797224 */ /* 0x000fe200078e0069 */
[----:B------:R-:W-:Y:S01]  /*6fb0*/  LOP3.LUT R116, R103, 0x7ff00000, RZ, 0xc0, !PT ;  /* 0x7ff0000067747812 */ /* 0x000fe200078ec0ff */
[----:B------:R-:W-:Y:S01]  /*6fc0*/  IMAD.MOV.U32 R112, RZ, RZ, 0x1ca00000 ;  /* 0x1ca00000ff707424 */ /* 0x000fe200078e00ff */
[----:B------:R-:W-:Y:S01]  /*6fd0*/  BSSY.RECONVERGENT B0, `(.L_x_649) ;  /* 0x000005b000007945 */ /* 0x000fe20003800200 */
[----:B------:R-:W-:Y:S01]  /*6fe0*/  IMAD.MOV.U32 R120, RZ, RZ, R104 ;  /* 0x000000ffff787224 */ /* 0x000fe200078e0068 */
[----:B------:R-:W-:Y:S01]  /*6ff0*/  LOP3.LUT R111, R121, 0x7ff00000, RZ, 0xc0, !PT ;  /* 0x7ff00000796f7812 */ /* 0x000fe200078ec0ff */
[----:B------:R-:W-:Y:S02]  /*7000*/  IMAD.MOV.U32 R122, RZ, RZ, 0x1 ;  /* 0x00000001ff7a7424 */ /* 0x000fe400078e00ff */
[----:B------:R-:W-:Y:S01]  /*7010*/  IMAD.MOV.U32 R124, RZ, RZ, R120 ;  /* 0x000000ffff7c7224 */ /* 0x000fe200078e0078 */
[----:B------:R-:W-:-:S04]  /*7020*/  ISETP.GE.U32.AND P5, PT, R111, R116, PT ;  /* 0x000000746f00720c */ /* 0x000fc80003fa6070 */
[----:B------:R-:W-:Y:S02]  /*7030*/  SEL R114, R112, 0x63400000, !P5 ;  /* 0x6340000070727807 */ /* 0x000fe40006800000 */
[----:B------:R-:W-:Y:S02]  /*7040*/  FSETP.GEU.AND P5, PT, |R121|, 1.469367938527859385e-39, PT ;  /* 0x001000007900780b */ /* 0x000fe40003fae200 */
[----:B------:R-:W-:-:S11]  /*7050*/  LOP3.LUT R125, R114, 0x800fffff, R121, 0xf8, !PT ;  /* 0x800fffff727d7812 */ /* 0x000fd600078ef879 */
[----:B------:R-:W-:Y:S01]  /*7060*/  @!P5 LOP3.LUT R104, R103, 0x7ff00000, RZ, 0xc0, !PT ;  /* 0x7ff000006768d812 */ /* 0x000fe200078ec0ff */
[----:B------:R-:W-:-:S03]  /*7070*/  @!P5 IMAD.MOV.U32 R114, RZ, RZ, RZ ;  /* 0x000000ffff72d224 */ /* 0x000fc600078e00ff */
[----:B------:R-:W-:Y:S02]  /*7080*/  @!P5 ISETP.GE.U32.AND P6, PT, R111, R104, PT ;  /* 0x000000686f00d20c */ /* 0x000fe40003fc6070 */
[C---:B------:R-:W-:Y:S02]  /*7090*/  LOP3.LUT R104, R103.reuse, 0x800fffff, RZ, 0xc0, !PT ;  /* 0x800fffff67687812 */ /* 0x040fe400078ec0ff */
[----:B------:R-:W-:Y:S02]  /*70a0*/  @!P5 SEL R113, R112, 0x63400000, !P6 ;  /* 0x634000007071d807 */ /* 0x000fe40007000000 */
[----:B------:R-:W-:Y:S02]  /*70b0*/  FSETP.GEU.AND P6, PT, |R103|, 1.469367938527859385e-39, PT ;  /* 0x001000006700780b */ /* 0x000fe40003fce200 */
[----:B------:R-:W-:Y:S01]  /*70c0*/  LOP3.LUT R105, R104, 0x3ff00000, RZ, 0xfc, !PT ;  /* 0x3ff0000068697812 */ /* 0x000fe200078efcff */
[----:B------:R-:W-:Y:S01]  /*70d0*/  IMAD.MOV.U32 R104, RZ, RZ, R102 ;  /* 0x000000ffff687224 */ /* 0x000fe200078e0066 */
[----:B------:R-:W-:-:S04]  /*70e0*/  @!P5 LOP3.LUT R113, R113, 0x80000000, R121, 0xf8, !PT ;  /* 0x800000007171d812 */ /* 0x000fc800078ef879 */
[----:B------:R-:W-:Y:S01]  /*70f0*/  @!P5 LOP3.LUT R115, R113, 0x100000, RZ, 0xfc, !PT ;  /* 0x001000007173d812 */ /* 0x000fe200078efcff */
[----:B------:R-:W-:-:S04]  /*7100*/  IMAD.MOV.U32 R113, RZ, RZ, R111 ;  /* 0x000000ffff717224 */ /* 0x000fc800078e006f */
        /* <DEDUP_REMOVED lines=47> */
.L_x_650:
        /* <DEDUP_REMOVED lines=17> */
.L_x_653:
[----:B------:R-:W-:Y:S01]  /*7510*/  LOP3.LUT R103, R103, 0x80000, RZ, 0xfc, !PT ;  /* 0x0008000067677812 */ /* 0x000fe200078efcff */
[----:B------:R-:W-:-:S04]  /*7520*/  IMAD.MOV.U32 R114, RZ, RZ, R102 ;  /* 0x000000ffff727224 */ /* 0x000fc800078e0066 */
[----:B------:R-:W-:Y:S01]  /*7530*/  IMAD.MOV.U32 R115, RZ, RZ, R103 ;  /* 0x000000ffff737224 */ /* 0x000fe200078e0067 */
[----:B------:R-:W-:Y:S06]  /*7540*/  BRA `(.L_x_651) ;  /* 0x00000000000c7947 */ /* 0x000fec0003800000 */
.L_x_652:
[----:B------:R-:W-:Y:S01]  /*7550*/  LOP3.LUT R103, R121, 0x80000, RZ, 0xfc, !PT ;  /* 0x0008000079677812 */ /* 0x000fe200078efcff */
[----:B------:R-:W-:-:S04]  /*7560*/  IMAD.MOV.U32 R114, RZ, RZ, R120 ;  /* 0x000000ffff727224 */ /* 0x000fc800078e0078 */
[----:B------:R-:W-:-:S07]  /*7570*/  IMAD.MOV.U32 R115, RZ, RZ, R103 ;  /* 0x000000ffff737224 */ /* 0x000fce00078e0067 */
.L_x_651:
[----:B------:R-:W-:Y:S05]  /*7580*/  BSYNC.RECONVERGENT B0 ;  /* 0x0000000000007941 */ /* 0x000fea0003800200 */
.L_x_649:
[----:B------:R-:W-:Y:S02]  /*7590*/  IMAD.MOV.U32 R104, RZ, RZ, R0 ;  /* 0x000000ffff687224 */ /* 0x000fe400078e0000 */
[----:B------:R-:W-:Y:S02]  /*75a0*/  IMAD.MOV.U32 R105, RZ, RZ, 0x0 ;  /* 0x00000000ff697424 */ /* 0x000fe400078e00ff */
[----:B------:R-:W-:Y:S02]  /*75b0*/  IMAD.MOV.U32 R102, RZ, RZ, R114 ;  /* 0x000000ffff667224 */ /* 0x000fe400078e0072 */
[----:B------:R-:W-:Y:S01]  /*75c0*/  IMAD.MOV.U32 R103, RZ, RZ, R115 ;  /* 0x000000ffff677224 */ /* 0x000fe200078e0073 */
[----:B------:R-:W-:Y:S06]  /*75d0*/  RET.REL.NODEC R104 `(_Z20MacCormack_2D_SolverififfPfS_S_) ;  /* 0xffffff8868887950 */ /* 0x000fec0003c3ffff */
        .weak           $__internal_15_$__cuda_sm3x_div_rn_noftz_f32_slowpath
        .type           $__internal_15_$__cuda_sm3x_div_rn_noftz_f32_slowpath,@function
        .size           $__internal_15_$__cuda_sm3x_div_rn_noftz_f32_slowpath,($_Z20MacCormack_2D_SolverififfPfS_S_$__internal_accurate_pow - $__internal_15_$__cuda_sm3x_div_rn_noftz_f32_slowpath)
$__internal_15_$__cuda_sm3x_div_rn_noftz_f32_slowpath:
        /* <DEDUP_REMOVED lines=34> */
.L_x_654:
        /* <DEDUP_REMOVED lines=50> */
.L_x_660:
[----:B------:R-:W-:-:S04]  /*7b20*/  LOP3.LUT R9, R9, 0x80000000, RZ, 0xc0, !PT ;  /* 0x8000000009097812 */ /* 0x000fc800078ec0ff */
[----:B------:R-:W-:Y:S01]  /*7b30*/  LOP3.LUT R9, R9, 0x7f800000, RZ, 0xfc, !PT ;  /* 0x7f80000009097812 */ /* 0x000fe200078efcff */
[----:B------:R-:W-:Y:S06]  /*7b40*/  BRA `(.L_x_661) ;  /* 0x0000000000287947 */ /* 0x000fec0003800000 */
.L_x_659:
[----:B------:R-:W-:Y:S01]  /*7b50*/  IMAD R9, R5, 0x800000, R9 ;  /* 0x0080000005097824 */ /* 0x000fe200078e0209 */
[----:B------:R-:W-:Y:S06]  /*7b60*/  BRA `(.L_x_661) ;  /* 0x0000000000207947 */ /* 0x000fec0003800000 */
.L_x_658:
[----:B------:R-:W-:-:S04]  /*7b70*/  LOP3.LUT R0, R5, 0x80000000, R0, 0x48, !PT ;  /* 0x8000000005007812 */ /* 0x000fc800078e4800 */
[----:B------:R-:W-:Y:S01]  /*7b80*/  LOP3.LUT R9, R0, 0x7f800000, RZ, 0xfc, !PT ;  /* 0x7f80000000097812 */ /* 0x000fe200078efcff */
[----:B------:R-:W-:Y:S06]  /*7b90*/  BRA `(.L_x_661) ;  /* 0x0000000000147947 */ /* 0x000fec0003800000 */
.L_x_657:
[----:B------:R-:W-:Y:S01]  /*7ba0*/  LOP3.LUT R9, R5, 0x80000000, R0, 0x48, !PT ;  /* 0x8000000005097812 */ /* 0x000fe200078e4800 */
[----:B------:R-:W-:Y:S06]  /*7bb0*/  BRA `(.L_x_661) ;  /* 0x00000000000c7947 */ /* 0x000fec0003800000 */
.L_x_656:
[----:B------:R-:W0:Y:S01]  /*7bc0*/  MUFU.RSQ R9, -QNAN ;  /* 0xffc0000000097908 */ /* 0x000e220000001400 */
[----:B------:R-:W-:Y:S05]  /*7bd0*/  BRA `(.L_x_661) ;  /* 0x0000000000047947 */ /* 0x000fea0003800000 */
.L_x_655:
[----:B------:R-:W-:-:S07]  /*7be0*/  FADD.FTZ R9, R4, R5 ;  /* 0x0000000504097221 */ /* 0x000fce0000010000 */
.L_x_661:
[----:B0-----:R-:W-:Y:S02]  /*7bf0*/  IMAD.MOV.U32 R0, RZ, RZ, R9 ;  /* 0x000000ffff007224 */ /* 0x001fe400078e0009 */
[----:B------:R-:W-:Y:S02]  /*7c00*/  IMAD.MOV.U32 R8, RZ, RZ, R13 ;  /* 0x000000ffff087224 */ /* 0x000fe400078e000d */
[----:B------:R-:W-:-:S04]  /*7c10*/  IMAD.MOV.U32 R9, RZ, RZ, 0x0 ;  /* 0x00000000ff097424 */ /* 0x000fc800078e00ff */
[----:B------:R-:W-:Y:S05]  /*7c20*/  RET.REL.NODEC R8 `(_Z20MacCormack_2D_SolverififfPfS_S_) ;  /* 0xffffff8008f47950 */ /* 0x000fea0003c3ffff */
        .type           $_Z20MacCormack_2D_SolverififfPfS_S_$__internal_accurate_pow,@function
        .size           $_Z20MacCormack_2D_SolverififfPfS_S_$__internal_accurate_pow,(.L_x_1638 - $_Z20MacCormack_2D_SolverififfPfS_S_$__internal_accurate_pow)
$_Z20MacCormack_2D_SolverififfPfS_S_$__internal_accurate_pow:
        /* <DEDUP_REMOVED lines=15> */
[----:B------:R-:W-:Y:S01]  /*7d20*/  ISETP.GE.U32.AND P6, PT, R111, 0x3ff6a09f, PT ;  /* 0x3ff6a09f6f00780c */ /* 0x000fe20003fc6070 */
[----:B------:R-:W-:-:S12]  /*7d30*/  IMAD.MOV.U32 R123, RZ, RZ, R111 ;  /* 0x000000ffff7b7224 */ /* 0x000fd800078e006f */
        /* <DEDUP_REMOVED lines=42> */
[----:B------:R-:W-:Y:S02]  /*7fe0*/  VIADD R115, R131, 0x100000 ;  /* 0x0010000083737836 */ /* 0x000fe40000000000 */
[----:B------:R-:W-:-:S03]  /*7ff0*/  IMAD.MOV.U32 R114, RZ, RZ, R130 ;  /* 0x000000ffff727224 */ /* 0x000fc600078e0082 */
[----:B------:R-:W-:Y:S01]  /*8000*/  DADD R126, R126, -UR8 ;  /* 0x800000087e7e7e29 */ /* 0x000fe20008000000 */
[----:B------:R-:W-:Y:S01]  /*8010*/  UMOV UR8, 0x80000000 ;  /* 0x8000000000087882 */ /* 0x000fe20000000000 */
[C---:B------:R-:W-:Y:S01]  /*8020*/  DFMA R112, R132.reuse, R132, -R120 ;  /* 0x000000848470722b */ /* 0x040fe20000000878 */
[----:B------:R-:W-:Y:S01]  /*8030*/  UMOV UR9, 0x43300000 ;  /* 0x4330000000097882 */ /* 0x000fe20000000000 */
[----:B------:R-:W-:-:S04]  /*8040*/  DMUL R122, R132, R120 ;  /* 0x00000078847a7228 */ /* 0x000fc80000000000 */
[----:B------:R-:W-:Y:S02]  /*8050*/  DADD R124, R128, R126 ;  /* 0x00000000807c7229 */ /* 0x000fe4000000007e */
[C---:B------:R-:W-:Y:S02]  /*8060*/  DFMA R114, R132.reuse, R114, R112 ;  /* 0x000000728472722b */ /* 0x040fe40000000070 */
[----:B------:R-:W-:-:S08]  /*8070*/  DFMA R112, R132, R120, -R122 ;  /* 0x000000788470722b */ /* 0x000fd0000000087a */
[----:B------:R-:W-:Y:S02]  /*8080*/  DFMA R112, R130, R120, R112 ;  /* 0x000000788270722b */ /* 0x000fe40000000070 */
[----:B------:R-:W-:-:S06]  /*8090*/  DMUL R120, R124, R122 ;  /* 0x0000007a7c787228 */ /* 0x000fcc0000000000 */
[----:B------:R-:W-:Y:S02]  /*80a0*/  DFMA R112, R132, R114, R112 ;  /* 0x000000728470722b */ /* 0x000fe40000000070 */
        /* <DEDUP_REMOVED lines=96> */
.L_x_662:
[----:B------:R-:W-:Y:S02]  /*86b0*/  DFMA R114, R114, R104, R104 ;  /* 0x000000687272722b */ /* 0x000fe40000000068 */
[----:B------:R-:W-:-:S08]  /*86c0*/  DSETP.NEU.AND P6, PT, |R104|, +INF , PT ;  /* 0x7ff000006800742a */ /* 0x000fd00003fcd200 */
[----:B------:R-:W-:Y:S01]  /*86d0*/  FSEL R102, R104, R114, !P6 ;  /* 0x0000007268667208 */ /* 0x000fe20007000000 */
[----:B------:R-:W-:Y:S01]  /*86e0*/  IMAD.MOV.U32 R104, RZ, RZ, R0 ;  /* 0x000000ffff687224 */ /* 0x000fe200078e0000 */
[----:B------:R-:W-:Y:S01]  /*86f0*/  FSEL R103, R105, R115, !P6 ;  /* 0x0000007369677208 */ /* 0x000fe20007000000 */
[----:B------:R-:W-:-:S04]  /*8700*/  IMAD.MOV.U32 R105, RZ, RZ, 0x0 ;  /* 0x00000000ff697424 */ /* 0x000fc800078e00ff */
[----:B------:R-:W-:Y:S05]  /*8710*/  RET.REL.NODEC R104 `(_Z20MacCormack_2D_SolverififfPfS_S_) ;  /* 0xffffff7868387950 */ /* 0x000fea0003c3ffff */
.L_x_663:
        /* <DEDUP_REMOVED lines=14> */
.L_x_1638:


//--------------------- .text._Z34FractionalStep_2D_Solver_OptimizedififfPfS_S_ --------------------------
	.section	.text._Z34FractionalStep_2D_Solver_OptimizedififfPfS_S_,"ax",@progbits
	.align	128
        .global         _Z34FractionalStep_2D_Solver_OptimizedififfPfS_S_
        .type           _Z34FractionalStep_2D_Solver_OptimizedififfPfS_S_,@function
        .size           _Z34FractionalStep_2D_Solver_OptimizedififfPfS_S_,(.L_x_1640 - _Z34FractionalStep_2D_Solver_OptimizedififfPfS_S_)
        .other          _Z34FractionalStep_2D_Solver_OptimizedififfPfS_S_,@"STO_CUDA_ENTRY STV_DEFAULT"
_Z34FractionalStep_2D_Solver_OptimizedififfPfS_S_:
.text._Z34FractionalStep_2D_Solver_OptimizedififfPfS_S_:
[----:B------:R-:W-:Y:S01]  /*0000*/  LDC R1, c[0x0][0x37c] ;  /* 0x0000df00ff017b82 */ /* 0x000fe20000000800 */
[----:B------:R-:W0:Y:S01]  /*0010*/  LDCU.64 UR6, c[0x0][0x358] ;  /* 0x00006b00ff0677ac */ /* 0x000e220008000a00 */
[----:B------:R-:W-:Y:S01]  /*0020*/  CS2R R4, SR_CLOCKLO ;  /* 0x0000000000047805 */ /* 0x000fe20000015000 */
[----:B------:R-:W1:Y:S05]  /*0030*/  S2R R3, SR_TID.Y ;  /* 0x0000000000037919 */ /* 0x000e6a0000002200 */
[----:B------:R-:W2:Y:S01]  /*0040*/  LDC R13, c[0x0][0x360] ;  /* 0x0000d800ff0d7b82 */ /* 0x000ea20000000800 */
[----:B------:R-:W3:Y:S01]  /*0050*/  LDCU UR14, c[0x0][0x38c] ;  /* 0x00007180ff0e77ac */ /* 0x000ee20008000800 */
[----:B------:R-:W2:Y:S01]  /*0060*/  S2R R10, SR_TID.X ;  /* 0x00000000000a7919 */ /* 0x000ea20000002100 */
[----:B------:R-:W4:Y:S05]  /*0070*/  LDCU UR15, c[0x0][0x390] ;  /* 0x00007200ff0f77ac */ /* 0x000f2a0008000800 */
[----:B------:R-:W1:Y:S01]  /*0080*/  S2UR UR4, SR_CTAID.Y ;  /* 0x00000000000479c3 */ /* 0x000e620000002600 */
[----:B------:R-:W0:Y:S07]  /*0090*/  LDCU UR16, c[0x0][0x384] ;  /* 0x00007080ff1077ac */ /* 0x000e2e0008000800 */
[----:B------:R-:W1:Y:S08]  /*00a0*/  LDC R0, c[0x0][0x364] ;  /* 0x0000d900ff007b82 */ /* 0x000e700000000800 */
[----:B------:R-:W2:Y:S01]  /*00b0*/  S2UR UR8, SR_CTAID.X ;  /* 0x00000000000879c3 */ /* 0x000ea20000002500 */
[----:B-1----:R-:W-:-:S05]  /*00c0*/  IMAD R0, R0, UR4, R3 ;  /* 0x0000000400007c24 */ /* 0x002fca000f8e0203 */
[----:B------:R-:W-:Y:S01]  /*00d0*/  ISETP.GT.U32.AND P0, PT, R0, 0xf3, PT ;  /* 0x000000f30000780c */ /* 0x000fe20003f04070 */
[----:B--2---:R-:W-:-:S12]  /*00e0*/  IMAD R13, R13, UR8, R10 ;  /* 0x000000080d0d7c24 */ /* 0x004fd8000f8e020a */
[----:B0--34-:R-:W-:Y:S05]  /*00f0*/  @P0 BRA `(.L_x_664) ;  /* 0x0000005800740947 */ /* 0x019fea0003800000 */
[----:B------:R-:W0:Y:S01]  /*0100*/  LDC R8, c[0x0][0x38c] ;  /* 0x0000e300ff087b82 */ /* 0x000e220000000800 */
[----:B------:R-:W-:-:S07]  /*0110*/  IMAD.MOV.U32 R4, RZ, RZ, 0x1 ;  /* 0x00000001ff047424 */ /* 0x000fce00078e00ff */
[----:B------:R-:W1:Y:S08]  /*0120*/  LDC R0, c[0x0][0x390] ;  /* 0x0000e400ff007b82 */ /* 0x000e700000000800 */
[----:B------:R-:W2:Y:S01]  /*0130*/  LDC R83, c[0x0][0x360] ;  /* 0x0000d800ff537b82 */ /* 0x000ea20000000800 */
[----:B0-----:R-:W-:-:S06]  /*0140*/  FMUL R8, R8, R8 ;  /* 0x0000000808087220 */ /* 0x001fcc0000400000 */
[----:B------:R-:W0:Y:S01]  /*0150*/  F2F.F64.F32 R8, R8 ;  /* 0x0000000800087310 */ /* 0x000e220000201800 */
[----:B-1----:R-:W-:-:S07]  /*0160*/  FMUL R0, R0, R0 ;  /* 0x0000000000007220 */ /* 0x002fce0000400000 */
[----:B------:R-:W1:Y:S01]  /*0170*/  F2F.F64.F32 R2, R0 ;  /* 0x0000000000027310 */ /* 0x000e620000201800 */
[----:B--2---:R-:W-:-:S07]  /*0180*/  IMAD R83, R83, UR8, R10 ;  /* 0x0000000853537c24 */ /* 0x004fce000f8e020a */
[----:B0-----:R-:W0:Y:S01]  /*0190*/  MUFU.RCP64H R5, R9 ;  /* 0x0000000900057308 */ /* 0x001e220000001800 */
[----:B-1----:R-:W-:-:S08]  /*01a0*/  DMUL R2, R2, 0.5 ;  /* 0x3fe0000002027828 */ /* 0x002fd00000000000 */
[----:B------:R-:W-:Y:S02]  /*01b0*/  DMUL R2, R2, 0.5 ;  /* 0x3fe0000002027828 */ /* 0x000fe40000000000 */
[----:B0-----:R-:W-:-:S08]  /*01c0*/  DFMA R6, -R8, R4, 1 ;  /* 0x3ff000000806742b */ /* 0x001fd00000000104 */
[----:B------:R-:W-:Y:S01]  /*01d0*/  DFMA R6, R6, R6, R6 ;  /* 0x000000060606722b */ /* 0x000fe20000000006 */
[----:B------:R-:W-:-:S07]  /*01e0*/  FSETP.GEU.AND P1, PT, |R3|, 6.5827683646048100446e-37, PT ;  /* 0x036000000300780b */ /* 0x000fce0003f2e200 */
        /* <DEDUP_REMOVED lines=13> */
[----:B------:R-:W-:Y:S05]  /*02c0*/  CALL.REL.NOINC `($__internal_16_$__cuda_sm20_div_rn_f64_full) ;  /* 0x0000005800847944 */ /* 0x000fea0003c00000 */
[----:B------:R-:W-:-:S07]  /*02d0*/  IMAD.MOV.U32 R57, RZ, RZ, R9 ;  /* 0x000000ffff397224 */ /* 0x000fce00078e0009 */
.L_x_665:
        /* <DEDUP_REMOVED lines=23> */
[----:B------:R-:W-:Y:S05]  /*0450*/  CALL.REL.NOINC `($__internal_16_$__cuda_sm20_div_rn_f64_full) ;  /* 0x0000005800207944 */ /* 0x000fea0003c00000 */
[----:B------:R-:W-:-:S07]  /*0460*/  IMAD.MOV.U32 R8, RZ, RZ, R56 ;  /* 0x000000ffff087224 */ /* 0x000fce00078e0038 */
.L_x_666:
[----:B------:R-:W0:Y:S01]  /*0470*/  LDCU UR4, c[0x0][0x384] ;  /* 0x00007080ff0477ac */ /* 0x000e220008000800 */
[----:B------:R-:W1:Y:S01]  /*0480*/  LDC R23, c[0x0][0x390] ;  /* 0x0000e400ff177b82 */ /* 0x000e620000000800 */
[----:B------:R-:W2:Y:S01]  /*0490*/  F2F.F32.F64 R22, R8 ;  /* 0x0000000800167310 */ /* 0x000ea20000301000 */
[----:B------:R-:W-:Y:S01]  /*04a0*/  FMUL R46, R0, 4 ;  /* 0x40800000002e7820 */ /* 0x000fe20000400000 */
[----:B------:R-:W3:Y:S06]  /*04b0*/  LDCU UR5, c[0x0][0x38c] ;  /* 0x00007180ff0577ac */ /* 0x000eec0008000800 */
[----:B------:R-:W-:Y:S01]  /*04c0*/  F2F.F64.F32 R46, R46 ;  /* 0x0000002e002e7310 */ /* 0x000fe20000201800 */
[----:B--2---:R-:W-:-:S07]  /*04d0*/  FADD R44, R22, R22 ;  /* 0x00000016162c7221 */ /* 0x004fce0000000000 */
[----:B0-----:R-:W0:Y:S08]  /*04e0*/  F2F.F64.F32 R52, UR4 ;  /* 0x0000000400347d10 */ /* 0x001e300008201800 */
[----:B---3--:R-:W2:Y:S01]  /*04f0*/  F2F.F64.F32 R54, UR5 ;  /* 0x0000000500367d10 */ /* 0x008ea20008201800 */
[----:B0-----:R-:W-:-:S07]  /*0500*/  DADD R10, R52, 4 ;  /* 0x40100000340a7429 */ /* 0x001fce0000000000 */
[----:B-1----:R-:W0:Y:S01]  /*0510*/  F2F.F64.F32 R50, R23 ;  /* 0x0000001700327310 */ /* 0x002e220000201800 */
[C---:B------:R-:W-:Y:S02]  /*0520*/  DADD R4, R52.reuse, 2 ;  /* 0x4000000034047429 */ /* 0x040fe40000000000 */
[C---:B------:R-:W-:Y:S02]  /*0530*/  DADD R8, R52.reuse, 10 ;  /* 0x4024000034087429 */ /* 0x040fe40000000000 */
[----:B------:R-:W-:Y:S02]  /*0540*/  DADD R14, R52, 6 ;  /* 0x40180000340e7429 */ /* 0x000fe40000000000 */
[C---:B--2---:R-:W-:Y:S01]  /*0550*/  DADD R6, R54.reuse, 4 ;  /* 0x4010000036067429 */ /* 0x044fe20000000000 */
[----:B------:R-:W-:Y:S01]  /*0560*/  F2F.F64.F32 R44, R44 ;  /* 0x0000002c002c7310 */ /* 0x000fe20000201800 */
        /* <DEDUP_REMOVED lines=8> */
[----:B------:R-:W-:Y:S01]  /*05f0*/  FMUL R10, R23, 0.5 ;  /* 0x3f000000170a7820 */ /* 0x000fe20000400000 */
[----:B------:R-:W-:Y:S01]  /*0600*/  LOP3.LUT R80, R7, 0x7ff00000, RZ, 0xc0, !PT ;  /* 0x7ff0000007507812 */ /* 0x000fe200078ec0ff */
[----:B------:R-:W-:Y:S01]  /*0610*/  FADD R7, R23, UR5 ;  /* 0x0000000517077e21 */ /* 0x000fe20008000000 */
[----:B------:R-:W-:Y:S01]  /*0620*/  DADD R18, R52, 8 ;  /* 0x4020000034127429 */ /* 0x000fe20000000000 */
[----:B------:R-:W1:Y:S01]  /*0630*/  F2F.F64.F32 R48, R10 ;  /* 0x0000000a00307310 */ /* 0x000e620000201800 */
[----:B------:R-:W-:Y:S01]  /*0640*/  LOP3.LUT R40, R17, 0x7ff00000, RZ, 0xc0, !PT ;  /* 0x7ff0000011287812 */ /* 0x000fe200078ec0ff */
[----:B------:R-:W-:Y:S01]  /*0650*/  FMUL R17, R0, R7 ;  /* 0x0000000700117220 */ /* 0x000fe20000400000 */
[----:B------:R-:W-:Y:S01]  /*0660*/  LOP3.LUT R82, R3, 0x7ff00000, RZ, 0xc0, !PT ;  /* 0x7ff0000003527812 */ /* 0x000fe200078ec0ff */
[----:B0-----:R-:W-:Y:S01]  /*0670*/  DADD R2, R50, 2 ;  /* 0x4000000032027429 */ /* 0x001fe20000000000 */
[----:B------:R-:W-:Y:S01]  /*0680*/  LOP3.LUT R42, R13, 0x7ff00000, RZ, 0xc0, !PT ;  /* 0x7ff000000d2a7812 */ /* 0x000fe200078ec0ff */
[----:B------:R-:W-:Y:S01]  /*0690*/  DADD R12, R52, 12 ;  /* 0x40280000340c7429 */ /* 0x000fe20000000000 */
[----:B------:R-:W-:Y:S01]  /*06a0*/  LOP3.LUT R36, R11, 0x7ff00000, RZ, 0xc0, !PT ;  /* 0x7ff000000b247812 */ /* 0x000fe200078ec0ff */
[C---:B------:R-:W-:Y:S01]  /*06b0*/  DADD R4, R50.reuse, 4 ;  /* 0x4010000032047429 */ /* 0x040fe20000000000 */
[----:B------:R-:W-:Y:S01]  /*06c0*/  FADD R15, R10, UR4 ;  /* 0x000000040a0f7e21 */ /* 0x000fe20008000000 */
[C---:B------:R-:W-:Y:S01]  /*06d0*/  DADD R6, R50.reuse, 6 ;  /* 0x4018000032067429 */ /* 0x040fe20000000000 */
[----:B------:R-:W-:Y:S01]  /*06e0*/  FMUL R11, R0, UR5 ;  /* 0x00000005000b7c20 */ /* 0x000fe20008400000 */
[----:B------:R-:W-:Y:S01]  /*06f0*/  DADD R8, R50, 8 ;  /* 0x4020000032087429 */ /* 0x000fe20000000000 */
[----:B------:R-:W-:Y:S01]  /*0700*/  LOP3.LUT R39, R19, 0x7ff00000, RZ, 0xc0, !PT ;  /* 0x7ff0000013277812 */ /* 0x000fe200078ec0ff */
[C---:B------:R-:W-:Y:S01]  /*0710*/  FFMA R28, R22.reuse, R15, R17 ;  /* 0x0000000f161c7223 */ /* 0x040fe20000000011 */
[----:B------:R-:W-:Y:S01]  /*0720*/  LOP3.LUT R34, R3, 0x7ff00000, RZ, 0xc0, !PT ;  /* 0x7ff0000003227812 */ /* 0x000fe200078ec0ff */
[----:B------:R-:W-:Y:S01]  /*0730*/  FFMA R19, R22, UR4, R11 ;  /* 0x0000000416137c23 */ /* 0x000fe2000800000b */
[----:B------:R-:W-:Y:S01]  /*0740*/  LOP3.LUT R35, R13, 0x7ff00000, RZ, 0xc0, !PT ;  /* 0x7ff000000d237812 */ /* 0x000fe200078ec0ff */
[----:B------:R-:W-:Y:S01]  /*0750*/  DADD R20, R54, 10 ;  /* 0x4024000036147429 */ /* 0x000fe20000000000 */
[----:B------:R-:W-:Y:S01]  /*0760*/  LOP3.LUT R33, R5, 0x7ff00000, RZ, 0xc0, !PT ;  /* 0x7ff0000005217812 */ /* 0x000fe200078ec0ff */
[C---:B------:R-:W-:Y:S01]  /*0770*/  DADD R12, R50.reuse, 10 ;  /* 0x40240000320c7429 */ /* 0x040fe20000000000 */
[----:B------:R-:W-:Y:S01]  /*0780*/  LOP3.LUT R32, R7, 0x7ff00000, RZ, 0xc0, !PT ;  /* 0x7ff0000007207812 */ /* 0x000fe200078ec0ff */
[----:B------:R-:W-:Y:S01]  /*0790*/  DADD R16, R50, 12 ;  /* 0x4028000032107429 */ /* 0x000fe20000000000 */
[----:B------:R-:W-:Y:S01]  /*07a0*/  LOP3.LUT R31, R9, 0x7ff00000, RZ, 0xc0, !PT ;  /* 0x7ff00000091f7812 */ /* 0x000fe200078ec0ff */
[C---:B-1----:R-:W-:Y:S01]  /*07b0*/  DADD R2, R48.reuse, 2 ;  /* 0x4000000030027429 */ /* 0x042fe20000000000 */
[----:B------:R-:W-:Y:S01]  /*07c0*/  FADD R28, R28, R19 ;  /* 0x000000131c1c7221 */ /* 0x000fe20000000000 */
[----:B------:R-:W-:-:S02]  /*07d0*/  DADD R4, R48, 4 ;  /* 0x4010000030047429 */ /* 0x000fc40000000000 */
[C---:B------:R-:W-:Y:S01]  /*07e0*/  DADD R6, R48.reuse, 6 ;  /* 0x4018000030067429 */ /* 0x040fe20000000000 */
[----:B------:R-:W-:Y:S01]  /*07f0*/  LOP3.LUT R38, R21, 0x7ff00000, RZ, 0xc0, !PT ;  /* 0x7ff0000015267812 */ /* 0x000fe200078ec0ff */
[C---:B------:R-:W-:Y:S01]  /*0800*/  DADD R10, R48.reuse, 8 ;  /* 0x40200000300a7429 */ /* 0x040fe20000000000 */
[----:B------:R-:W-:Y:S01]  /*0810*/  LOP3.LUT R30, R13, 0x7ff00000, RZ, 0xc0, !PT ;  /* 0x7ff000000d1e7812 */ /* 0x000fe200078ec0ff */
[C---:B------:R-:W-:Y:S01]  /*0820*/  DADD R14, R48.reuse, 10 ;  /* 0x40240000300e7429 */ /* 0x040fe20000000000 */
[----:B------:R-:W-:Y:S01]  /*0830*/  LOP3.LUT R29, R17, 0x7ff00000, RZ, 0xc0, !PT ;  /* 0x7ff00000111d7812 */ /* 0x000fe200078ec0ff */
[----:B------:R-:W-:Y:S01]  /*0840*/  DADD R8, R48, 12 ;  /* 0x4028000030087429 */ /* 0x000fe20000000000 */
[----:B------:R-:W-:Y:S02]  /*0850*/  LOP3.LUT R27, R3, 0x7ff00000, RZ, 0xc0, !PT ;  /* 0x7ff00000031b7812 */ /* 0x000fe400078ec0ff */
[----:B------:R-:W-:Y:S02]  /*0860*/  LOP3.LUT R26, R5, 0x7ff00000, RZ, 0xc0, !PT ;  /* 0x7ff00000051a7812 */ /* 0x000fe400078ec0ff */
[----:B------:R-:W-:-:S02]  /*0870*/  LOP3.LUT R25, R7, 0x7ff00000, RZ, 0xc0, !PT ;  /* 0x7ff0000007197812 */ /* 0x000fc400078ec0ff */
[----:B------:R-:W-:Y:S02]  /*0880*/  LOP3.LUT R24, R11, 0x7ff00000, RZ, 0xc0, !PT ;  /* 0x7ff000000b187812 */ /* 0x000fe400078ec0ff */
[----:B------:R-:W-:Y:S02]  /*0890*/  LOP3.LUT R23, R15, 0x7ff00000, RZ, 0xc0, !PT ;  /* 0x7ff000000f177812 */ /* 0x000fe400078ec0ff */
[----:B------:R-:W-:-:S07]  /*08a0*/  LOP3.LUT R22, R9, 0x7ff00000, RZ, 0xc0, !PT ;  /* 0x7ff0000009167812 */ /* 0x000fce00078ec0ff */
.L_x_731:
        /* <DEDUP_REMOVED lines=10> */
[----:B------:R-:W5:Y:S01]  /*0950*/  LDG.E.CONSTANT R21, desc[UR6][R2.64] ;  /* 0x0000000602157981 */ /* 0x000f62000c1e9900 */
[----:B------:R-:W-:-:S05]  /*0960*/  IMAD.WIDE R4, R75, 0x4, R2 ;  /* 0x000000044b047825 */ /* 0x000fca00078e0202 */
[----:B------:R-:W5:Y:S01]  /*0970*/  LDG.E.CONSTANT R20, desc[UR6][R4.64] ;  /* 0x0000000604147981 */ /* 0x000f62000c1e9900 */
        /* <DEDUP_REMOVED lines=22> */
[----:B------:R-:W1:Y:S01]  /*0ae0*/  S2R R10, SR_TID.X ;  /* 0x00000000000a7919 */ /* 0x000e620000002100 */
[----:B------:R-:W-:Y:S05]  /*0af0*/  WARPSYNC.ALL ;  /* 0x0000000000007948 */ /* 0x000fea0003800000 */
[----:B-1----:R-:W-:-:S13]  /*0b00*/  ISETP.GT.U32.AND P1, PT, R10, 0x5, PT ;  /* 0x000000050a00780c */ /* 0x002fda0003f24070 */
[----:B------:R-:W3:Y:S04]  /*0b10*/  @!P1 LDG.E.CONSTANT R59, desc[UR6][R8.64+-0x18] ;  /* 0xffffe806083b9981 */ /* 0x000ee8000c1e9900 */
[----:B------:R1:W4:Y:S01]  /*0b20*/  @!P1 LDG.E.CONSTANT R61, desc[UR6][R8.64+0x80] ;  /* 0x00008006083d9981 */ /* 0x000322000c1e9900 */
[----:B------:R-:W1:Y:S01]  /*0b30*/  S2UR UR5, SR_CgaCtaId ;  /* 0x00000000000579c3 */ /* 0x000e620000008800 */
[----:B------:R-:W1:Y:S01]  /*0b40*/  LDCU UR9, c[0x0][0x364] ;  /* 0x00006c80ff0977ac */ /* 0x000e620008000800 */
[----:B------:R-:W-:Y:S01]  /*0b50*/  ISETP.NE.AND P5, PT, R35, 0x7ff00000, PT ;  /* 0x7ff000002300780c */ /* 0x000fe20003fa5270 */
[----:B0-----:R-:W-:Y:S01]  /*0b60*/  DADD R56, -RZ, |R54| ;  /* 0x00000000ff387229 */ /* 0x001fe20000000536 */
[----:B------:R-:W-:Y:S01]  /*0b70*/  BSSY.RECONVERGENT B0, `(.L_x_667) ;  /* 0x000005e000007945 */ /* 0x000fe20003800200 */
[----:B------:R-:W-:Y:S01]  /*0b80*/  UMOV UR4, 0x400 ;  /* 0x0000040000047882 */ /* 0x000fe20000000000 */
[----:B------:R-:W-:Y:S01]  /*0b90*/  P2R R103, PR, RZ, 0x20 ;  /* 0x00000020ff677803 */ /* 0x000fe20000000000 */
[----:B------:R-:W-:Y:S01]  /*0ba0*/  DSETP.NEU.AND P0, PT, |R54|, +INF , PT ;  /* 0x7ff000003600742a */ /* 0x000fe20003f0d200 */
[----:B------:R-:W0:Y:S01]  /*0bb0*/  LDC R3, c[0x0][0x384] ;  /* 0x0000e100ff037b82 */ /* 0x000e220000000800 */
[----:B------:R-:W-:Y:S01]  /*0bc0*/  ISETP.NE.AND P5, PT, R23, 0x7ff00000, PT ;  /* 0x7ff000001700780c */ /* 0x000fe20003fa5270 */
[----:B--2---:R-:W-:Y:S01]  /*0bd0*/  FMUL R107, R28, R11 ;  /* 0x0000000b1c6b7220 */ /* 0x004fe20000400000 */
[----:B-1----:R-:W-:Y:S01]  /*0be0*/  IMAD.MOV.U32 R9, RZ, RZ, 0x40000000 ;  /* 0x40000000ff097424 */ /* 0x002fe200078e00ff */
[----:B------:R-:W-:-:S02]  /*0bf0*/  MOV R84, 0x1150 ;  /* 0x0000115000547802 */ /* 0x000fc40000000f00 */
[----:B------:R-:W-:Y:S02]  /*0c00*/  P2R R100, PR, RZ, 0x20 ;  /* 0x00000020ff647803 */ /* 0x000fe40000000000 */
[----:B------:R-:W1:Y:S08]  /*0c10*/  LDC R5, c[0x0][0x390] ;  /* 0x0000e400ff057b82 */ /* 0x000e700000000800 */
[----:B------:R-:W-:Y:S01]  /*0c20*/  BAR.SYNC.DEFER_BLOCKING 0x0 ;  /* 0x0000000000007b1d */ /* 0x000fe20000010000 */
[----:B------:R-:W-:Y:S01]  /*0c30*/  ISETP.NE.AND P5, PT, R38, 0x7ff00000, PT ;  /* 0x7ff000002600780c */ /* 0x000fe20003fa5270 */
[----:B------:R-:W-:-:S03]  /*0c40*/  IMAD R0, R74, UR9, R79 ;  /* 0x000000094a007c24 */ /* 0x000fc6000f8e024f */
[----:B------:R-:W-:Y:S01]  /*0c50*/  P2R R97, PR, RZ, 0x20 ;  /* 0x00000020ff617803 */ /* 0x000fe20000000000 */
[----:B------:R-:W-:Y:S02]  /*0c60*/  IMAD R0, R0, R75, R83 ;  /* 0x0000004b00007224 */ /* 0x000fe400078e0253 */
[----:B------:R-:W2:Y:S01]  /*0c70*/  LDC R7, c[0x0][0x38c] ;  /* 0x0000e300ff077b82 */ /* 0x000ea20000000800 */
[----:B------:R-:W-:Y:S01]  /*0c80*/  ULEA UR4, UR5, UR4, 0x18 ;  /* 0x0000000405047291 */ /* 0x000fe2000f8ec0ff */
[----:B------:R-:W-:Y:S01]  /*0c90*/  ISETP.NE.AND P5, PT, R31, 0x7ff00000, PT ;  /* 0x7ff000001f00780c */ /* 0x000fe20003fa5270 */
[----:B------:R-:W-:-:S03]  /*0ca0*/  VIADD R8, R0, 0x6 ;  /* 0x0000000600087836 */ /* 0x000fc60000000000 */
[----:B------:R-:W-:Y:S02]  /*0cb0*/  P2R R94, PR, RZ, 0x20 ;  /* 0x00000020ff5e7803 */ /* 0x000fe40000000000 */
[----:B------:R-:W-:Y:S01]  /*0cc0*/  LEA R10, R10, UR4, 0x2 ;  /* 0x000000040a0a7c11 */ /* 0x000fe2000f8e10ff */
[----:B------:R-:W-:Y:S01]  /*0cd0*/  UMOV UR4, URZ ;  /* 0x000000ff00047c82 */ /* 0x000fe20008000000 */
[C---:B0-----:R-:W-:Y:S02]  /*0ce0*/  FSETP.NEU.AND P3, PT, R3.reuse, 1, PT ;  /* 0x3f8000000300780b */ /* 0x041fe40003f6d000 */
[----:B------:R-:W-:Y:S02]  /*0cf0*/  FSETP.NAN.AND P2, PT, R3, R3, PT ;  /* 0x000000030300720b */ /* 0x000fe40003f48000 */
[----:B------:R-:W-:Y:S02]  /*0d00*/  P2R R2, PR, RZ, 0x8 ;  /* 0x00000008ff027803 */ /* 0x000fe40000000000 */
[----:B------:R-:W-:Y:S01]  /*0d10*/  P2R R2, PR, RZ, 0x4 ;  /* 0x00000004ff027803 */ /* 0x000fe20000000000 */
[----:B------:R0:W-:Y:S01]  /*0d20*/  STS [R10+0x18], R11 ;  /* 0x0000180b0a007388 */ /* 0x0001e20000000800 */
[C---:B-1----:R-:W-:Y:S01]  /*0d30*/  FSETP.NEU.AND P2, PT, R5.reuse, RZ, PT ;  /* 0x000000ff0500720b */ /* 0x042fe20003f4d000 */
[C---:B------:R-:W-:Y:S01]  /*0d40*/  FMUL R106, R5.reuse, 0.5 ;  /* 0x3f000000056a7820 */ /* 0x040fe20000400000 */
[----:B------:R-:W-:-:S02]  /*0d50*/  FSETP.NEU.AND P3, PT, R5, 1, PT ;  /* 0x3f8000000500780b */ /* 0x000fc40003f6d000 */
[----:B------:R-:W-:Y:S02]  /*0d60*/  P2R R0, PR, RZ, 0x4 ;  /* 0x00000004ff007803 */ /* 0x000fe40000000000 */
[----:B--2---:R-:W-:Y:S02]  /*0d70*/  FSETP.NEU.AND P4, PT, R7, 1, PT ;  /* 0x3f8000000700780b */ /* 0x004fe40003f8d000 */
[----:B------:R-:W-:Y:S02]  /*0d80*/  ISETP.NE.AND P5, PT, R41, 0x7ff00000, PT ;  /* 0x7ff000002900780c */ /* 0x000fe40003fa5270 */
[----:B------:R-:W-:Y:S02]  /*0d90*/  P2R R0, PR, RZ, 0x10 ;  /* 0x00000010ff007803 */ /* 0x000fe40000000000 */
[----:B------:R-:W-:Y:S02]  /*0da0*/  ISETP.NE.AND P4, PT, R22, 0x7ff00000, PT ;  /* 0x7ff000001600780c */ /* 0x000fe40003f85270 */
[----:B------:R-:W-:-:S02]  /*0db0*/  P2R R91, PR, RZ, 0x20 ;  /* 0x00000020ff5b7803 */ /* 0x000fc40000000000 */
[----:B------:R-:W-:Y:S02]  /*0dc0*/  P2R R104, PR, RZ, 0x10 ;  /* 0x00000010ff687803 */ /* 0x000fe40000000000 */
[----:B------:R-:W-:Y:S02]  /*0dd0*/  ISETP.NE.AND P4, PT, R36, 0x7ff00000, PT ;  /* 0x7ff000002400780c */ /* 0x000fe40003f85270 */
        /* <DEDUP_REMOVED lines=9> */
[----:B------:R-:W-:Y:S01]  /*0e70*/  P2R R109, PR, RZ, 0x20 ;  /* 0x00000020ff6d7803 */ /* 0x000fe20000000000 */
[----:B------:R-:W-:Y:S01]  /*0e80*/  DSETP.NEU.AND P5, PT, |R52|, +INF , PT ;  /* 0x7ff000003400742a */ /* 0x000fe20003fad200 */
[----:B------:R-:W-:-:S02]  /*0e90*/  P2R R92, PR, RZ, 0x10 ;  /* 0x00000010ff5c7803 */ /* 0x000fc40000000000 */
[----:B------:R-:W-:Y:S02]  /*0ea0*/  ISETP.NE.AND P4, PT, R42, 0x7ff00000, PT ;  /* 0x7ff000002a00780c */ /* 0x000fe40003f85270 */
[----:B------:R-:W-:Y:S02]  /*0eb0*/  FSETP.NAN.AND P6, PT, R106, R106, PT ;  /* 0x0000006a6a00720b */ /* 0x000fe40003fc8000 */
[----:B------:R-:W-:Y:S02]  /*0ec0*/  P2R R89, PR, RZ, 0x10 ;  /* 0x00000010ff597803 */ /* 0x000fe40000000000 */
[----:B------:R-:W-:Y:S02]  /*0ed0*/  ISETP.NE.AND P4, PT, R33, 0x7ff00000, PT ;  /* 0x7ff000002100780c */ /* 0x000fe40003f85270 */
[----:B------:R-:W-:Y:S02]  /*0ee0*/  FSETP.NAN.AND P2, PT, R7, R7, PT ;  /* 0x000000070700720b */ /* 0x000fe40003f48000 */
[----:B------:R-:W-:-:S02]  /*0ef0*/  P2R R86, PR, RZ, 0x10 ;  /* 0x00000010ff567803 */ /* 0x000fc40000000000 */
[----:B------:R-:W-:Y:S02]  /*0f00*/  ISETP.NE.AND P4, PT, R27, 0x7ff00000, PT ;  /* 0x7ff000001b00780c */ /* 0x000fe40003f85270 */
[----:B------:R-:W-:Y:S02]  /*0f10*/  P2R R85, PR, RZ, 0x40 ;  /* 0x00000040ff557803 */ /* 0x000fe40000000000 */
[----:B------:R-:W-:-:S03]  /*0f20*/  P2R R108, PR, RZ, 0x10 ;  /* 0x00000010ff6c7803 */ /* 0x000fc60000000000 */
[----:B------:R-:W-:-:S06]  /*0f30*/  DSETP.NEU.AND P4, PT, |R50|, +INF , PT ;  /* 0x7ff000003200742a */ /* 0x000fcc0003f8d200 */
[----:B------:R-:W-:Y:S02]  /*0f40*/  P2R R6, PR, RZ, 0x10 ;  /* 0x00000010ff067803 */ /* 0x000fe40000000000 */
[----:B------:R-:W-:Y:S01]  /*0f50*/  FSETP.NEU.AND P4, PT, R106, 1, PT ;  /* 0x3f8000006a00780b */ /* 0x000fe20003f8d000 */
[----:B---3--:R0:W-:Y:S04]  /*0f60*/  @!P1 STS [R10], R59 ;  /* 0x0000003b0a009388 */ /* 0x0081e80000000800 */
[----:B----4-:R0:W-:Y:S01]  /*0f70*/  @!P1 STS [R10+0x98], R61 ;  /* 0x0000983d0a009388 */ /* 0x0101e20000000800 */
[----:B------:R-:W-:Y:S01]  /*0f80*/  BAR.SYNC.DEFER_BLOCKING 0x0 ;  /* 0x0000000000007b1d */ /* 0x000fe20000010000 */
[----:B------:R-:W-:-:S04]  /*0f90*/  FSETP.NEU.AND P1, PT, R3, RZ, PT ;  /* 0x000000ff0300720b */ /* 0x000fc80003f2d000 */
[----:B------:R-:W-:Y:S02]  /*0fa0*/  P2R R4, PR, RZ, 0x2 ;  /* 0x00000002ff047803 */ /* 0x000fe40000000000 */
[----:B------:R-:W-:Y:S02]  /*0fb0*/  P2R R4, PR, RZ, 0x8 ;  /* 0x00000008ff047803 */ /* 0x000fe40000000000 */
[----:B------:R-:W-:Y:S02]  /*0fc0*/  FSETP.NEU.AND P3, PT, R7, RZ, PT ;  /* 0x000000ff0700720b */ /* 0x000fe40003f6d000 */
[----:B------:R-:W-:Y:S02]  /*0fd0*/  P2R R4, PR, RZ, 0x20 ;  /* 0x00000020ff047803 */ /* 0x000fe40000000000 */
[----:B------:R-:W-:Y:S02]  /*0fe0*/  P2R R0, PR, RZ, 0x8 ;  /* 0x00000008ff007803 */ /* 0x000fe40000000000 */
[----:B------:R-:W-:-:S02]  /*0ff0*/  ISETP.NE.AND P3, PT, R29, 0x7ff00000, PT ;  /* 0x7ff000001d00780c */ /* 0x000fc40003f65270 */
[----:B------:R-:W-:Y:S02]  /*1000*/  ISETP.NE.AND P5, PT, R34, 0x7ff00000, PT ;  /* 0x7ff000002200780c */ /* 0x000fe40003fa5270 */
[----:B------:R-:W-:Y:S02]  /*1010*/  P2R R102, PR, RZ, 0x8 ;  /* 0x00000008ff667803 */ /* 0x000fe40000000000 */
[----:B------:R-:W-:Y:S02]  /*1020*/  ISETP.NE.AND P3, PT, R37, 0x7ff00000, PT ;  /* 0x7ff000002500780c */ /* 0x000fe40003f65270 */
[----:B------:R-:W-:Y:S02]  /*1030*/  P2R R79, PR, RZ, 0x20 ;  /* 0x00000020ff4f7803 */ /* 0x000fe40000000000 */
[----:B------:R-:W-:Y:S02]  /*1040*/  P2R R99, PR, RZ, 0x8 ;  /* 0x00000008ff637803 */ /* 0x000fe40000000000 */
[----:B------:R-:W-:-:S02]  /*1050*/  ISETP.NE.AND P3, PT, R24, 0x7ff00000, PT ;  /* 0x7ff000001800780c */ /* 0x000fc40003f65270 */
[----:B------:R-:W-:Y:S02]  /*1060*/  FSETP.NAN.AND P1, PT, R5, R5, PT ;  /* 0x000000050500720b */ /* 0x000fe40003f28000 */
[----:B------:R-:W-:Y:S02]  /*1070*/  P2R R96, PR, RZ, 0x8 ;  /* 0x00000008ff607803 */ /* 0x000fe40000000000 */
[----:B------:R-:W-:Y:S02]  /*1080*/  ISETP.NE.AND P3, PT, R40, 0x7ff00000, PT ;  /* 0x7ff000002800780c */ /* 0x000fe40003f65270 */
[----:B------:R-:W-:Y:S02]  /*1090*/  FSETP.NEU.AND P5, PT, R106, RZ, PT ;  /* 0x000000ff6a00720b */ /* 0x000fe40003fad000 */
[----:B------:R-:W-:Y:S02]  /*10a0*/  P2R R93, PR, RZ, 0x8 ;  /* 0x00000008ff5d7803 */ /* 0x000fe40000000000 */
[----:B------:R-:W-:-:S04]  /*10b0*/  ISETP.NE.AND P3, PT, R32, 0x7ff00000, PT ;  /* 0x7ff000002000780c */ /* 0x000fc80003f65270 */
[----:B------:R-:W-:Y:S02]  /*10c0*/  P2R R90, PR, RZ, 0x8 ;  /* 0x00000008ff5a7803 */ /* 0x000fe40000000000 */
[----:B------:R-:W-:-:S04]  /*10d0*/  ISETP.NE.AND P3, PT, R43, 0x7ff00000, PT ;  /* 0x7ff000002b00780c */ /* 0x000fc80003f65270 */
[----:B------:R-:W-:-:S03]  /*10e0*/  P2R R87, PR, RZ, 0x8 ;  /* 0x00000008ff577803 */ /* 0x000fc60000000000 */
[----:B------:R-:W-:-:S06]  /*10f0*/  DSETP.NEU.AND P3, PT, |R48|, +INF , PT ;  /* 0x7ff000003000742a */ /* 0x000fcc0003f6d200 */
[----:B------:R-:W-:Y:S02]  /*1100*/  P2R R0, PR, RZ, 0x8 ;  /* 0x00000008ff007803 */ /* 0x000fe40000000000 */
[----:B------:R-:W-:-:S04]  /*1110*/  ISETP.NE.AND P3, PT, R81, 0x7ff00000, PT ;  /* 0x7ff000005100780c */ /* 0x000fc80003f65270 */
[----:B------:R-:W-:Y:S02]  /*1120*/  P2R R78, PR, RZ, 0x8 ;  /* 0x00000008ff4e7803 */ /* 0x000fe40000000000 */
[----:B0-----:R-:W-:-:S13]  /*1130*/  ISETP.NE.AND P3, PT, R82, 0x7ff00000, PT ;  /* 0x7ff000005200780c */ /* 0x001fda0003f65270 */
[----:B-----5:R-:W-:Y:S05]  /*1140*/  CALL.REL.NOINC `($_Z34FractionalStep_2D_Solver_OptimizedififfPfS_S_$__internal_accurate_pow) ;  /* 0x0000005000787944 */ /* 0x020fea0003c00000 */
[----:B------:R-:W-:Y:S05]  /*1150*/  BSYNC.RECONVERGENT B0 ;  /* 0x0000000000007941 */ /* 0x000fea0003800200 */
.L_x_667:
[----:B------:R-:W0:Y:S01]  /*1160*/  F2F.F64.F32 R54, UR14 ;  /* 0x0000000e00367d10 */ /* 0x000e220008201800 */
[----:B------:R-:W-:Y:S01]  /*1170*/  FSETP.NEU.AND P6, PT, R7, RZ, PT ;  /* 0x000000ff0700720b */ /* 0x000fe20003fcd000 */
[----:B------:R-:W-:Y:S01]  /*1180*/  BSSY.RECONVERGENT B0, `(.L_x_668) ;  /* 0x0000013000007945 */ /* 0x000fe20003800200 */
[----:B------:R-:W-:Y:S02]  /*1190*/  MOV R84, 0x12b0 ;  /* 0x000012b000547802 */ /* 0x000fe40000000f00 */
[----:B------:R-:W-:Y:S02]  /*11a0*/  FSEL R56, R56, RZ, P6 ;  /* 0x000000ff38387208 */ /* 0x000fe40003000000 */
[----:B------:R-:W-:Y:S02]  /*11b0*/  FSEL R61, R9, RZ, P6 ;  /* 0x000000ff093d7208 */ /* 0x000fe40003000000 */
[----:B------:R-:W-:Y:S02]  /*11c0*/  FSEL R9, R56, RZ, P0 ;  /* 0x000000ff38097208 */ /* 0x000fe40000000000 */
[----:B------:R-:W-:-:S02]  /*11d0*/  FSEL R57, R61, +QNAN , P0 ;  /* 0x7ff000003d397808 */ /* 0x000fc40000000000 */
[----:B------:R-:W-:Y:S01]  /*11e0*/  FSETP.NEU.AND P6, PT, R7, 1, PT ;  /* 0x3f8000000700780b */ /* 0x000fe20003fcd000 */
[----:B0-----:R-:W-:-:S10]  /*11f0*/  DADD R58, R54, 2 ;  /* 0x40000000363a7429 */ /* 0x001fd40000000000 */
[----:B------:R-:W-:Y:S01]  /*1200*/  @!P3 FSEL R56, R58, R9, P2 ;  /* 0x000000093a38b208 */ /* 0x000fe20001000000 */
[----:B------:R-:W-:Y:S01]  /*1210*/  IMAD.MOV.U32 R9, RZ, RZ, 0x40000000 ;  /* 0x40000000ff097424 */ /* 0x000fe200078e00ff */
[----:B------:R-:W-:-:S03]  /*1220*/  @!P3 FSEL R61, R59, R57, P2 ;  /* 0x000000393b3db208 */ /* 0x000fc60001000000 */
[----:B------:R-:W-:Y:S01]  /*1230*/  IMAD.MOV.U32 R58, RZ, RZ, R56 ;  /* 0x000000ffff3a7224 */ /* 0x000fe200078e0038 */
[----:B------:R-:W-:Y:S01]  /*1240*/  DADD R56, -RZ, |R50| ;  /* 0x00000000ff387229 */ /* 0x000fe20000000532 */
[----:B------:R-:W-:-:S06]  /*1250*/  IMAD.MOV.U32 R59, RZ, RZ, R61 ;  /* 0x000000ffff3b7224 */ /* 0x000fcc00078e003d */
[----:B------:R-:W-:-:S08]  /*1260*/  DADD R58, R58, R58 ;  /* 0x000000003a3a7229 */ /* 0x000fd0000000003a */
[----:B------:R-:W-:-:S10]  /*1270*/  DMUL R50, R58, 0.5 ;  /* 0x3fe000003a327828 */ /* 0x000fd40000000000 */
[----:B------:R-:W-:Y:S02]  /*1280*/  FSEL R74, R50, RZ, P6 ;  /* 0x000000ff324a7208 */ /* 0x000fe40003000000 */
[----:B------:R-:W-:-:S07]  /*1290*/  FSEL R75, R51, 1.875, P6 ;  /* 0x3ff00000334b7808 */ /* 0x000fce0003000000 */
[----:B------:R-:W-:Y:S05]  /*12a0*/  CALL.REL.NOINC `($_Z34FractionalStep_2D_Solver_OptimizedififfPfS_S_$__internal_accurate_pow) ;  /* 0x0000005000207944 */ /* 0x000fea0003c00000 */
[----:B------:R-:W-:Y:S05]  /*12b0*/  BSYNC.RECONVERGENT B0 ;  /* 0x0000000000007941 */ /* 0x000fea0003800200 */
.L_x_668:
[----:B------:R-:W0:Y:S01]  /*12c0*/  F2F.F64.F32 R50, UR15 ;  /* 0x0000000f00327d10 */ /* 0x000e220008201800 */
[----:B------:R-:W-:Y:S01]  /*12d0*/  P2R R57, PR, RZ, 0x1 ;  /* 0x00000001ff397803 */ /* 0x000fe20000000000 */
[----:B------:R-:W-:Y:S01]  /*12e0*/  FADD R60, R76, R77 ;  /* 0x0000004d4c3c7221 */ /* 0x000fe20000000000 */
[----:B------:R-:W-:Y:S01]  /*12f0*/  ISETP.NE.AND P3, PT, R79, RZ, PT ;  /* 0x000000ff4f00720c */ /* 0x000fe20003f65270 */
[----:B------:R-:W-:Y:S01]  /*1300*/  BSSY.RECONVERGENT B0, `(.L_x_669) ;  /* 0x0000018000007945 */ /* 0x000fe20003800200 */
[----:B------:R-:W-:Y:S02]  /*1310*/  FSETP.NEU.AND P0, PT, R5, RZ, PT ;  /* 0x000000ff0500720b */ /* 0x000fe40003f0d000 */
[----:B------:R-:W-:Y:S02]  /*1320*/  ISETP.NE.AND P6, PT, R6, RZ, PT ;  /* 0x000000ff0600720c */ /* 0x000fe40003fc5270 */
[----:B------:R-:W-:Y:S02]  /*1330*/  FSEL R61, R9, RZ, P0 ;  /* 0x000000ff093d7208 */ /* 0x000fe40000000000 */
[----:B------:R-:W-:-:S02]  /*1340*/  FSEL R56, R56, RZ, P0 ;  /* 0x000000ff38387208 */ /* 0x000fc40000000000 */
[----:B------:R-:W-:Y:S01]  /*1350*/  ISETP.NE.AND P0, PT, R57, RZ, PT ;  /* 0x000000ff3900720c */ /* 0x000fe20003f05270 */
[----:B0-----:R-:W-:Y:S01]  /*1360*/  DADD R58, R50, 2 ;  /* 0x40000000323a7429 */ /* 0x001fe20000000000 */
[----:B------:R-:W-:Y:S02]  /*1370*/  FSEL R57, R61, +QNAN , P6 ;  /* 0x7ff000003d397808 */ /* 0x000fe40003000000 */
[----:B------:R-:W-:Y:S02]  /*1380*/  FSEL R9, R56, RZ, P6 ;  /* 0x000000ff38097208 */ /* 0x000fe40003000000 */
[----:B------:R-:W-:-:S05]  /*1390*/  MOV R84, 0x1480 ;  /* 0x0000148000547802 */ /* 0x000fca0000000f00 */
[----:B------:R-:W-:Y:S02]  /*13a0*/  @!P3 FSEL R61, R59, R57, P1 ;  /* 0x000000393b3db208 */ /* 0x000fe40000800000 */
[----:B------:R-:W-:Y:S01]  /*13b0*/  @!P3 FSEL R56, R58, R9, P1 ;  /* 0x000000093a38b208 */ /* 0x000fe20000800000 */
[----:B------:R-:W-:Y:S01]  /*13c0*/  IMAD.MOV.U32 R9, RZ, RZ, 0x40000000 ;  /* 0x40000000ff097424 */ /* 0x000fe200078e00ff */
[----:B------:R-:W-:Y:S01]  /*13d0*/  FSETP.NEU.AND P3, PT, R5, 1, PT ;  /* 0x3f8000000500780b */ /* 0x000fe20003f6d000 */
[----:B------:R-:W-:-:S06]  /*13e0*/  IMAD.MOV.U32 R57, RZ, RZ, R61 ;  /* 0x000000ffff397224 */ /* 0x000fcc00078e003d */
[----:B------:R-:W-:-:S08]  /*13f0*/  DADD R56, R56, R56 ;  /* 0x0000000038387229 */ /* 0x000fd00000000038 */
[----:B------:R-:W-:-:S10]  /*1400*/  DMUL R56, R56, 0.5 ;  /* 0x3fe0000038387828 */ /* 0x000fd40000000000 */
[----:B------:R-:W-:Y:S02]  /*1410*/  FSEL R58, R56, RZ, P3 ;  /* 0x000000ff383a7208 */ /* 0x000fe40001800000 */
[----:B------:R-:W-:Y:S01]  /*1420*/  FSEL R59, R57, 1.875, P3 ;  /* 0x3ff00000393b7808 */ /* 0x000fe20001800000 */
[----:B------:R-:W-:-:S05]  /*1430*/  DADD R56, -RZ, |R52| ;  /* 0x00000000ff387229 */ /* 0x000fca0000000534 */
[----:B------:R-:W-:Y:S01]  /*1440*/  DADD R58, R74, R58 ;  /* 0x000000004a3a7229 */ /* 0x000fe2000000003a */
[----:B------:R0:W1:Y:S07]  /*1450*/  F2F.F64.F32 R74, R60 ;  /* 0x0000003c004a7310 */ /* 0x00006e0000201800 */
[----:B------:R-:W-:-:S11]  /*1460*/  DMUL R76, R46, R58 ;  /* 0x0000003a2e4c7228 */ /* 0x000fd60000000000 */
[----:B01----:R-:W-:Y:S05]  /*1470*/  CALL.REL.NOINC `($_Z34FractionalStep_2D_Solver_OptimizedififfPfS_S_$__internal_accurate_pow) ;  /* 0x0000004c00ac7944 */ /* 0x003fea0003c00000 */
[----:B------:R-:W-:Y:S05]  /*1480*/  BSYNC.RECONVERGENT B0 ;  /* 0x0000000000007941 */ /* 0x000fea0003800200 */
.L_x_669:
[----:B------:R-:W0:Y:S01]  /*1490*/  F2F.F64.F32 R52, UR16 ;  /* 0x0000001000347d10 */ /* 0x000e220008201800 */
[----:B------:R-:W-:Y:S01]  /*14a0*/  P2R R57, PR, RZ, 0x2 ;  /* 0x00000002ff397803 */ /* 0x000fe20000000000 */
[----:B------:R-:W-:Y:S01]  /*14b0*/  BSSY.RECONVERGENT B0, `(.L_x_670) ;  /* 0x000001a000007945 */ /* 0x000fe20003800200 */
[----:B------:R-:W-:Y:S02]  /*14c0*/  ISETP.NE.AND P6, PT, R78, RZ, PT ;  /* 0x000000ff4e00720c */ /* 0x000fe40003fc5270 */
[----:B------:R-:W-:Y:S02]  /*14d0*/  FSETP.NEU.AND P1, PT, R3, RZ, PT ;  /* 0x000000ff0300720b */ /* 0x000fe40003f2d000 */
[----:B------:R-:W-:Y:S02]  /*14e0*/  P2R R60, PR, RZ, 0x1 ;  /* 0x00000001ff3c7803 */ /* 0x000fe40000000000 */
[----:B------:R-:W-:Y:S02]  /*14f0*/  ISETP.NE.AND P0, PT, R4, RZ, PT ;  /* 0x000000ff0400720c */ /* 0x000fe40003f05270 */
[----:B------:R-:W-:-:S02]  /*1500*/  FSEL R56, R56, RZ, P1 ;  /* 0x000000ff38387208 */ /* 0x000fc40000800000 */
[----:B------:R-:W-:Y:S01]  /*1510*/  FSEL R61, R9, RZ, P1 ;  /* 0x000000ff093d7208 */ /* 0x000fe20000800000 */
[----:B0-----:R-:W-:Y:S01]  /*1520*/  DADD R58, R52, 2 ;  /* 0x40000000343a7429 */ /* 0x001fe20000000000 */
[----:B------:R-:W-:Y:S02]  /*1530*/  ISETP.NE.AND P1, PT, R57, RZ, PT ;  /* 0x000000ff3900720c */ /* 0x000fe40003f25270 */
[----:B------:R-:W-:Y:S02]  /*1540*/  ISETP.NE.AND P3, PT, R2, RZ, PT ;  /* 0x000000ff0200720c */ /* 0x000fe40003f65270 */
[----:B------:R-:W-:Y:S02]  /*1550*/  FSEL R9, R56, RZ, P0 ;  /* 0x000000ff38097208 */ /* 0x000fe40000000000 */
[----:B------:R-:W-:Y:S02]  /*1560*/  FSEL R57, R61, +QNAN , P0 ;  /* 0x7ff000003d397808 */ /* 0x000fe40000000000 */
[----:B------:R-:W-:-:S02]  /*1570*/  ISETP.NE.AND P0, PT, R60, RZ, PT ;  /* 0x000000ff3c00720c */ /* 0x000fc40003f05270 */
[----:B------:R-:W-:Y:S01]  /*1580*/  @!P6 FSEL R56, R58, R9, P3 ;  /* 0x000000093a38e208 */ /* 0x000fe20001800000 */
[----:B------:R-:W-:Y:S01]  /*1590*/  IMAD.MOV.U32 R9, RZ, RZ, 0x40000000 ;  /* 0x40000000ff097424 */ /* 0x000fe200078e00ff */
[----:B------:R-:W-:Y:S02]  /*15a0*/  @!P6 FSEL R61, R59, R57, P3 ;  /* 0x000000393b3de208 */ /* 0x000fe40001800000 */
[----:B------:R-:W-:Y:S01]  /*15b0*/  FSETP.NEU.AND P3, PT, R3, 1, PT ;  /* 0x3f8000000300780b */ /* 0x000fe20003f6d000 */
[----:B------:R-:W-:Y:S01]  /*15c0*/  IMAD.MOV.U32 R58, RZ, RZ, R56 ;  /* 0x000000ffff3a7224 */ /* 0x000fe200078e0038 */
[----:B------:R-:W-:Y:S01]  /*15d0*/  DADD R56, -RZ, |R48| ;  /* 0x00000000ff387229 */ /* 0x000fe20000000530 */
[----:B------:R-:W-:Y:S01]  /*15e0*/  IMAD.MOV.U32 R59, RZ, RZ, R61 ;  /* 0x000000ffff3b7224 */ /* 0x000fe200078e003d */
[----:B------:R-:W-:-:S05]  /*15f0*/  MOV R84, 0x1650 ;  /* 0x0000165000547802 */ /* 0x000fca0000000f00 */
[----:B------:R-:W-:-:S08]  /*1600*/  DADD R58, R58, R58 ;  /* 0x000000003a3a7229 */ /* 0x000fd0000000003a */
[----:B------:R-:W-:-:S10]  /*1610*/  DMUL R48, R58, 0.5 ;  /* 0x3fe000003a307828 */ /* 0x000fd40000000000 */
[----:B------:R-:W-:Y:S02]  /*1620*/  FSEL R78, R48, RZ, P3 ;  /* 0x000000ff304e7208 */ /* 0x000fe40001800000 */
[----:B------:R-:W-:-:S07]  /*1630*/  FSEL R79, R49, 1.875, P3 ;  /* 0x3ff00000314f7808 */ /* 0x000fce0001800000 */
[----:B------:R-:W-:Y:S05]  /*1640*/  CALL.REL.NOINC `($_Z34FractionalStep_2D_Solver_OptimizedififfPfS_S_$__internal_accurate_pow) ;  /* 0x0000004c00387944 */ /* 0x000fea0003c00000 */
[----:B------:R-:W-:Y:S05]  /*1650*/  BSYNC.RECONVERGENT B0 ;  /* 0x0000000000007941 */ /* 0x000fea0003800200 */
.L_x_670:
[----:B------:R-:W0:Y:S01]  /*1660*/  F2F.F64.F32 R48, R106 ;  /* 0x0000006a00307310 */ /* 0x000e220000201800 */
[----:B------:R-:W-:Y:S01]  /*1670*/  ISETP.NE.AND P6, PT, R108, RZ, PT ;  /* 0x000000ff6c00720c */ /* 0x000fe20003fc5270 */
[----:B------:R-:W-:Y:S01]  /*1680*/  BSSY.RECONVERGENT B0, `(.L_x_671) ;  /* 0x0000022000007945 */ /* 0x000fe20003800200 */
[----:B------:R-:W-:Y:S02]  /*1690*/  P2R R60, PR, RZ, 0x1 ;  /* 0x00000001ff3c7803 */ /* 0x000fe40000000000 */
[----:B------:R-:W-:Y:S02]  /*16a0*/  ISETP.NE.AND P0, PT, R0, RZ, PT ;  /* 0x000000ff0000720c */ /* 0x000fe40003f05270 */
[----:B------:R-:W-:Y:S02]  /*16b0*/  FSEL R56, R56, RZ, P5 ;  /* 0x000000ff38387208 */ /* 0x000fe40002800000 */
[----:B------:R-:W-:Y:S02]  /*16c0*/  FSEL R61, R9, RZ, P5 ;  /* 0x000000ff093d7208 */ /* 0x000fe40002800000 */
[----:B------:R-:W-:-:S02]  /*16d0*/  FSEL R9, R56, RZ, P0 ;  /* 0x000000ff38097208 */ /* 0x000fc40000000000 */
[----:B------:R-:W-:Y:S01]  /*16e0*/  ISETP.NE.AND P3, PT, R85, RZ, PT ;  /* 0x000000ff5500720c */ /* 0x000fe20003f65270 */
[----:B0-----:R-:W-:Y:S01]  /*16f0*/  DADD R58, R48, 2 ;  /* 0x40000000303a7429 */ /* 0x001fe20000000000 */
[----:B------:R-:W-:Y:S02]  /*1700*/  FSEL R57, R61, +QNAN , P0 ;  /* 0x7ff000003d397808 */ /* 0x000fe40000000000 */
[----:B------:R-:W-:Y:S02]  /*1710*/  ISETP.NE.AND P0, PT, R60, RZ, PT ;  /* 0x000000ff3c00720c */ /* 0x000fe40003f05270 */
[----:B------:R-:W-:-:S05]  /*1720*/  MOV R84, 0x18a0 ;  /* 0x000018a000547802 */ /* 0x000fca0000000f00 */
[----:B------:R-:W-:Y:S02]  /*1730*/  @!P6 FSEL R56, R58, R9, P3 ;  /* 0x000000093a38e208 */ /* 0x000fe40001800000 */
[----:B------:R-:W-:Y:S01]  /*1740*/  LDS R9, [R10+0x14] ;  /* 0x000014000a097984 */ /* 0x000fe20000000800 */
[----:B------:R-:W-:-:S03]  /*1750*/  @!P6 FSEL R61, R59, R57, P3 ;  /* 0x000000393b3de208 */ /* 0x000fc60001800000 */
[----:B------:R-:W0:Y:S02]  /*1760*/  LDS R58, [R10+0x1c] ;  /* 0x00001c000a3a7984 */ /* 0x000e240000000800 */
[----:B------:R-:W-:-:S06]  /*1770*/  IMAD.MOV.U32 R57, RZ, RZ, R61 ;  /* 0x000000ffff397224 */ /* 0x000fcc00078e003d */
[----:B------:R-:W-:-:S08]  /*1780*/  DADD R56, R56, R56 ;  /* 0x0000000038387229 */ /* 0x000fd00000000038 */
[----:B------:R-:W-:-:S10]  /*1790*/  DMUL R56, R56, 0.5 ;  /* 0x3fe0000038387828 */ /* 0x000fd40000000000 */
[----:B------:R-:W-:Y:S02]  /*17a0*/  FSEL R56, R56, RZ, P4 ;  /* 0x000000ff38387208 */ /* 0x000fe40002000000 */
[----:B------:R-:W-:-:S06]  /*17b0*/  FSEL R57, R57, 1.875, P4 ;  /* 0x3ff0000039397808 */ /* 0x000fcc0002000000 */
[----:B------:R-:W-:Y:S01]  /*17c0*/  DADD R56, R78, R56 ;  /* 0x000000004e387229 */ /* 0x000fe20000000038 */
[----:B0-----:R-:W-:Y:S01]  /*17d0*/  FADD R9, R9, R58 ;  /* 0x0000003a09097221 */ /* 0x001fe20000000000 */
[----:B------:R-:W-:-:S06]  /*17e0*/  DMUL R58, R44, R78 ;  /* 0x0000004e2c3a7228 */ /* 0x000fcc0000000000 */
[----:B------:R-:W-:Y:S01]  /*17f0*/  DMUL R56, R44, R56 ;  /* 0x000000382c387228 */ /* 0x000fe20000000000 */
[----:B------:R0:W1:Y:S02]  /*1800*/  F2F.F64.F32 R60, R9 ;  /* 0x00000009003c7310 */ /* 0x0000640000201800 */
[----:B0-----:R-:W-:Y:S01]  /*1810*/  IMAD.MOV.U32 R9, RZ, RZ, 0x40100000 ;  /* 0x40100000ff097424 */ /* 0x001fe200078e00ff */
[----:B-1----:R-:W-:-:S08]  /*1820*/  DMUL R58, R60, R58 ;  /* 0x0000003a3c3a7228 */ /* 0x002fd00000000000 */
[----:B------:R-:W-:Y:S02]  /*1830*/  DFMA R56, R56, R60, R58 ;  /* 0x0000003c3838722b */ /* 0x000fe4000000003a */
[----:B------:R-:W0:Y:S06]  /*1840*/  F2F.F64.F32 R58, R107 ;  /* 0x0000006b003a7310 */ /* 0x000e2c0000201800 */
[----:B------:R-:W-:-:S08]  /*1850*/  DFMA R56, R76, R74, R56 ;  /* 0x0000004a4c38722b */ /* 0x000fd00000000038 */
[----:B0-----:R-:W-:Y:S02]  /*1860*/  DADD R58, R56, R58 ;  /* 0x00000000383a7229 */ /* 0x001fe4000000003a */
[----:B------:R-:W-:-:S04]  /*1870*/  DADD R56, -RZ, |R54| ;  /* 0x00000000ff387229 */ /* 0x000fc80000000536 */
[----:B------:R0:W1:Y:S07]  /*1880*/  F2F.F32.F64 R76, R58 ;  /* 0x0000003a004c7310 */ /* 0x00006e0000301000 */
[----:B01----:R-:W-:Y:S05]  /*1890*/  CALL.REL.NOINC `($_Z34FractionalStep_2D_Solver_OptimizedififfPfS_S_$__internal_accurate_pow) ;  /* 0x0000004800a47944 */ /* 0x003fea0003c00000 */
[----:B------:R-:W-:Y:S05]  /*18a0*/  BSYNC.RECONVERGENT B0 ;  /* 0x0000000000007941 */ /* 0x000fea0003800200 */
.L_x_671:
        /* <DEDUP_REMOVED lines=33> */
[----:B------:R-:W-:Y:S05]  /*1ac0*/  CALL.REL.NOINC `($__internal_16_$__cuda_sm20_div_rn_f64_full) ;  /* 0x0000004000847944 */ /* 0x000fea0003c00000 */
[----:B------:R-:W-:Y:S02]  /*1ad0*/  IMAD.MOV.U32 R58, RZ, RZ, R56 ;  /* 0x000000ffff3a7224 */ /* 0x000fe400078e0038 */
[----:B------:R-:W-:-:S07]  /*1ae0*/  IMAD.MOV.U32 R59, RZ, RZ, R9 ;  /* 0x000000ffff3b7224 */ /* 0x000fce00078e0009 */
.L_x_673:
[----:B------:R-:W-:Y:S05]  /*1af0*/  BSYNC.RECONVERGENT B1 ;  /* 0x0000000000017941 */ /* 0x000fea0003800200 */
.L_x_672:
[----:B------:R-:W-:Y:S01]  /*1b00*/  FSETP.NEU.AND P3, PT, R7, 1, PT ;  /* 0x3f8000000700780b */ /* 0x000fe20003f6d000 */
[----:B------:R-:W-:Y:S01]  /*1b10*/  DADD R56, -RZ, |R50| ;  /* 0x00000000ff387229 */ /* 0x000fe20000000532 */
[----:B------:R-:W-:Y:S01]  /*1b20*/  BSSY.RECONVERGENT B0, `(.L_x_674) ;  /* 0x0000006000007945 */ /* 0x000fe20003800200 */
[----:B------:R-:W-:Y:S01]  /*1b30*/  IMAD.MOV.U32 R9, RZ, RZ, 0x40100000 ;  /* 0x40100000ff097424 */ /* 0x000fe200078e00ff */
[----:B------:R-:W-:Y:S02]  /*1b40*/  FSEL R74, R58, 1.46601546874880000000e+13, P3 ;  /* 0x555555553a4a7808 */ /* 0x000fe40001800000 */
[----:B------:R-:W-:Y:S02]  /*1b50*/  FSEL R75, R59, 1.4166666269302368164, P3 ;  /* 0x3fb555553b4b7808 */ /* 0x000fe40001800000 */
[----:B------:R-:W-:-:S07]  /*1b60*/  MOV R84, 0x1b80 ;  /* 0x00001b8000547802 */ /* 0x000fce0000000f00 */
[----:B------:R-:W-:Y:S05]  /*1b70*/  CALL.REL.NOINC `($_Z34FractionalStep_2D_Solver_OptimizedififfPfS_S_$__internal_accurate_pow) ;  /* 0x0000004400ec7944 */ /* 0x000fea0003c00000 */
[----:B------:R-:W-:Y:S05]  /*1b80*/  BSYNC.RECONVERGENT B0 ;  /* 0x0000000000007941 */ /* 0x000fea0003800200 */
.L_x_674:
[----:B------:R-:W-:Y:S01]  /*1b90*/  P2R R57, PR, RZ, 0x1 ;  /* 0x00000001ff397803 */ /* 0x000fe20000000000 */
[----:B------:R-:W-:Y:S01]  /*1ba0*/  DADD R58, R50, 4 ;  /* 0x40100000323a7429 */ /* 0x000fe20000000000 */
[----:B------:R-:W-:Y:S01]  /*1bb0*/  FSETP.NEU.AND P0, PT, R5, RZ, PT ;  /* 0x000000ff0500720b */ /* 0x000fe20003f0d000 */
[----:B------:R-:W-:Y:S01]  /*1bc0*/  BSSY.RECONVERGENT B1, `(.L_x_675) ;  /* 0x0000024000017945 */ /* 0x000fe20003800200 */
[----:B------:R-:W-:Y:S02]  /*1bd0*/  ISETP.NE.AND P3, PT, R86, RZ, PT ;  /* 0x000000ff5600720c */ /* 0x000fe40003f65270 */
[----:B------:R-:W-:Y:S02]  /*1be0*/  ISETP.NE.AND P6, PT, R6, RZ, PT ;  /* 0x000000ff0600720c */ /* 0x000fe40003fc5270 */
[----:B------:R-:W-:Y:S02]  /*1bf0*/  FSEL R63, R9, RZ, P0 ;  /* 0x000000ff093f7208 */ /* 0x000fe40000000000 */
[----:B------:R-:W-:Y:S01]  /*1c00*/  FSEL R62, R56, RZ, P0 ;  /* 0x000000ff383e7208 */ /* 0x000fe20000000000 */
[----:B------:R-:W-:Y:S01]  /*1c10*/  IMAD.MOV.U32 R56, RZ, RZ, 0x1 ;  /* 0x00000001ff387424 */ /* 0x000fe200078e00ff */
[----:B------:R-:W-:-:S02]  /*1c20*/  ISETP.NE.AND P0, PT, R57, RZ, PT ;  /* 0x000000ff3900720c */ /* 0x000fc40003f05270 */
[----:B------:R-:W-:Y:S02]  /*1c30*/  FSEL R57, R63, +QNAN , P6 ;  /* 0x7ff000003f397808 */ /* 0x000fe40003000000 */
        /* <DEDUP_REMOVED lines=28> */
.L_x_676:
[----:B------:R-:W-:Y:S05]  /*1e00*/  BSYNC.RECONVERGENT B1 ;  /* 0x0000000000017941 */ /* 0x000fea0003800200 */
.L_x_675:
[----:B------:R-:W-:Y:S01]  /*1e10*/  FSETP.NEU.AND P3, PT, R5, 1, PT ;  /* 0x3f8000000500780b */ /* 0x000fe20003f6d000 */
[----:B------:R-:W-:Y:S01]  /*1e20*/  FADD R16, R17, R16 ;  /* 0x0000001011107221 */ /* 0x000fe20000000000 */
[----:B------:R-:W-:Y:S01]  /*1e30*/  DADD R56, -RZ, |R52| ;  /* 0x00000000ff387229 */ /* 0x000fe20000000534 */
[----:B------:R-:W-:Y:S01]  /*1e40*/  BSSY.RECONVERGENT B0, `(.L_x_677) ;  /* 0x0000009000007945 */ /* 0x000fe20003800200 */
[----:B------:R-:W-:Y:S01]  /*1e50*/  FSEL R58, R58, 1.46601546874880000000e+13, P3 ;  /* 0x555555553a3a7808 */ /* 0x000fe20001800000 */
[----:B------:R-:W-:Y:S01]  /*1e60*/  IMAD.MOV.U32 R9, RZ, RZ, 0x40100000 ;  /* 0x40100000ff097424 */ /* 0x000fe200078e00ff */
[----:B------:R-:W-:Y:S01]  /*1e70*/  FSEL R59, R59, 1.4166666269302368164, P3 ;  /* 0x3fb555553b3b7808 */ /* 0x000fe20001800000 */
[----:B------:R-:W0:Y:S01]  /*1e80*/  F2F.F64.F32 R16, R16 ;  /* 0x0000001000107310 */ /* 0x000e220000201800 */
[----:B------:R-:W-:-:S04]  /*1e90*/  MOV R84, 0x1ed0 ;  /* 0x00001ed000547802 */ /* 0x000fc80000000f00 */
[----:B------:R-:W-:-:S08]  /*1ea0*/  DADD R74, R74, R58 ;  /* 0x000000004a4a7229 */ /* 0x000fd0000000003a */
[----:B------:R-:W-:-:S11]  /*1eb0*/  DMUL R74, R46, R74 ;  /* 0x0000004a2e4a7228 */ /* 0x000fd60000000000 */
[----:B0-----:R-:W-:Y:S05]  /*1ec0*/  CALL.REL.NOINC `($_Z34FractionalStep_2D_Solver_OptimizedififfPfS_S_$__internal_accurate_pow) ;  /* 0x0000004400187944 */ /* 0x001fea0003c00000 */
[----:B------:R-:W-:Y:S05]  /*1ed0*/  BSYNC.RECONVERGENT B0 ;  /* 0x0000000000007941 */ /* 0x000fea0003800200 */
.L_x_677:
[----:B------:R-:W-:Y:S01]  /*1ee0*/  P2R R57, PR, RZ, 0x2 ;  /* 0x00000002ff397803 */ /* 0x000fe20000000000 */
[----:B------:R-:W-:Y:S01]  /*1ef0*/  DADD R58, R52, 4 ;  /* 0x40100000343a7429 */ /* 0x000fe20000000000 */
[----:B------:R-:W-:Y:S01]  /*1f00*/  FSETP.NEU.AND P1, PT, R3, RZ, PT ;  /* 0x000000ff0300720b */ /* 0x000fe20003f2d000 */
[----:B------:R-:W-:Y:S01]  /*1f10*/  BSSY.RECONVERGENT B1, `(.L_x_678) ;  /* 0x0000027000017945 */ /* 0x000fe20003800200 */
[----:B------:R-:W-:Y:S02]  /*1f20*/  ISETP.NE.AND P6, PT, R87, RZ, PT ;  /* 0x000000ff5700720c */ /* 0x000fe40003fc5270 */
[----:B------:R-:W-:Y:S02]  /*1f30*/  P2R R60, PR, RZ, 0x1 ;  /* 0x00000001ff3c7803 */ /* 0x000fe40000000000 */
[----:B------:R-:W-:Y:S02]  /*1f40*/  ISETP.NE.AND P0, PT, R4, RZ, PT ;  /* 0x000000ff0400720c */ /* 0x000fe40003f05270 */
[----:B------:R-:W-:-:S02]  /*1f50*/  FSEL R63, R9, RZ, P1 ;  /* 0x000000ff093f7208 */ /* 0x000fc40000800000 */
[----:B------:R-:W-:Y:S01]  /*1f60*/  FSEL R62, R56, RZ, P1 ;  /* 0x000000ff383e7208 */ /* 0x000fe20000800000 */
[----:B------:R-:W-:Y:S01]  /*1f70*/  IMAD.MOV.U32 R56, RZ, RZ, 0x1 ;  /* 0x00000001ff387424 */ /* 0x000fe200078e00ff */
[----:B------:R-:W-:Y:S02]  /*1f80*/  ISETP.NE.AND P1, PT, R57, RZ, PT ;  /* 0x000000ff3900720c */ /* 0x000fe40003f25270 */
[----:B------:R-:W-:Y:S02]  /*1f90*/  FSEL R57, R63, +QNAN , P0 ;  /* 0x7ff000003f397808 */ /* 0x000fe40000000000 */
[----:B------:R-:W-:Y:S02]  /*1fa0*/  ISETP.NE.AND P3, PT, R2, RZ, PT ;  /* 0x000000ff0200720c */ /* 0x000fe40003f65270 */
[----:B------:R-:W-:Y:S02]  /*1fb0*/  FSEL R9, R62, RZ, P0 ;  /* 0x000000ff3e097208 */ /* 0x000fe40000000000 */
[----:B------:R-:W-:Y:S01]  /*1fc0*/  @!P6 FSEL R63, R59, R57, P3 ;  /* 0x000000393b3fe208 */ /* 0x000fe20001800000 */
[----:B------:R-:W-:Y:S01]  /*1fd0*/  IMAD.MOV.U32 R59, RZ, RZ, 0x40380000 ;  /* 0x40380000ff3b7424 */ /* 0x000fe200078e00ff */
[----:B------:R-:W0:Y:S01]  /*1fe0*/  MUFU.RCP64H R57, 24 ;  /* 0x4038000000397908 */ /* 0x000e220000001800 */
[----:B------:R-:W-:Y:S01]  /*1ff0*/  @!P6 FSEL R62, R58, R9, P3 ;  /* 0x000000093a3ee208 */ /* 0x000fe20001800000 */
[----:B------:R-:W-:Y:S01]  /*2000*/  IMAD.MOV.U32 R58, RZ, RZ, 0x0 ;  /* 0x00000000ff3a7424 */ /* 0x000fe200078e00ff */
[----:B------:R-:W-:-:S05]  /*2010*/  ISETP.NE.AND P0, PT, R60, RZ, PT ;  /* 0x000000ff3c00720c */ /* 0x000fca0003f05270 */
        /* <DEDUP_REMOVED lines=22> */
.L_x_679:
[----:B------:R-:W-:Y:S05]  /*2180*/  BSYNC.RECONVERGENT B1 ;  /* 0x0000000000017941 */ /* 0x000fea0003800200 */
.L_x_678:
        /* <DEDUP_REMOVED lines=9> */
.L_x_680:
[----:B------:R-:W-:Y:S01]  /*2220*/  ISETP.NE.AND P6, PT, R88, RZ, PT ;  /* 0x000000ff5800720c */ /* 0x000fe20003fc5270 */
[----:B------:R-:W-:Y:S01]  /*2230*/  DADD R58, R48, 4 ;  /* 0x40100000303a7429 */ /* 0x000fe20000000000 */
[----:B------:R-:W-:Y:S01]  /*2240*/  P2R R60, PR, RZ, 0x1 ;  /* 0x00000001ff3c7803 */ /* 0x000fe20000000000 */
[----:B------:R-:W-:Y:S01]  /*2250*/  BSSY.RECONVERGENT B1, `(.L_x_681) ;  /* 0x0000024000017945 */ /* 0x000fe20003800200 */
[----:B------:R-:W-:Y:S02]  /*2260*/  ISETP.NE.AND P0, PT, R0, RZ, PT ;  /* 0x000000ff0000720c */ /* 0x000fe40003f05270 */
[----:B------:R-:W-:Y:S02]  /*2270*/  FSEL R63, R9, RZ, P5 ;  /* 0x000000ff093f7208 */ /* 0x000fe40002800000 */
[----:B------:R-:W-:Y:S02]  /*2280*/  ISETP.NE.AND P3, PT, R85, RZ, PT ;  /* 0x000000ff5500720c */ /* 0x000fe40003f65270 */
[----:B------:R-:W-:-:S02]  /*2290*/  FSEL R57, R63, +QNAN , P0 ;  /* 0x7ff000003f397808 */ /* 0x000fc40000000000 */
[----:B------:R-:W-:Y:S01]  /*22a0*/  FSEL R62, R56, RZ, P5 ;  /* 0x000000ff383e7208 */ /* 0x000fe20002800000 */
[----:B------:R-:W-:Y:S01]  /*22b0*/  IMAD.MOV.U32 R56, RZ, RZ, 0x1 ;  /* 0x00000001ff387424 */ /* 0x000fe200078e00ff */
[----:B------:R-:W-:Y:S01]  /*22c0*/  @!P6 FSEL R63, R59, R57, P3 ;  /* 0x000000393b3fe208 */ /* 0x000fe20001800000 */
[----:B------:R-:W-:Y:S01]  /*22d0*/  IMAD.MOV.U32 R59, RZ, RZ, 0x40380000 ;  /* 0x40380000ff3b7424 */ /* 0x000fe200078e00ff */
[----:B------:R-:W0:Y:S01]  /*22e0*/  MUFU.RCP64H R57, 24 ;  /* 0x4038000000397908 */ /* 0x000e220000001800 */
[----:B------:R-:W-:Y:S02]  /*22f0*/  FSEL R9, R62, RZ, P0 ;  /* 0x000000ff3e097208 */ /* 0x000fe40000000000 */
[----:B------:R-:W-:Y:S02]  /*2300*/  ISETP.NE.AND P0, PT, R60, RZ, PT ;  /* 0x000000ff3c00720c */ /* 0x000fe40003f05270 */
        /* <DEDUP_REMOVED lines=24> */
.L_x_682:
[----:B------:R-:W-:Y:S05]  /*2490*/  BSYNC.RECONVERGENT B1 ;  /* 0x0000000000017941 */ /* 0x000fea0003800200 */
.L_x_681:
[----:B------:R-:W-:Y:S01]  /*24a0*/  LDS R9, [R10+0x10] ;  /* 0x000010000a097984 */ /* 0x000fe20000000800 */
[----:B------:R-:W-:Y:S01]  /*24b0*/  FSEL R57, R59, 1.4166666269302368164, P4 ;  /* 0x3fb555553b397808 */ /* 0x000fe20002000000 */
[----:B------:R-:W-:Y:S01]  /*24c0*/  F2F.F64.F32 R76, R76 ;  /* 0x0000004c004c7310 */ /* 0x000fe20000201800 */
[----:B------:R-:W-:Y:S01]  /*24d0*/  BSSY.RECONVERGENT B0, `(.L_x_683) ;  /* 0x0000011000007945 */ /* 0x000fe20003800200 */
[----:B------:R-:W0:Y:S01]  /*24e0*/  LDS R56, [R10+0x20] ;  /* 0x000020000a387984 */ /* 0x000e220000000800 */
[----:B------:R-:W-:Y:S01]  /*24f0*/  MOV R84, 0x25e0 ;  /* 0x000025e000547802 */ /* 0x000fe20000000f00 */
[----:B0-----:R-:W-:Y:S01]  /*2500*/  FADD R9, R9, R56 ;  /* 0x0000003809097221 */ /* 0x001fe20000000000 */
[----:B------:R-:W-:-:S03]  /*2510*/  FSEL R56, R58, 1.46601546874880000000e+13, P4 ;  /* 0x555555553a387808 */ /* 0x000fc60002000000 */
[----:B------:R0:W1:Y:S03]  /*2520*/  F2F.F64.F32 R58, R9 ;  /* 0x00000009003a7310 */ /* 0x0000660000201800 */
[----:B------:R-:W-:Y:S02]  /*2530*/  DADD R56, R78, R56 ;  /* 0x000000004e387229 */ /* 0x000fe40000000038 */
[----:B------:R-:W-:Y:S01]  /*2540*/  DMUL R78, R44, R78 ;  /* 0x0000004e2c4e7228 */ /* 0x000fe20000000000 */
[----:B0-----:R-:W-:-:S05]  /*2550*/  IMAD.MOV.U32 R9, RZ, RZ, 0x40180000 ;  /* 0x40180000ff097424 */ /* 0x001fca00078e00ff */
[----:B------:R-:W-:Y:S02]  /*2560*/  DMUL R56, R44, R56 ;  /* 0x000000382c387228 */ /* 0x000fe40000000000 */
[----:B-1----:R-:W-:-:S08]  /*2570*/  DMUL R78, R58, R78 ;  /* 0x0000004e3a4e7228 */ /* 0x002fd00000000000 */
[----:B------:R-:W-:-:S08]  /*2580*/  DFMA R56, R56, R58, R78 ;  /* 0x0000003a3838722b */ /* 0x000fd0000000004e */
[----:B------:R-:W-:Y:S02]  /*2590*/  DFMA R16, R74, R16, R56 ;  /* 0x000000104a10722b */ /* 0x000fe40000000038 */
[----:B------:R-:W-:-:S06]  /*25a0*/  DADD R56, -RZ, |R54| ;  /* 0x00000000ff387229 */ /* 0x000fcc0000000536 */
[----:B------:R-:W-:-:S10]  /*25b0*/  DADD R16, R16, R76 ;  /* 0x0000000010107229 */ /* 0x000fd4000000004c */
[----:B------:R0:W1:Y:S02]  /*25c0*/  F2F.F32.F64 R16, R16 ;  /* 0x0000001000107310 */ /* 0x0000640000301000 */
[----:B01----:R-:W-:Y:S05]  /*25d0*/  CALL.REL.NOINC `($_Z34FractionalStep_2D_Solver_OptimizedififfPfS_S_$__internal_accurate_pow) ;  /* 0x0000003c00547944 */ /* 0x003fea0003c00000 */
[----:B------:R-:W-:Y:S05]  /*25e0*/  BSYNC.RECONVERGENT B0 ;  /* 0x0000000000007941 */ /* 0x000fea0003800200 */
.L_x_683:
        /* <DEDUP_REMOVED lines=36> */
.L_x_685:
[----:B------:R-:W-:Y:S05]  /*2830*/  BSYNC.RECONVERGENT B1 ;  /* 0x0000000000017941 */ /* 0x000fea0003800200 */
.L_x_684:
[----:B------:R-:W-:Y:S01]  /*2840*/  FSETP.NEU.AND P3, PT, R7, 1, PT ;  /* 0x3f8000000700780b */ /* 0x000fe20003f6d000 */
[----:B------:R-:W-:Y:S01]  /*2850*/  DADD R56, -RZ, |R50| ;  /* 0x00000000ff387229 */ /* 0x000fe20000000532 */
[----:B------:R-:W-:Y:S01]  /*2860*/  BSSY.RECONVERGENT B0, `(.L_x_686) ;  /* 0x0000006000007945 */ /* 0x000fe20003800200 */
[----:B------:R-:W-:Y:S01]  /*2870*/  IMAD.MOV.U32 R9, RZ, RZ, 0x40180000 ;  /* 0x40180000ff097424 */ /* 0x000fe200078e00ff */
[----:B------:R-:W-:Y:S02]  /*2880*/  FSEL R74, R58, 3.1249045965716459206e-25, P3 ;  /* 0x16c16c173a4a7808 */ /* 0x000fe40001800000 */
[----:B------:R-:W-:Y:S02]  /*2890*/  FSEL R75, R59, 0.90138888359069824219, P3 ;  /* 0x3f66c16c3b4b7808 */ /* 0x000fe40001800000 */
[----:B------:R-:W-:-:S07]  /*28a0*/  MOV R84, 0x28c0 ;  /* 0x000028c000547802 */ /* 0x000fce0000000f00 */
[----:B------:R-:W-:Y:S05]  /*28b0*/  CALL.REL.NOINC `($_Z34FractionalStep_2D_Solver_OptimizedififfPfS_S_$__internal_accurate_pow) ;  /* 0x00000038009c7944 */ /* 0x000fea0003c00000 */
[----:B------:R-:W-:Y:S05]  /*28c0*/  BSYNC.RECONVERGENT B0 ;  /* 0x0000000000007941 */ /* 0x000fea0003800200 */
.L_x_686:
        /* <DEDUP_REMOVED lines=39> */
.L_x_688:
[----:B------:R-:W-:Y:S05]  /*2b40*/  BSYNC.RECONVERGENT B1 ;  /* 0x0000000000017941 */ /* 0x000fea0003800200 */
.L_x_687:
        /* <DEDUP_REMOVED lines=9> */
[----:B------:R0:W1:Y:S07]  /*2be0*/  F2F.F64.F32 R74, R15 ;  /* 0x0000000f004a7310 */ /* 0x00006e0000201800 */
[----:B------:R-:W-:-:S11]  /*2bf0*/  DMUL R76, R46, R58 ;  /* 0x0000003a2e4c7228 */ /* 0x000fd60000000000 */
[----:B01----:R-:W-:Y:S05]  /*2c00*/  CALL.REL.NOINC `($_Z34FractionalStep_2D_Solver_OptimizedififfPfS_S_$__internal_accurate_pow) ;  /* 0x0000003400c87944 */ /* 0x003fea0003c00000 */
[----:B------:R-:W-:Y:S05]  /*2c10*/  BSYNC.RECONVERGENT B0 ;  /* 0x0000000000007941 */ /* 0x000fea0003800200 */
.L_x_689:
[----:B------:R-:W-:Y:S01]  /*2c20*/  P2R R17, PR, RZ, 0x2 ;  /* 0x00000002ff117803 */ /* 0x000fe20000000000 */
[----:B------:R-:W-:Y:S01]  /*2c30*/  DADD R58, R52, 6 ;  /* 0x40180000343a7429 */ /* 0x000fe20000000000 */
[----:B------:R-:W-:Y:S01]  /*2c40*/  FSETP.NEU.AND P1, PT, R3, RZ, PT ;  /* 0x000000ff0300720b */ /* 0x000fe20003f2d000 */
[----:B------:R-:W-:Y:S01]  /*2c50*/  BSSY.RECONVERGENT B1, `(.L_x_690) ;  /* 0x0000027000017945 */ /* 0x000fe20003800200 */
[----:B------:R-:W-:Y:S02]  /*2c60*/  P2R R57, PR, RZ, 0x1 ;  /* 0x00000001ff397803 */ /* 0x000fe40000000000 */
[----:B------:R-:W-:Y:S02]  /*2c70*/  ISETP.NE.AND P0, PT, R4, RZ, PT ;  /* 0x000000ff0400720c */ /* 0x000fe40003f05270 */
[----:B------:R-:W-:Y:S01]  /*2c80*/  FSEL R15, R56, RZ, P1 ;  /* 0x000000ff380f7208 */ /* 0x000fe20000800000 */
[----:B------:R-:W-:Y:S01]  /*2c90*/  IMAD.MOV.U32 R56, RZ, RZ, 0x1 ;  /* 0x00000001ff387424 */ /* 0x000fe200078e00ff */
[----:B------:R-:W-:-:S02]  /*2ca0*/  FSEL R18, R9, RZ, P1 ;  /* 0x000000ff09127208 */ /* 0x000fc40000800000 */
[----:B------:R-:W-:Y:S02]  /*2cb0*/  ISETP.NE.AND P6, PT, R91, RZ, PT ;  /* 0x000000ff5b00720c */ /* 0x000fe40003fc5270 */
[----:B------:R-:W-:Y:S02]  /*2cc0*/  ISETP.NE.AND P1, PT, R17, RZ, PT ;  /* 0x000000ff1100720c */ /* 0x000fe40003f25270 */
[----:B------:R-:W-:Y:S02]  /*2cd0*/  FSEL R9, R15, RZ, P0 ;  /* 0x000000ff0f097208 */ /* 0x000fe40000000000 */
[----:B------:R-:W-:Y:S02]  /*2ce0*/  FSEL R17, R18, +QNAN , P0 ;  /* 0x7ff0000012117808 */ /* 0x000fe40000000000 */
[----:B------:R-:W-:Y:S02]  /*2cf0*/  ISETP.NE.AND P0, PT, R57, RZ, PT ;  /* 0x000000ff3900720c */ /* 0x000fe40003f05270 */
[----:B------:R-:W0:Y:S01]  /*2d00*/  MUFU.RCP64H R57, 720 ;  /* 0x4086800000397908 */ /* 0x000e220000001800 */
[----:B------:R-:W-:-:S04]  /*2d10*/  ISETP.NE.AND P3, PT, R2, RZ, PT ;  /* 0x000000ff0200720c */ /* 0x000fc80003f65270 */
[----:B------:R-:W-:Y:S01]  /*2d20*/  @!P6 FSEL R15, R58, R9, P3 ;  /* 0x000000093a0fe208 */ /* 0x000fe20001800000 */
[----:B------:R-:W-:Y:S01]  /*2d30*/  IMAD.MOV.U32 R58, RZ, RZ, 0x0 ;  /* 0x00000000ff3a7424 */ /* 0x000fe200078e00ff */
        /* <DEDUP_REMOVED lines=24> */
.L_x_691:
[----:B------:R-:W-:Y:S05]  /*2ec0*/  BSYNC.RECONVERGENT B1 ;  /* 0x0000000000017941 */ /* 0x000fea0003800200 */
.L_x_690:
        /* <DEDUP_REMOVED lines=9> */
.L_x_692:
[----:B------:R-:W-:Y:S01]  /*2f60*/  P2R R57, PR, RZ, 0x1 ;  /* 0x00000001ff397803 */ /* 0x000fe20000000000 */
[----:B------:R-:W-:Y:S01]  /*2f70*/  DADD R58, R48, 6 ;  /* 0x40180000303a7429 */ /* 0x000fe20000000000 */
[----:B------:R-:W-:Y:S01]  /*2f80*/  ISETP.NE.AND P0, PT, R0, RZ, PT ;  /* 0x000000ff0000720c */ /* 0x000fe20003f05270 */
[----:B------:R-:W-:Y:S01]  /*2f90*/  BSSY.RECONVERGENT B1, `(.L_x_693) ;  /* 0x0000024000017945 */ /* 0x000fe20003800200 */
[----:B------:R-:W-:Y:S01]  /*2fa0*/  FSEL R15, R56, RZ, P5 ;  /* 0x000000ff380f7208 */ /* 0x000fe20002800000 */
[----:B------:R-:W-:Y:S01]  /*2fb0*/  IMAD.MOV.U32 R56, RZ, RZ, 0x1 ;  /* 0x00000001ff387424 */ /* 0x000fe200078e00ff */
[----:B------:R-:W-:Y:S02]  /*2fc0*/  FSEL R18, R9, RZ, P5 ;  /* 0x000000ff09127208 */ /* 0x000fe40002800000 */
[----:B------:R-:W-:Y:S02]  /*2fd0*/  ISETP.NE.AND P6, PT, R92, RZ, PT ;  /* 0x000000ff5c00720c */ /* 0x000fe40003fc5270 */
[----:B------:R-:W-:-:S02]  /*2fe0*/  FSEL R9, R15, RZ, P0 ;  /* 0x000000ff0f097208 */ /* 0x000fc40000000000 */
        /* <DEDUP_REMOVED lines=30> */
.L_x_694:
[----:B------:R-:W-:Y:S05]  /*31d0*/  BSYNC.RECONVERGENT B1 ;  /* 0x0000000000017941 */ /* 0x000fea0003800200 */
.L_x_693:
[----:B------:R-:W-:Y:S01]  /*31e0*/  LDS R9, [R10+0xc] ;  /* 0x00000c000a097984 */ /* 0x000fe20000000800 */
[----:B------:R-:W-:Y:S01]  /*31f0*/  FSEL R56, R58, 3.1249045965716459206e-25, P4 ;  /* 0x16c16c173a387808 */ /* 0x000fe20002000000 */
[----:B------:R-:W-:Y:S01]  /*3200*/  F2F.F64.F32 R16, R16 ;  /* 0x0000001000107310 */ /* 0x000fe20000201800 */
[----:B------:R-:W-:Y:S01]  /*3210*/  FSEL R57, R59, 0.90138888359069824219, P4 ;  /* 0x3f66c16c3b397808 */ /* 0x000fe20002000000 */
[----:B------:R-:W0:Y:S01]  /*3220*/  LDS R18, [R10+0x24] ;  /* 0x000024000a127984 */ /* 0x000e220000000800 */
[----:B------:R-:W-:Y:S01]  /*3230*/  BSSY.RECONVERGENT B0, `(.L_x_695) ;  /* 0x000000f000007945 */ /* 0x000fe20003800200 */
[----:B------:R-:W-:-:S03]  /*3240*/  MOV R84, 0x3320 ;  /* 0x0000332000547802 */ /* 0x000fc60000000f00 */
[----:B------:R-:W-:Y:S02]  /*3250*/  DADD R56, R78, R56 ;  /* 0x000000004e387229 */ /* 0x000fe40000000038 */
[----:B------:R-:W-:-:S06]  /*3260*/  DMUL R78, R44, R78 ;  /* 0x0000004e2c4e7228 */ /* 0x000fcc0000000000 */
[----:B------:R-:W-:Y:S01]  /*3270*/  DMUL R56, R44, R56 ;  /* 0x000000382c387228 */ /* 0x000fe20000000000 */
[----:B0-----:R-:W-:-:S04]  /*3280*/  FADD R9, R9, R18 ;  /* 0x0000001209097221 */ /* 0x001fc80000000000 */
[----:B------:R0:W1:Y:S02]  /*3290*/  F2F.F64.F32 R58, R9 ;  /* 0x00000009003a7310 */ /* 0x0000640000201800 */
[----:B0-----:R-:W-:Y:S01]  /*32a0*/  IMAD.MOV.U32 R9, RZ, RZ, 0x40200000 ;  /* 0x40200000ff097424 */ /* 0x001fe200078e00ff */
[----:B-1----:R-:W-:-:S08]  /*32b0*/  DMUL R78, R58, R78 ;  /* 0x0000004e3a4e7228 */ /* 0x002fd00000000000 */
[----:B------:R-:W-:-:S08]  /*32c0*/  DFMA R56, R56, R58, R78 ;  /* 0x0000003a3838722b */ /* 0x000fd0000000004e */
[----:B------:R-:W-:-:S08]  /*32d0*/  DFMA R56, R76, R74, R56 ;  /* 0x0000004a4c38722b */ /* 0x000fd00000000038 */
[----:B------:R-:W-:Y:S02]  /*32e0*/  DADD R58, R56, R16 ;  /* 0x00000000383a7229 */ /* 0x000fe40000000010 */
[----:B------:R-:W-:-:S04]  /*32f0*/  DADD R56, -RZ, |R54| ;  /* 0x00000000ff387229 */ /* 0x000fc80000000536 */
[----:B------:R0:W1:Y:S07]  /*3300*/  F2F.F32.F64 R15, R58 ;  /* 0x0000003a000f7310 */ /* 0x00006e0000301000 */
[----:B01----:R-:W-:Y:S05]  /*3310*/  CALL.REL.NOINC `($_Z34FractionalStep_2D_Solver_OptimizedififfPfS_S_$__internal_accurate_pow) ;  /* 0x0000003000047944 */ /* 0x003fea0003c00000 */
[----:B------:R-:W-:Y:S05]  /*3320*/  BSYNC.RECONVERGENT B0 ;  /* 0x0000000000007941 */ /* 0x000fea0003800200 */
.L_x_695:
        /* <DEDUP_REMOVED lines=8> */
[----:B------:R-:W-:Y:S01]  /*33b0*/  FSEL R57, R18, RZ, P0 ;  /* 0x000000ff12397208 */ /* 0x000fe20000000000 */
[----:B------:R-:W-:Y:S01]  /*33c0*/  BSSY.RECONVERGENT B1, `(.L_x_696) ;  /* 0x000001b000017945 */ /* 0x000fe20003800200 */
[----:B------:R-:W-:-:S05]  /*33d0*/  FSEL R59, R9, +QNAN , P0 ;  /* 0x7ff00000093b7808 */ /* 0x000fca0000000000 */
        /* <DEDUP_REMOVED lines=25> */
.L_x_697:
[----:B------:R-:W-:Y:S05]  /*3570*/  BSYNC.RECONVERGENT B1 ;  /* 0x0000000000017941 */ /* 0x000fea0003800200 */
.L_x_696:
[----:B------:R-:W-:Y:S01]  /*3580*/  FSETP.NEU.AND P3, PT, R7, 1, PT ;  /* 0x3f8000000700780b */ /* 0x000fe20003f6d000 */
[----:B------:R-:W-:Y:S01]  /*3590*/  DADD R56, -RZ, |R50| ;  /* 0x00000000ff387229 */ /* 0x000fe20000000532 */
[----:B------:R-:W-:Y:S01]  /*35a0*/  BSSY.RECONVERGENT B0, `(.L_x_698) ;  /* 0x0000006000007945 */ /* 0x000fe20003800200 */
[----:B------:R-:W-:Y:S01]  /*35b0*/  IMAD.MOV.U32 R9, RZ, RZ, 0x40200000 ;  /* 0x40200000ff097424 */ /* 0x000fe200078e00ff */
[----:B------:R-:W-:Y:S02]  /*35c0*/  FSEL R16, R16, 2.6805903767080696074e-23, P3 ;  /* 0x1a01a01a10107808 */ /* 0x000fe40001800000 */
[----:B------:R-:W-:Y:S02]  /*35d0*/  FSEL R17, R17, 0.5390872955322265625, P3 ;  /* 0x3f0a01a011117808 */ /* 0x000fe40001800000 */
[----:B------:R-:W-:-:S07]  /*35e0*/  MOV R84, 0x3600 ;  /* 0x0000360000547802 */ /* 0x000fce0000000f00 */
[----:B------:R-:W-:Y:S05]  /*35f0*/  CALL.REL.NOINC `($_Z34FractionalStep_2D_Solver_OptimizedififfPfS_S_$__internal_accurate_pow) ;  /* 0x0000002c004c7944 */ /* 0x000fea0003c00000 */
[----:B------:R-:W-:Y:S05]  /*3600*/  BSYNC.RECONVERGENT B0 ;  /* 0x0000000000007941 */ /* 0x000fea0003800200 */
.L_x_698:
[----:B------:R-:W-:Y:S01]  /*3610*/  P2R R57, PR, RZ, 0x1 ;  /* 0x00000001ff397803 */ /* 0x000fe20000000000 */
[----:B------:R-:W-:Y:S01]  /*3620*/  DADD R58, R50, 8 ;  /* 0x40200000323a7429 */ /* 0x000fe20000000000 */
[----:B------:R-:W-:Y:S01]  /*3630*/  FSETP.NEU.AND P0, PT, R5, RZ, PT ;  /* 0x000000ff0500720b */ /* 0x000fe20003f0d000 */
[----:B------:R-:W-:Y:S01]  /*3640*/  BSSY.RECONVERGENT B1, `(.L_x_699) ;  /* 0x0000024000017945 */ /* 0x000fe20003800200 */
[----:B------:R-:W-:Y:S02]  /*3650*/  ISETP.NE.AND P3, PT, R94, RZ, PT ;  /* 0x000000ff5e00720c */ /* 0x000fe40003f65270 */
[----:B------:R-:W-:Y:S02]  /*3660*/  ISETP.NE.AND P6, PT, R6, RZ, PT ;  /* 0x000000ff0600720c */ /* 0x000fe40003fc5270 */
[----:B------:R-:W-:Y:S01]  /*3670*/  FSEL R18, R56, RZ, P0 ;  /* 0x000000ff38127208 */ /* 0x000fe20000000000 */
[----:B------:R-:W-:Y:S01]  /*3680*/  IMAD.MOV.U32 R56, RZ, RZ, 0x1 ;  /* 0x00000001ff387424 */ /* 0x000fe200078e00ff */
[----:B------:R-:W-:-:S02]  /*3690*/  FSEL R9, R9, RZ, P0 ;  /* 0x000000ff09097208 */ /* 0x000fc40000000000 */
[----:B------:R-:W-:Y:S02]  /*36a0*/  ISETP.NE.AND P0, PT, R57, RZ, PT ;  /* 0x000000ff3900720c */ /* 0x000fe40003f05270 */
[----:B------:R-:W-:Y:S02]  /*36b0*/  FSEL R57, R18, RZ, P6 ;  /* 0x000000ff12397208 */ /* 0x000fe40003000000 */
[----:B------:R-:W-:Y:S02]  /*36c0*/  FSEL R61, R9, +QNAN , P6 ;  /* 0x7ff00000093d7808 */ /* 0x000fe40003000000 */
        /* <DEDUP_REMOVED lines=27> */
.L_x_700:
[----:B------:R-:W-:Y:S05]  /*3880*/  BSYNC.RECONVERGENT B1 ;  /* 0x0000000000017941 */ /* 0x000fea0003800200 */
.L_x_699:
[----:B------:R-:W-:Y:S01]  /*3890*/  FSETP.NEU.AND P3, PT, R5, 1, PT ;  /* 0x3f8000000500780b */ /* 0x000fe20003f6d000 */
[----:B------:R-:W-:Y:S01]  /*38a0*/  FADD R14, R19, R14 ;  /* 0x0000000e130e7221 */ /* 0x000fe20000000000 */
[----:B------:R-:W-:Y:S01]  /*38b0*/  DADD R56, -RZ, |R52| ;  /* 0x00000000ff387229 */ /* 0x000fe20000000534 */
[----:B------:R-:W-:Y:S01]  /*38c0*/  BSSY.RECONVERGENT B0, `(.L_x_701) ;  /* 0x0000009000007945 */ /* 0x000fe20003800200 */
[----:B------:R-:W-:Y:S01]  /*38d0*/  FSEL R58, R58, 2.6805903767080696074e-23, P3 ;  /* 0x1a01a01a3a3a7808 */ /* 0x000fe20001800000 */
[----:B------:R-:W-:Y:S01]  /*38e0*/  IMAD.MOV.U32 R9, RZ, RZ, 0x40200000 ;  /* 0x40200000ff097424 */ /* 0x000fe200078e00ff */
[----:B------:R-:W-:Y:S02]  /*38f0*/  FSEL R59, R59, 0.5390872955322265625, P3 ;  /* 0x3f0a01a03b3b7808 */ /* 0x000fe40001800000 */
[----:B------:R-:W-:-:S04]  /*3900*/  MOV R84, 0x3950 ;  /* 0x0000395000547802 */ /* 0x000fc80000000f00 */
[----:B------:R-:W-:Y:S01]  /*3910*/  DADD R18, R16, R58 ;  /* 0x0000000010127229 */ /* 0x000fe2000000003a */
[----:B------:R0:W1:Y:S07]  /*3920*/  F2F.F64.F32 R16, R14 ;  /* 0x0000000e00107310 */ /* 0x00006e0000201800 */
[----:B------:R-:W-:-:S11]  /*3930*/  DMUL R18, R46, R18 ;  /* 0x000000122e127228 */ /* 0x000fd60000000000 */
[----:B01----:R-:W-:Y:S05]  /*3940*/  CALL.REL.NOINC `($_Z34FractionalStep_2D_Solver_OptimizedififfPfS_S_$__internal_accurate_pow) ;  /* 0x0000002800787944 */ /* 0x003fea0003c00000 */
[----:B------:R-:W-:Y:S05]  /*3950*/  BSYNC.RECONVERGENT B0 ;  /* 0x0000000000007941 */ /* 0x000fea0003800200 */
.L_x_701:
[----:B------:R-:W-:Y:S01]  /*3960*/  P2R R57, PR, RZ, 0x2 ;  /* 0x00000002ff397803 */ /* 0x000fe20000000000 */
[----:B------:R-:W-:Y:S01]  /*3970*/  DADD R58, R52, 8 ;  /* 0x40200000343a7429 */ /* 0x000fe20000000000 */
[----:B------:R-:W-:Y:S01]  /*3980*/  ISETP.NE.AND P6, PT, R95, RZ, PT ;  /* 0x000000ff5f00720c */ /* 0x000fe20003fc5270 */
[----:B------:R-:W-:Y:S01]  /*3990*/  BSSY.RECONVERGENT B1, `(.L_x_702) ;  /* 0x0000027000017945 */ /* 0x000fe20003800200 */
[----:B------:R-:W-:Y:S02]  /*39a0*/  FSETP.NEU.AND P1, PT, R3, RZ, PT ;  /* 0x000000ff0300720b */ /* 0x000fe40003f2d000 */
[----:B------:R-:W-:Y:S02]  /*39b0*/  P2R R60, PR, RZ, 0x1 ;  /* 0x00000001ff3c7803 */ /* 0x000fe40000000000 */
[----:B------:R-:W-:Y:S02]  /*39c0*/  ISETP.NE.AND P0, PT, R4, RZ, PT ;  /* 0x000000ff0400720c */ /* 0x000fe40003f05270 */
[----:B------:R-:W-:-:S02]  /*39d0*/  FSEL R9, R9, RZ, P1 ;  /* 0x000000ff09097208 */ /* 0x000fc40000800000 */
[----:B------:R-:W-:Y:S02]  /*39e0*/  ISETP.NE.AND P3, PT, R2, RZ, PT ;  /* 0x000000ff0200720c */ /* 0x000fe40003f65270 */
[----:B------:R-:W-:Y:S02]  /*39f0*/  FSEL R61, R9, +QNAN , P0 ;  /* 0x7ff00000093d7808 */ /* 0x000fe40000000000 */
[----:B------:R-:W-:Y:S01]  /*3a00*/  FSEL R14, R56, RZ, P1 ;  /* 0x000000ff380e7208 */ /* 0x000fe20000800000 */
[----:B------:R-:W-:Y:S01]  /*3a10*/  IMAD.MOV.U32 R56, RZ, RZ, 0x0 ;  /* 0x00000000ff387424 */ /* 0x000fe200078e00ff */
[----:B------:R-:W-:Y:S02]  /*3a20*/  @!P6 FSEL R9, R59, R61, P3 ;  /* 0x0000003d3b09e208 */ /* 0x000fe40001800000 */
[----:B------:R-:W0:Y:S01]  /*3a30*/  MUFU.RCP64H R59, 40320 ;  /* 0x40e3b000003b7908 */ /* 0x000e220000001800 */
[----:B------:R-:W-:Y:S02]  /*3a40*/  ISETP.NE.AND P1, PT, R57, RZ, PT ;  /* 0x000000ff3900720c */ /* 0x000fe40003f25270 */
[----:B------:R-:W-:-:S02]  /*3a50*/  FSEL R57, R14, RZ, P0 ;  /* 0x000000ff0e397208 */ /* 0x000fc40000000000 */
[----:B------:R-:W-:Y:S02]  /*3a60*/  ISETP.NE.AND P0, PT, R60, RZ, PT ;  /* 0x000000ff3c00720c */ /* 0x000fe40003f05270 */
        /* <DEDUP_REMOVED lines=25> */
.L_x_703:
[----:B------:R-:W-:Y:S05]  /*3c00*/  BSYNC.RECONVERGENT B1 ;  /* 0x0000000000017941 */ /* 0x000fea0003800200 */
.L_x_702:
        /* <DEDUP_REMOVED lines=9> */
.L_x_704:
        /* <DEDUP_REMOVED lines=10> */
[----:B------:R-:W-:Y:S02]  /*3d40*/  @!P6 FSEL R9, R59, R61, P3 ;  /* 0x0000003d3b09e208 */ /* 0x000fe40001800000 */
[----:B------:R-:W0:Y:S01]  /*3d50*/  MUFU.RCP64H R59, 40320 ;  /* 0x40e3b000003b7908 */ /* 0x000e220000001800 */
[----:B------:R-:W-:Y:S02]  /*3d60*/  FSEL R57, R14, RZ, P0 ;  /* 0x000000ff0e397208 */ /* 0x000fe40000000000 */
[----:B------:R-:W-:Y:S02]  /*3d70*/  ISETP.NE.AND P0, PT, R60, RZ, PT ;  /* 0x000000ff3c00720c */ /* 0x000fe40003f05270 */
[----:B------:R-:W-:Y:S01]  /*3d80*/  @!P6 FSEL R14, R58, R57, P3 ;  /* 0x000000393a0ee208 */ /* 0x000fe20001800000 */
[----:B------:R-:W-:-:S02]  /*3d90*/  IMAD.MOV.U32 R57, RZ, RZ, 0x40e3b000 ;  /* 0x40e3b000ff397424 */ /* 0x000fc400078e00ff */
        /* <DEDUP_REMOVED lines=23> */
.L_x_706:
[----:B------:R-:W-:Y:S05]  /*3f10*/  BSYNC.RECONVERGENT B1 ;  /* 0x0000000000017941 */ /* 0x000fea0003800200 */
.L_x_705:
[----:B------:R-:W-:Y:S01]  /*3f20*/  LDS R9, [R10+0x8] ;  /* 0x000008000a097984 */ /* 0x000fe20000000800 */
[----:B------:R-:W-:Y:S01]  /*3f30*/  FSEL R58, R58, 2.6805903767080696074e-23, P4 ;  /* 0x1a01a01a3a3a7808 */ /* 0x000fe20002000000 */
[----:B------:R-:W-:Y:S01]  /*3f40*/  BSSY.RECONVERGENT B0, `(.L_x_707) ;  /* 0x0000012000007945 */ /* 0x000fe20003800200 */
[----:B------:R-:W-:Y:S01]  /*3f50*/  FSEL R59, R59, 0.5390872955322265625, P4 ;  /* 0x3f0a01a03b3b7808 */ /* 0x000fe20002000000 */
[----:B------:R-:W0:Y:S01]  /*3f60*/  LDS R14, [R10+0x28] ;  /* 0x000028000a0e7984 */ /* 0x000e220000000800 */
[----:B------:R-:W-:-:S04]  /*3f70*/  MOV R84, 0x4060 ;  /* 0x0000406000547802 */ /* 0x000fc80000000f00 */
[----:B------:R-:W-:Y:S02]  /*3f80*/  DADD R58, R74, R58 ;  /* 0x000000004a3a7229 */ /* 0x000fe4000000003a */
[----:B------:R-:W-:-:S06]  /*3f90*/  DMUL R74, R44, R74 ;  /* 0x0000004a2c4a7228 */ /* 0x000fcc0000000000 */
[----:B------:R-:W-:Y:S01]  /*3fa0*/  DMUL R58, R44, R58 ;  /* 0x0000003a2c3a7228 */ /* 0x000fe20000000000 */
[----:B0-----:R-:W-:Y:S02]  /*3fb0*/  FADD R9, R9, R14 ;  /* 0x0000000e09097221 */ /* 0x001fe40000000000 */
[----:B------:R-:W-:Y:S08]  /*3fc0*/  F2F.F64.F32 R14, R15 ;  /* 0x0000000f000e7310 */ /* 0x000ff00000201800 */
[----:B------:R0:W1:Y:S02]  /*3fd0*/  F2F.F64.F32 R56, R9 ;  /* 0x0000000900387310 */ /* 0x0000640000201800 */
[----:B0-----:R-:W-:Y:S01]  /*3fe0*/  IMAD.MOV.U32 R9, RZ, RZ, 0x40240000 ;  /* 0x40240000ff097424 */ /* 0x001fe200078e00ff */
[----:B-1----:R-:W-:-:S08]  /*3ff0*/  DMUL R74, R56, R74 ;  /* 0x0000004a384a7228 */ /* 0x002fd00000000000 */
[----:B------:R-:W-:Y:S02]  /*4000*/  DFMA R58, R58, R56, R74 ;  /* 0x000000383a3a722b */ /* 0x000fe4000000004a */
[----:B------:R-:W-:-:S06]  /*4010*/  DADD R56, -RZ, |R54| ;  /* 0x00000000ff387229 */ /* 0x000fcc0000000536 */
[----:B------:R-:W-:-:S08]  /*4020*/  DFMA R16, R18, R16, R58 ;  /* 0x000000101210722b */ /* 0x000fd0000000003a */
[----:B------:R-:W-:-:S06]  /*4030*/  DADD R16, R16, R14 ;  /* 0x0000000010107229 */ /* 0x000fcc000000000e */
[----:B------:R0:W1:Y:S05]  /*4040*/  F2F.F32.F64 R14, R16 ;  /* 0x00000010000e7310 */ /* 0x00006a0000301000 */
[----:B01----:R-:W-:Y:S05]  /*4050*/  CALL.REL.NOINC `($_Z34FractionalStep_2D_Solver_OptimizedififfPfS_S_$__internal_accurate_pow) ;  /* 0x0000002000b47944 */ /* 0x003fea0003c00000 */
[----:B------:R-:W-:Y:S05]  /*4060*/  BSYNC.RECONVERGENT B0 ;  /* 0x0000000000007941 */ /* 0x000fea0003800200 */
.L_x_707:
[----:B------:R-:W-:Y:S01]  /*4070*/  ISETP.NE.AND P3, PT, R97, RZ, PT ;  /* 0x000000ff6100720c */ /* 0x000fe20003f65270 */
[----:B------:R-:W-:Y:S01]  /*4080*/  DADD R16, R54, 10 ;  /* 0x4024000036107429 */ /* 0x000fe20000000000 */
[----:B------:R-:W-:Y:S01]  /*4090*/  FSETP.NEU.AND P6, PT, R7, RZ, PT ;  /* 0x000000ff0700720b */ /* 0x000fe20003fcd000 */
[----:B------:R-:W-:Y:S01]  /*40a0*/  IMAD.MOV.U32 R57, RZ, RZ, 0x414baf80 ;  /* 0x414baf80ff397424 */ /* 0x000fe200078e00ff */
[----:B------:R-:W-:Y:S02]  /*40b0*/  BSSY.RECONVERGENT B1, `(.L_x_708) ;  /* 0x000001d000017945 */ /* 0x000fe40003800200 */
        /* <DEDUP_REMOVED lines=26> */
[----:B------:R-:W-:Y:S05]  /*4260*/  CALL.REL.NOINC `($__internal_16_$__cuda_sm20_div_rn_f64_full) ;  /* 0x00000018009c7944 */ /* 0x000fea0003c00000 */
[----:B------:R-:W-:-:S07]  /*4270*/  IMAD.MOV.U32 R57, RZ, RZ, R9 ;  /* 0x000000ffff397224 */ /* 0x000fce00078e0009 */
.L_x_709:
[----:B------:R-:W-:Y:S05]  /*4280*/  BSYNC.RECONVERGENT B1 ;  /* 0x0000000000017941 */ /* 0x000fea0003800200 */
.L_x_708:
[----:B------:R-:W-:Y:S01]  /*4290*/  DADD R18, -RZ, |R50| ;  /* 0x00000000ff127229 */ /* 0x000fe20000000532 */
[----:B------:R-:W-:Y:S01]  /*42a0*/  FSETP.NEU.AND P3, PT, R7, 1, PT ;  /* 0x3f8000000700780b */ /* 0x000fe20003f6d000 */
[----:B------:R-:W-:Y:S01]  /*42b0*/  BSSY.RECONVERGENT B0, `(.L_x_710) ;  /* 0x0000008000007945 */ /* 0x000fe20003800200 */
[----:B------:R-:W-:Y:S01]  /*42c0*/  IMAD.MOV.U32 R9, RZ, RZ, 0x40240000 ;  /* 0x40240000ff097424 */ /* 0x000fe200078e00ff */
[----:B------:R-:W-:Y:S02]  /*42d0*/  MOV R84, 0x4330 ;  /* 0x0000433000547802 */ /* 0x000fe40000000f00 */
[----:B------:R-:W-:Y:S02]  /*42e0*/  FSEL R16, R56, -1.481905565015040338e-05, P3 ;  /* 0xb7789f5c38107808 */ /* 0x000fe40001800000 */
[----:B------:R-:W-:Y:S02]  /*42f0*/  FSEL R17, R57, 0.31736990809440612793, P3 ;  /* 0x3ea27e4f39117808 */ /* 0x000fe40001800000 */
[----:B------:R-:W-:-:S02]  /*4300*/  IMAD.MOV.U32 R56, RZ, RZ, R18 ;  /* 0x000000ffff387224 */ /* 0x000fc400078e0012 */
[----:B------:R-:W-:-:S07]  /*4310*/  IMAD.MOV.U32 R57, RZ, RZ, R19 ;  /* 0x000000ffff397224 */ /* 0x000fce00078e0013 */
[----:B------:R-:W-:Y:S05]  /*4320*/  CALL.REL.NOINC `($_Z34FractionalStep_2D_Solver_OptimizedififfPfS_S_$__internal_accurate_pow) ;  /* 0x0000002000007944 */ /* 0x000fea0003c00000 */
[----:B------:R-:W-:Y:S05]  /*4330*/  BSYNC.RECONVERGENT B0 ;  /* 0x0000000000007941 */ /* 0x000fea0003800200 */
.L_x_710:
[----:B------:R-:W-:Y:S01]  /*4340*/  P2R R57, PR, RZ, 0x1 ;  /* 0x00000001ff397803 */ /* 0x000fe20000000000 */
[----:B------:R-:W-:Y:S01]  /*4350*/  DADD R18, R50, 10 ;  /* 0x4024000032127429 */ /* 0x000fe20000000000 */
[----:B------:R-:W-:Y:S01]  /*4360*/  ISETP.NE.AND P3, PT, R98, RZ, PT ;  /* 0x000000ff6200720c */ /* 0x000fe20003f65270 */
[----:B------:R-:W-:Y:S01]  /*4370*/  BSSY.RECONVERGENT B1, `(.L_x_711) ;  /* 0x0000023000017945 */ /* 0x000fe20003800200 */
[----:B------:R-:W-:Y:S02]  /*4380*/  FSETP.NEU.AND P0, PT, R5, RZ, PT ;  /* 0x000000ff0500720b */ /* 0x000fe40003f0d000 */
        /* <DEDUP_REMOVED lines=33> */
.L_x_712:
[----:B------:R-:W-:Y:S05]  /*45a0*/  BSYNC.RECONVERGENT B1 ;  /* 0x0000000000017941 */ /* 0x000fea0003800200 */
.L_x_711:
[----:B------:R-:W-:Y:S01]  /*45b0*/  FSETP.NEU.AND P3, PT, R5, 1, PT ;  /* 0x3f8000000500780b */ /* 0x000fe20003f6d000 */
[----:B------:R-:W-:Y:S01]  /*45c0*/  FADD R13, R20, R13 ;  /* 0x0000000d140d7221 */ /* 0x000fe20000000000 */
[----:B------:R-:W-:Y:S01]  /*45d0*/  BSSY.RECONVERGENT B0, `(.L_x_713) ;  /* 0x000000a000007945 */ /* 0x000fe20003800200 */
[----:B------:R-:W-:Y:S01]  /*45e0*/  IMAD.MOV.U32 R9, RZ, RZ, 0x40240000 ;  /* 0x40240000ff097424 */ /* 0x000fe200078e00ff */
[----:B------:R-:W-:Y:S02]  /*45f0*/  FSEL R18, R56, -1.481905565015040338e-05, P3 ;  /* 0xb7789f5c38127808 */ /* 0x000fe40001800000 */
[----:B------:R-:W-:Y:S01]  /*4600*/  FSEL R19, R57, 0.31736990809440612793, P3 ;  /* 0x3ea27e4f39137808 */ /* 0x000fe20001800000 */
[----:B------:R-:W-:Y:S01]  /*4610*/  DADD R56, -RZ, |R52| ;  /* 0x00000000ff387229 */ /* 0x000fe20000000534 */
[----:B------:R-:W-:-:S04]  /*4620*/  MOV R84, 0x4670 ;  /* 0x0000467000547802 */ /* 0x000fc80000000f00 */
[----:B------:R-:W-:Y:S01]  /*4630*/  DADD R18, R16, R18 ;  /* 0x0000000010127229 */ /* 0x000fe20000000012 */
[----:B------:R0:W1:Y:S07]  /*4640*/  F2F.F64.F32 R16, R13 ;  /* 0x0000000d00107310 */ /* 0x00006e0000201800 */
[----:B------:R-:W-:-:S11]  /*4650*/  DMUL R18, R46, R18 ;  /* 0x000000122e127228 */ /* 0x000fd60000000000 */
[----:B01----:R-:W-:Y:S05]  /*4660*/  CALL.REL.NOINC `($_Z34FractionalStep_2D_Solver_OptimizedififfPfS_S_$__internal_accurate_pow) ;  /* 0x0000001c00307944 */ /* 0x003fea0003c00000 */
[----:B------:R-:W-:Y:S05]  /*4670*/  BSYNC.RECONVERGENT B0 ;  /* 0x0000000000007941 */ /* 0x000fea0003800200 */
.L_x_713:
        /* <DEDUP_REMOVED lines=40> */
[----:B------:R-:W-:Y:S05]  /*4900*/  CALL.REL.NOINC `($__internal_16_$__cuda_sm20_div_rn_f64_full) ;  /* 0x0000001000f47944 */ /* 0x000fea0003c00000 */
[----:B------:R-:W-:-:S07]  /*4910*/  IMAD.MOV.U32 R57, RZ, RZ, R9 ;  /* 0x000000ffff397224 */ /* 0x000fce00078e0009 */
.L_x_715:
[----:B------:R-:W-:Y:S05]  /*4920*/  BSYNC.RECONVERGENT B1 ;  /* 0x0000000000017941 */ /* 0x000fea0003800200 */
.L_x_714:
        /* <DEDUP_REMOVED lines=11> */
.L_x_716:
        /* <DEDUP_REMOVED lines=39> */
.L_x_718:
[----:B------:R-:W-:Y:S05]  /*4c50*/  BSYNC.RECONVERGENT B1 ;  /* 0x0000000000017941 */ /* 0x000fea0003800200 */
.L_x_717:
[----:B------:R-:W-:Y:S01]  /*4c60*/  LDS R9, [R10+0x4] ;  /* 0x000004000a097984 */ /* 0x000fe20000000800 */
[----:B------:R-:W-:Y:S01]  /*4c70*/  FSEL R56, R56, -1.481905565015040338e-05, P4 ;  /* 0xb7789f5c38387808 */ /* 0x000fe20002000000 */
[----:B------:R-:W-:Y:S01]  /*4c80*/  F2F.F64.F32 R14, R14 ;  /* 0x0000000e000e7310 */ /* 0x000fe20000201800 */
[----:B------:R-:W-:Y:S01]  /*4c90*/  FSEL R57, R57, 0.31736990809440612793, P4 ;  /* 0x3ea27e4f39397808 */ /* 0x000fe20002000000 */
        /* <DEDUP_REMOVED lines=11> */
[----:B------:R-:W-:Y:S02]  /*4d50*/  DFMA R16, R18, R16, R56 ;  /* 0x000000101210722b */ /* 0x000fe40000000038 */
[----:B------:R-:W-:-:S06]  /*4d60*/  DADD R56, -RZ, |R54| ;  /* 0x00000000ff387229 */ /* 0x000fcc0000000536 */
[----:B------:R-:W-:-:S06]  /*4d70*/  DADD R16, R16, R14 ;  /* 0x0000000010107229 */ /* 0x000fcc000000000e */
[----:B------:R0:W1:Y:S05]  /*4d80*/  F2F.F32.F64 R13, R16 ;  /* 0x00000010000d7310 */ /* 0x00006a0000301000 */
[----:B01----:R-:W-:Y:S05]  /*4d90*/  CALL.REL.NOINC `($_Z34FractionalStep_2D_Solver_OptimizedififfPfS_S_$__internal_accurate_pow) ;  /* 0x0000001400647944 */ /* 0x003fea0003c00000 */
[----:B------:R-:W-:Y:S05]  /*4da0*/  BSYNC.RECONVERGENT B0 ;  /* 0x0000000000007941 */ /* 0x000fea0003800200 */
.L_x_719:
        /* <DEDUP_REMOVED lines=35> */
.L_x_721:
[----:B------:R-:W-:Y:S05]  /*4fe0*/  BSYNC.RECONVERGENT B1 ;  /* 0x0000000000017941 */ /* 0x000fea0003800200 */
.L_x_720:
[----:B------:R-:W-:Y:S01]  /*4ff0*/  FSETP.NEU.AND P0, PT, R7, 1, PT ;  /* 0x3f8000000700780b */ /* 0x000fe20003f0d000 */
[----:B------:R-:W-:Y:S01]  /*5000*/  BSSY.RECONVERGENT B0, `(.L_x_722) ;  /* 0x0000007000007945 */ /* 0x000fe20003800200 */
[----:B------:R-:W-:Y:S01]  /*5010*/  IMAD.MOV.U32 R9, RZ, RZ, 0x40280000 ;  /* 0x40280000ff097424 */ /* 0x000fe200078e00ff */
[----:B------:R-:W-:Y:S02]  /*5020*/  MOV R84, 0x5070 ;  /* 0x0000507000547802 */ /* 0x000fe40000000f00 */
[----:B------:R-:W-:Y:S02]  /*5030*/  FSEL R14, R56, -1.54028256424871466263e+29, P0 ;  /* 0xeff8d898380e7808 */ /* 0x000fe40000000000 */
[----:B------:R-:W-:Y:S01]  /*5040*/  FSEL R15, R57, 0.17376267910003662109, P0 ;  /* 0x3e31eed8390f7808 */ /* 0x000fe20000000000 */
[----:B------:R-:W-:-:S11]  /*5050*/  DADD R56, -RZ, |R50| ;  /* 0x00000000ff387229 */ /* 0x000fd60000000532 */
[----:B------:R-:W-:Y:S05]  /*5060*/  CALL.REL.NOINC `($_Z34FractionalStep_2D_Solver_OptimizedififfPfS_S_$__internal_accurate_pow) ;  /* 0x0000001000b07944 */ /* 0x000fea0003c00000 */
[----:B------:R-:W-:Y:S05]  /*5070*/  BSYNC.RECONVERGENT B0 ;  /* 0x0000000000007941 */ /* 0x000fea0003800200 */
.L_x_722:
[----:B------:R-:W-:Y:S01]  /*5080*/  ISETP.NE.AND P0, PT, R102, RZ, PT ;  /* 0x000000ff6600720c */ /* 0x000fe20003f05270 */
[----:B------:R-:W-:Y:S01]  /*5090*/  IMAD.MOV.U32 R16, RZ, RZ, 0x0 ;  /* 0x00000000ff107424 */ /* 0x000fe200078e00ff */
[----:B------:R-:W-:Y:S01]  /*50a0*/  FSETP.NEU.AND P3, PT, R5, RZ, PT ;  /* 0x000000ff0500720b */ /* 0x000fe20003f6d000 */
[----:B------:R-:W-:Y:S01]  /*50b0*/  BSSY.RECONVERGENT B1, `(.L_x_723) ;  /* 0x0000021000017945 */ /* 0x000fe20003800200 */
[----:B------:R-:W-:Y:S01]  /*50c0*/  ISETP.NE.AND P2, PT, R6, RZ, PT ;  /* 0x000000ff0600720c */ /* 0x000fe20003f45270 */
[----:B------:R-:W-:Y:S01]  /*50d0*/  DADD R6, R50, 12 ;  /* 0x4028000032067429 */ /* 0x000fe20000000000 */
[----:B------:R-:W-:Y:S02]  /*50e0*/  FSEL R57, R9, RZ, P3 ;  /* 0x000000ff09397208 */ /* 0x000fe40001800000 */
[----:B------:R-:W-:Y:S02]  /*50f0*/  FSEL R56, R56, RZ, P3 ;  /* 0x000000ff38387208 */ /* 0x000fe40001800000 */
[----:B------:R-:W-:-:S02]  /*5100*/  FSEL R17, R57, +QNAN , P2 ;  /* 0x7ff0000039117808 */ /* 0x000fc40001000000 */
        /* <DEDUP_REMOVED lines=27> */
.L_x_724:
[----:B------:R-:W-:Y:S05]  /*52c0*/  BSYNC.RECONVERGENT B1 ;  /* 0x0000000000017941 */ /* 0x000fea0003800200 */
.L_x_723:
[----:B------:R-:W-:Y:S01]  /*52d0*/  FSETP.NEU.AND P0, PT, R5, 1, PT ;  /* 0x3f8000000500780b */ /* 0x000fe20003f0d000 */
[----:B------:R-:W-:Y:S01]  /*52e0*/  FADD R12, R21, R12 ;  /* 0x0000000c150c7221 */ /* 0x000fe20000000000 */
[----:B------:R-:W-:Y:S01]  /*52f0*/  BSSY.RECONVERGENT B0, `(.L_x_725) ;  /* 0x000000a000007945 */ /* 0x000fe20003800200 */
[----:B------:R-:W-:Y:S01]  /*5300*/  IMAD.MOV.U32 R9, RZ, RZ, 0x40280000 ;  /* 0x40280000ff097424 */ /* 0x000fe200078e00ff */
[----:B------:R-:W-:Y:S02]  /*5310*/  FSEL R6, R56, -1.54028256424871466263e+29, P0 ;  /* 0xeff8d89838067808 */ /* 0x000fe40000000000 */
[----:B------:R-:W-:Y:S01]  /*5320*/  FSEL R7, R57, 0.17376267910003662109, P0 ;  /* 0x3e31eed839077808 */ /* 0x000fe20000000000 */
[----:B------:R-:W-:Y:S01]  /*5330*/  DADD R56, -RZ, |R52| ;  /* 0x00000000ff387229 */ /* 0x000fe20000000534 */
[----:B------:R-:W-:-:S04]  /*5340*/  MOV R84, 0x5390 ;  /* 0x0000539000547802 */ /* 0x000fc80000000f00 */
[----:B------:R-:W-:Y:S01]  /*5350*/  DADD R14, R14, R6 ;  /* 0x000000000e0e7229 */ /* 0x000fe20000000006 */
[----:B------:R0:W1:Y:S07]  /*5360*/  F2F.F64.F32 R6, R12 ;  /* 0x0000000c00067310 */ /* 0x00006e0000201800 */
[----:B------:R-:W-:-:S11]  /*5370*/  DMUL R14, R46, R14 ;  /* 0x0000000e2e0e7228 */ /* 0x000fd60000000000 */
[----:B01----:R-:W-:Y:S05]  /*5380*/  CALL.REL.NOINC `($_Z34FractionalStep_2D_Solver_OptimizedififfPfS_S_$__internal_accurate_pow) ;  /* 0x0000000c00e87944 */ /* 0x003fea0003c00000 */
[----:B------:R-:W-:Y:S05]  /*5390*/  BSYNC.RECONVERGENT B0 ;  /* 0x0000000000007941 */ /* 0x000fea0003800200 */
.L_x_725:
[----:B------:R-:W-:Y:S01]  /*53a0*/  ISETP.NE.AND P1, PT, R103, RZ, PT ;  /* 0x000000ff6700720c */ /* 0x000fe20003f25270 */
[----:B------:R-:W-:Y:S01]  /*53b0*/  IMAD.MOV.U32 R16, RZ, RZ, 0x0 ;  /* 0x00000000ff107424 */ /* 0x000fe200078e00ff */
[----:B------:R-:W-:Y:S01]  /*53c0*/  FSETP.NEU.AND P3, PT, R3, RZ, PT ;  /* 0x000000ff0300720b */ /* 0x000fe20003f6d000 */
[----:B------:R-:W-:Y:S01]  /*53d0*/  BSSY.RECONVERGENT B1, `(.L_x_726) ;  /* 0x0000022000017945 */ /* 0x000fe20003800200 */
[----:B------:R-:W-:Y:S01]  /*53e0*/  ISETP.NE.AND P2, PT, R4, RZ, PT ;  /* 0x000000ff0400720c */ /* 0x000fe20003f45270 */
[----:B------:R-:W-:Y:S01]  /*53f0*/  DADD R4, R52, 12 ;  /* 0x4028000034047429 */ /* 0x000fe20000000000 */
[----:B------:R-:W-:Y:S02]  /*5400*/  FSEL R57, R9, RZ, P3 ;  /* 0x000000ff09397208 */ /* 0x000fe40001800000 */
[----:B------:R-:W-:Y:S02]  /*5410*/  ISETP.NE.AND P0, PT, R2, RZ, PT ;  /* 0x000000ff0200720c */ /* 0x000fe40003f05270 */
[----:B------:R-:W-:-:S02]  /*5420*/  FSEL R17, R57, +QNAN , P2 ;  /* 0x7ff0000039117808 */ /* 0x000fc40001000000 */
[----:B------:R-:W-:-:S03]  /*5430*/  FSEL R56, R56, RZ, P3 ;  /* 0x000000ff38387208 */ /* 0x000fc60001800000 */
[----:B------:R-:W-:Y:S01]  /*5440*/  @!P1 FSEL R57, R5, R17, P0 ;  /* 0x0000001105399208 */ /* 0x000fe20000000000 */
[----:B------:R-:W-:Y:S01]  /*5450*/  IMAD.MOV.U32 R17, RZ, RZ, 0x41bc8cfc ;  /* 0x41bc8cfcff117424 */ /* 0x000fe200078e00ff */
[----:B------:R-:W0:Y:S01]  /*5460*/  MUFU.RCP64H R5, 479001600 ;  /* 0x41bc8cfc00057908 */ /* 0x000e220000001800 */
[----:B------:R-:W-:-:S04]  /*5470*/  FSEL R9, R56, RZ, P2 ;  /* 0x000000ff38097208 */ /* 0x000fc80001000000 */
        /* <DEDUP_REMOVED lines=23> */
.L_x_727:
[----:B------:R-:W-:Y:S05]  /*55f0*/  BSYNC.RECONVERGENT B1 ;  /* 0x0000000000017941 */ /* 0x000fea0003800200 */
.L_x_726:
[----:B------:R-:W-:Y:S01]  /*5600*/  DADD R4, -RZ, |R48| ;  /* 0x00000000ff047229 */ /* 0x000fe20000000530 */
[----:B------:R-:W-:Y:S01]  /*5610*/  FSETP.NEU.AND P0, PT, R3, 1, PT ;  /* 0x3f8000000300780b */ /* 0x000fe20003f0d000 */
[----:B------:R-:W-:Y:S01]  /*5620*/  BSSY.RECONVERGENT B0, `(.L_x_728) ;  /* 0x0000008000007945 */ /* 0x000fe20003800200 */
[----:B------:R-:W-:Y:S01]  /*5630*/  IMAD.MOV.U32 R9, RZ, RZ, 0x40280000 ;  /* 0x40280000ff097424 */ /* 0x000fe200078e00ff */
[----:B------:R-:W-:Y:S02]  /*5640*/  MOV R84, 0x56a0 ;  /* 0x000056a000547802 */ /* 0x000fe40000000f00 */
[----:B------:R-:W-:Y:S02]  /*5650*/  FSEL R2, R56, -1.54028256424871466263e+29, P0 ;  /* 0xeff8d89838027808 */ /* 0x000fe40000000000 */
[----:B------:R-:W-:Y:S02]  /*5660*/  FSEL R3, R57, 0.17376267910003662109, P0 ;  /* 0x3e31eed839037808 */ /* 0x000fe40000000000 */
[----:B------:R-:W-:-:S02]  /*5670*/  IMAD.MOV.U32 R56, RZ, RZ, R4 ;  /* 0x000000ffff387224 */ /* 0x000fc400078e0004 */
[----:B------:R-:W-:-:S07]  /*5680*/  IMAD.MOV.U32 R57, RZ, RZ, R5 ;  /* 0x000000ffff397224 */ /* 0x000fce00078e0005 */
[----:B------:R-:W-:Y:S05]  /*5690*/  CALL.REL.NOINC `($_Z34FractionalStep_2D_Solver_OptimizedififfPfS_S_$__internal_accurate_pow) ;  /* 0x0000000c00247944 */ /* 0x000fea0003c00000 */
[----:B------:R-:W-:Y:S05]  /*56a0*/  BSYNC.RECONVERGENT B0 ;  /* 0x0000000000007941 */ /* 0x000fea0003800200 */
.L_x_728:
[----:B------:R-:W0:Y:S01]  /*56b0*/  MUFU.RCP64H R17, 479001600 ;  /* 0x41bc8cfc00117908 */ /* 0x000e220000001800 */
[----:B------:R-:W-:Y:S01]  /*56c0*/  IMAD.MOV.U32 R18, RZ, RZ, 0x0 ;  /* 0x00000000ff127424 */ /* 0x000fe200078e00ff */
[----:B------:R-:W-:Y:S01]  /*56d0*/  ISETP.NE.AND P1, PT, R104, RZ, PT ;  /* 0x000000ff6800720c */ /* 0x000fe20003f25270 */
[----:B------:R-:W-:Y:S01]  /*56e0*/  IMAD.MOV.U32 R19, RZ, RZ, 0x41bc8cfc ;  /* 0x41bc8cfcff137424 */ /* 0x000fe200078e00ff */
[----:B------:R-:W-:Y:S01]  /*56f0*/  ISETP.NE.AND P2, PT, R0, RZ, PT ;  /* 0x000000ff0000720c */ /* 0x000fe20003f45270 */
[----:B------:R-:W-:Y:S01]  /*5700*/  IMAD.MOV.U32 R16, RZ, RZ, 0x1 ;  /* 0x00000001ff107424 */ /* 0x000fe200078e00ff */
[----:B------:R-:W-:Y:S01]  /*5710*/  FSEL R56, R56, RZ, P5 ;  /* 0x000000ff38387208 */ /* 0x000fe20002800000 */
[----:B------:R-:W-:Y:S01]  /*5720*/  BSSY.RECONVERGENT B1, `(.L_x_729) ;  /* 0x000001d000017945 */ /* 0x000fe20003800200 */
[----:B------:R-:W-:Y:S02]  /*5730*/  FSEL R57, R9, RZ, P5 ;  /* 0x000000ff09397208 */ /* 0x000fe40002800000 */
[----:B------:R-:W-:-:S02]  /*5740*/  ISETP.NE.AND P0, PT, R85, RZ, PT ;  /* 0x000000ff5500720c */ /* 0x000fc40003f05270 */
[----:B------:R-:W-:Y:S01]  /*5750*/  FSEL R9, R56, RZ, P2 ;  /* 0x000000ff38097208 */ /* 0x000fe20001000000 */
[----:B0-----:R-:W-:-:S08]  /*5760*/  DFMA R4, R16, -R18, 1 ;  /* 0x3ff000001004742b */ /* 0x001fd00000000812 */
[----:B------:R-:W-:Y:S02]  /*5770*/  DFMA R20, R4, R4, R4 ;  /* 0x000000040414722b */ /* 0x000fe40000000004 */
[----:B------:R-:W-:-:S06]  /*5780*/  DADD R4, R48, 12 ;  /* 0x4028000030047429 */ /* 0x000fcc0000000000 */
[----:B------:R-:W-:Y:S01]  /*5790*/  DFMA R20, R16, R20, R16 ;  /* 0x000000141014722b */ /* 0x000fe20000000010 */
[----:B------:R-:W-:-:S03]  /*57a0*/  FSEL R17, R57, +QNAN , P2 ;  /* 0x7ff0000039117808 */ /* 0x000fc60001000000 */
[----:B------:R-:W-:Y:S02]  /*57b0*/  @!P1 FSEL R56, R4, R9, P0 ;  /* 0x0000000904389208 */ /* 0x000fe40000000000 */
[----:B------:R-:W-:Y:S02]  /*57c0*/  @!P1 FSEL R57, R5, R17, P0 ;  /* 0x0000001105399208 */ /* 0x000fe40000000000 */
        /* <DEDUP_REMOVED lines=18> */
.L_x_730:
[----:B------:R-:W-:Y:S05]  /*58f0*/  BSYNC.RECONVERGENT B1 ;  /* 0x0000000000017941 */ /* 0x000fea0003800200 */
.L_x_729:
[----:B------:R-:W0:Y:S01]  /*5900*/  LDC.64 R4, c[0x0][0x3a8] ;  /* 0x0000ea00ff047b82 */ /* 0x000e220000000a00 */
[----:B------:R-:W-:Y:S04]  /*5910*/  LDS R0, [R10] ;  /* 0x000000000a007984 */ /* 0x000fe80000000800 */
[----:B------:R-:W1:Y:S03]  /*5920*/  LDS R9, [R10+0x30] ;  /* 0x000030000a097984 */ /* 0x000e660000000800 */
[----:B------:R-:W2:Y:S01]  /*5930*/  LDC.64 R18, c[0x0][0x398] ;  /* 0x0000e600ff127b82 */ /* 0x000ea20000000a00 */
[----:B0-----:R-:W-:-:S05]  /*5940*/  IMAD.WIDE R4, R8, 0x4, R4 ;  /* 0x0000000408047825 */ /* 0x001fca00078e0204 */
[----:B------:R-:W3:Y:S01]  /*5950*/  LDG.E R12, desc[UR6][R4.64] ;  /* 0x00000006040c7981 */ /* 0x000ee2000c1e1900 */
[----:B--2---:R-:W-:-:S06]  /*5960*/  IMAD.WIDE R18, R8, 0x4, R18 ;  /* 0x0000000408127825 */ /* 0x004fcc00078e0212 */
[----:B------:R-:W2:Y:S01]  /*5970*/  LDG.E.CONSTANT R18, desc[UR6][R18.64] ;  /* 0x0000000612127981 */ /* 0x000ea2000c1e9900 */
[----:B------:R-:W-:Y:S01]  /*5980*/  FSEL R8, R56, -1.54028256424871466263e+29, P4 ;  /* 0xeff8d89838087808 */ /* 0x000fe20002000000 */
[----:B-1----:R-:W-:Y:S01]  /*5990*/  FADD R0, R0, R9 ;  /* 0x0000000900007221 */ /* 0x002fe20000000000 */
[----:B------:R-:W-:-:S03]  /*59a0*/  FSEL R9, R57, 0.17376267910003662109, P4 ;  /* 0x3e31eed839097808 */ /* 0x000fc60002000000 */
[----:B------:R-:W0:Y:S03]  /*59b0*/  F2F.F64.F32 R16, R0 ;  /* 0x0000000000107310 */ /* 0x000e260000201800 */
[----:B------:R-:W-:Y:S02]  /*59c0*/  DADD R8, R2, R8 ;  /* 0x0000000002087229 */ /* 0x000fe40000000008 */
[----:B------:R-:W-:-:S06]  /*59d0*/  DMUL R2, R44, R2 ;  /* 0x000000022c027228 */ /* 0x000fcc0000000000 */
[----:B------:R-:W-:Y:S02]  /*59e0*/  DMUL R8, R44, R8 ;  /* 0x000000082c087228 */ /* 0x000fe40000000000 */
[----:B0-----:R-:W-:-:S08]  /*59f0*/  DMUL R2, R16, R2 ;  /* 0x0000000210027228 */ /* 0x001fd00000000000 */
[----:B------:R-:W-:Y:S01]  /*5a00*/  DFMA R2, R8, R16, R2 ;  /* 0x000000100802722b */ /* 0x000fe20000000002 */
[----:B------:R-:W0:Y:S07]  /*5a10*/  F2F.F64.F32 R8, R13 ;  /* 0x0000000d00087310 */ /* 0x000e2e0000201800 */
[----:B------:R-:W-:-:S08]  /*5a20*/  DFMA R2, R14, R6, R2 ;  /* 0x000000060e02722b */ /* 0x000fd00000000002 */
[----:B0-----:R-:W-:Y:S01]  /*5a30*/  DADD R2, R2, R8 ;  /* 0x0000000002027229 */ /* 0x001fe20000000008 */
[----:B------:R-:W-:-:S09]  /*5a40*/  FADD R11, R11, R11 ;  /* 0x0000000b0b0b7221 */ /* 0x000fd20000000000 */
[----:B------:R-:W2:Y:S01]  /*5a50*/  F2F.F32.F64 R2, R2 ;  /* 0x0000000200027310 */ /* 0x000ea20000301000 */
[----:B------:R-:W0:Y:S01]  /*5a60*/  LDCU UR4, c[0x0][0x370] ;  /* 0x00006e00ff0477ac */ /* 0x000e220008000800 */
[----:B------:R-:W0:Y:S02]  /*5a70*/  LDC R0, c[0x0][0x360] ;  /* 0x0000d800ff007b82 */ /* 0x000e240000000800 */
[----:B0-----:R-:W-:Y:S02]  /*5a80*/  IMAD R83, R0, UR4, R83 ;  /* 0x0000000400537c24 */ /* 0x001fe4000f8e0253 */
[----:B---3--:R-:W-:-:S04]  /*5a90*/  FADD R11, R11, -R12 ;  /* 0x8000000c0b0b7221 */ /* 0x008fc80000000000 */
[----:B--2---:R-:W-:-:S05]  /*5aa0*/  FFMA R11, R2, R18, R11 ;  /* 0x00000012020b7223 */ /* 0x004fca000000000b */
[----:B------:R0:W-:Y:S01]  /*5ab0*/  STG.E desc[UR6][R4.64], R11 ;  /* 0x0000000b04007986 */ /* 0x0001e2000c101906 */
[----:B------:R-:W-:Y:S05]  /*5ac0*/  BRA `(.L_x_731) ;  /* 0xffffffac00787947 */ /* 0x000fea000383ffff */
.L_x_664:
        /* <DEDUP_REMOVED lines=28> */
.L_x_732:
[----:B------:R-:W0:Y:S01]  /*5c90*/  LDC.64 R2, c[0x4][0xa8] ;  /* 0x01002a00ff027b82 */ /* 0x000e220000000a00 */
[----:B------:R-:W1:Y:S01]  /*5ca0*/  F2F.F32.F64 R57, R56 ;  /* 0x0000003800397310 */ /* 0x000e620000301000 */
[----:B0-----:R-:W-:-:S05]  /*5cb0*/  IMAD.WIDE R2, R13, 0x4, R2 ;  /* 0x000000040d027825 */ /* 0x001fca00078e0202 */
[----:B-1----:R-:W-:Y:S01]  /*5cc0*/  STG.E desc[UR6][R2.64], R57 ;  /* 0x0000003902007986 */ /* 0x002fe2000c101906 */
[----:B------:R-:W-:Y:S05]  /*5cd0*/  EXIT ;  /* 0x000000000000794d */ /* 0x000fea0003800000 */
        .weak           $__internal_16_$__cuda_sm20_div_rn_f64_full
        .type           $__internal_16_$__cuda_sm20_div_rn_f64_full,@function
        .size           $__internal_16_$__cuda_sm20_div_rn_f64_full,($_Z34FractionalStep_2D_Solver_OptimizedififfPfS_S_$__internal_accurate_pow - $__internal_16_$__cuda_sm20_div_rn_f64_full)
$__internal_16_$__cuda_sm20_div_rn_f64_full:
        /* <DEDUP_REMOVED lines=17> */
[----:B------:R-:W-:Y:S01]  /*5df0*/  FSETP.GEU.AND P6, PT, |R9|, 1.469367938527859385e-39, PT ;  /* 0x001000000900780b */ /* 0x000fe20003fce200 */
[----:B------:R-:W-:Y:S01]  /*5e00*/  IMAD.MOV.U32 R9, RZ, RZ, R58 ;  /* 0x000000ffff097224 */ /* 0x000fe200078e003a */
[----:B------:R-:W-:Y:S02]  /*5e10*/  LOP3.LUT R67, R63, 0x3ff00000, RZ, 0xfc, !PT ;  /* 0x3ff000003f437812 */ /* 0x000fe400078efcff */
[----:B------:R-:W-:-:S04]  /*5e20*/  @!P3 LOP3.LUT R62, R62, 0x80000000, R69, 0xf8, !PT ;  /* 0x800000003e3eb812 */ /* 0x000fc800078ef845 */
[----:B------:R-:W-:Y:S01]  /*5e30*/  @!P3 LOP3.LUT R63, R62, 0x100000, RZ, 0xfc, !PT ;  /* 0x001000003e3fb812 */ /* 0x000fe200078efcff */
[----:B------:R-:W-:-:S04]  /*5e40*/  @!P3 IMAD.MOV.U32 R62, RZ, RZ, RZ ;  /* 0x000000ffff3eb224 */ /* 0x000fc800078e00ff */
[----:B------:R-:W-:-:S06]  /*5e50*/  @!P6 DMUL R66, R64, 8.98846567431157953865e+307 ;  /* 0x7fe000004042e828 */ /* 0x000fcc0000000000 */
[----:B------:R-:W0:Y:S04]  /*5e60*/  MUFU.RCP64H R71, R67 ;  /* 0x0000004300477308 */ /* 0x000e280000001800 */
[----:B------:R-:W-:Y:S01]  /*5e70*/  @!P6 LOP3.LUT R59, R67, 0x7ff00000, RZ, 0xc0, !PT ;  /* 0x7ff00000433be812 */ /* 0x000fe200078ec0ff */
[----:B0-----:R-:W-:-:S08]  /*5e80*/  DFMA R72, R70, -R66, 1 ;  /* 0x3ff000004648742b */ /* 0x001fd00000000842 */
[----:B------:R-:W-:-:S08]  /*5e90*/  DFMA R72, R72, R72, R72 ;  /* 0x000000484848722b */ /* 0x000fd00000000048 */
[----:B------:R-:W-:Y:S01]  /*5ea0*/  DFMA R72, R70, R72, R70 ;  /* 0x000000484648722b */ /* 0x000fe20000000046 */
[----:B------:R-:W-:Y:S01]  /*5eb0*/  LOP3.LUT R71, R61, 0x800fffff, R69, 0xf8, !PT ;  /* 0x800fffff3d477812 */ /* 0x000fe200078ef845 */
[----:B------:R-:W-:Y:S02]  /*5ec0*/  IMAD.MOV.U32 R70, RZ, RZ, R68 ;  /* 0x000000ffff467224 */ /* 0x000fe400078e0044 */
[----:B------:R-:W-:-:S04]  /*5ed0*/  VIADD R61, R59, 0xffffffff ;  /* 0xffffffff3b3d7836 */ /* 0x000fc80000000000 */
[----:B------:R-:W-:Y:S02]  /*5ee0*/  DFMA R106, R72, -R66, 1 ;  /* 0x3ff00000486a742b */ /* 0x000fe40000000842 */
[----:B------:R-:W-:-:S06]  /*5ef0*/  @!P3 DFMA R70, R70, 2, -R62 ;  /* 0x400000004646b82b */ /* 0x000fcc000000083e */
[----:B------:R-:W-:-:S04]  /*5f00*/  DFMA R106, R72, R106, R72 ;  /* 0x0000006a486a722b */ /* 0x000fc80000000048 */
[----:B------:R-:W-:-:S04]  /*5f10*/  @!P3 LOP3.LUT R9, R71, 0x7ff00000, RZ, 0xc0, !PT ;  /* 0x7ff000004709b812 */ /* 0x000fc800078ec0ff */
[----:B------:R-:W-:Y:S01]  /*5f20*/  DMUL R72, R106, R70 ;  /* 0x000000466a487228 */ /* 0x000fe20000000000 */
[----:B------:R-:W-:-:S05]  /*5f30*/  VIADD R56, R9, 0xffffffff ;  /* 0xffffffff09387836 */ /* 0x000fca0000000000 */
[----:B------:R-:W-:Y:S02]  /*5f40*/  ISETP.GT.U32.AND P3, PT, R56, 0x7feffffe, PT ;  /* 0x7feffffe3800780c */ /* 0x000fe40003f64070 */
[----:B------:R-:W-:Y:S02]  /*5f50*/  DFMA R62, R72, -R66, R70 ;  /* 0x80000042483e722b */ /* 0x000fe40000000046 */
[----:B------:R-:W-:-:S06]  /*5f60*/  ISETP.GT.U32.OR P3, PT, R61, 0x7feffffe, P3 ;  /* 0x7feffffe3d00780c */ /* 0x000fcc0001f64470 */
[----:B------:R-:W-:-:S07]  /*5f70*/  DFMA R62, R106, R62, R72 ;  /* 0x0000003e6a3e722b */ /* 0x000fce0000000048 */
[----:B------:R-:W-:Y:S05]  /*5f80*/  @P3 BRA `(.L_x_734) ;  /* 0x0000000000743947 */ /* 0x000fea0003800000 */
[----:B------:R-:W-:-:S04]  /*5f90*/  LOP3.LUT R9, R65, 0x7ff00000, RZ, 0xc0, !PT ;  /* 0x7ff0000041097812 */ /* 0x000fc800078ec0ff */
[CC--:B------:R-:W-:Y:S02]  /*5fa0*/  ISETP.GE.U32.AND P3, PT, R58.reuse, R9.reuse, PT ;  /* 0x000000093a00720c */ /* 0x0c0fe40003f66070 */
[----:B------:R-:W-:Y:S01]  /*5fb0*/  VIADDMNMX R9, R58, -R9, 0xb9600000, !PT ;  /* 0xb96000003a097446 */ /* 0x000fe20007800909 */
[----:B------:R-:W-:Y:S01]  /*5fc0*/  IMAD.MOV.U32 R58, RZ, RZ, RZ ;  /* 0x000000ffff3a7224 */ /* 0x000fe200078e00ff */
        /* <DEDUP_REMOVED lines=25> */
.L_x_734:
        /* <DEDUP_REMOVED lines=17> */
.L_x_737:
[----:B------:R-:W-:Y:S01]  /*6270*/  LOP3.LUT R9, R65, 0x80000, RZ, 0xfc, !PT ;  /* 0x0008000041097812 */ /* 0x000fe200078efcff */
[----:B------:R-:W-:-:S04]  /*6280*/  IMAD.MOV.U32 R72, RZ, RZ, R64 ;  /* 0x000000ffff487224 */ /* 0x000fc800078e0040 */
[----:B------:R-:W-:Y:S01]  /*6290*/  IMAD.MOV.U32 R73, RZ, RZ, R9 ;  /* 0x000000ffff497224 */ /* 0x000fe200078e0009 */
[----:B------:R-:W-:Y:S06]  /*62a0*/  BRA `(.L_x_735) ;  /* 0x00000000000c7947 */ /* 0x000fec0003800000 */
.L_x_736:
[----:B------:R-:W-:Y:S01]  /*62b0*/  LOP3.LUT R9, R69, 0x80000, RZ, 0xfc, !PT ;  /* 0x0008000045097812 */ /* 0x000fe200078efcff */
[----:B------:R-:W-:-:S04]  /*62c0*/  IMAD.MOV.U32 R72, RZ, RZ, R68 ;  /* 0x000000ffff487224 */ /* 0x000fc800078e0044 */
[----:B------:R-:W-:-:S07]  /*62d0*/  IMAD.MOV.U32 R73, RZ, RZ, R9 ;  /* 0x000000ffff497224 */ /* 0x000fce00078e0009 */
.L_x_735:
[----:B------:R-:W-:Y:S05]  /*62e0*/  BSYNC.RECONVERGENT B0 ;  /* 0x0000000000007941 */ /* 0x000fea0003800200 */
.L_x_733:
[----:B------:R-:W-:Y:S02]  /*62f0*/  IMAD.MOV.U32 R61, RZ, RZ, 0x0 ;  /* 0x00000000ff3d7424 */ /* 0x000fe400078e00ff */
[----:B------:R-:W-:Y:S02]  /*6300*/  IMAD.MOV.U32 R56, RZ, RZ, R72 ;  /* 0x000000ffff387224 */ /* 0x000fe400078e0048 */
[----:B------:R-:W-:Y:S01]  /*6310*/  IMAD.MOV.U32 R9, RZ, RZ, R73 ;  /* 0x000000ffff097224 */ /* 0x000fe200078e0049 */
[----:B------:R-:W-:Y:S06]  /*6320*/  RET.REL.NODEC R60 `(_Z34FractionalStep_2D_Solver_OptimizedififfPfS_S_) ;  /* 0xffffff9c3c347950 */ /* 0x000fec0003c3ffff */
        .type           $_Z34FractionalStep_2D_Solver_OptimizedififfPfS_S_$__internal_accurate_pow,@function
        .size           $_Z34FractionalStep_2D_Solver_OptimizedififfPfS_S_$__internal_accurate_pow,(.L_x_1640 - $_Z34FractionalStep_2D_Solver_OptimizedififfPfS_S_$__internal_accurate_pow)
$_Z34FractionalStep_2D_Solver_OptimizedififfPfS_S_$__internal_accurate_pow:
[----:B------:R-:W-:Y:S01]  /*6330*/  ISETP.GT.U32.AND P6, PT, R57, 0xfffff, PT ;  /* 0x000fffff3900780c */ /* 0x000fe20003fc4070 */
[----:B------:R-:W-:Y:S01]  /*6340*/  UMOV UR10, 0x7d2cafe2 ;  /* 0x7d2cafe2000a7882 */ /* 0x000fe20000000000 */
[----:B------:R-:W-:Y:S01]  /*6350*/  SHF.R.U32.HI R105, RZ, 0x14, R57 ;  /* 0x00000014ff697819 */ /* 0x000fe20000011639 */
[----:B------:R-:W-:Y:S01]  /*6360*/  UMOV UR11, 0x3eb0f5ff ;  /* 0x3eb0f5ff000b7882 */ /* 0x000fe20000000000 */
[----:B------:R-:W-:Y:S01]  /*6370*/  UMOV UR12, 0x3b39803f ;  /* 0x3b39803f000c7882 */ /* 0x000fe20000000000 */
[----:B------:R-:W-:-:S08]  /*6380*/  UMOV UR13, 0x3c7abc9e ;  /* 0x3c7abc9e000d7882 */ /* 0x000fd00000000000 */
[----:B------:R-:W-:-:S10]  /*6390*/  @!P6 DMUL R58, R56, 1.80143985094819840000e+16 ;  /* 0x43500000383ae828 */ /* 0x000fd40000000000 */
[----:B------:R-:W-:Y:S01]  /*63a0*/  @!P6 IMAD.MOV.U32 R57, RZ, RZ, R59 ;  /* 0x000000ffff39e224 */ /* 0x000fe200078e003b */
[----:B------:R-:W-:Y:S01]  /*63b0*/  @!P6 LEA.HI R105, R59, 0xffffffca, RZ, 0xc ;  /* 0xffffffca3b69e811 */ /* 0x000fe200078f60ff */
[----:B------:R-:W-:Y:S02]  /*63c0*/  @!P6 IMAD.MOV.U32 R56, RZ, RZ, R58 ;  /* 0x000000ffff38e224 */ /* 0x000fe400078e003a */
[----:B------:R-:W-:Y:S01]  /*63d0*/  IMAD.MOV.U32 R58, RZ, RZ, 0x41ad3b5a ;  /* 0x41ad3b5aff3a7424 */ /* 0x000fe200078e00ff */
[----:B------:R-:W-:Y:S01]  /*63e0*/  LOP3.LUT R57, R57, 0x800fffff, RZ, 0xc0, !PT ;  /* 0x800fffff39397812 */ /* 0x000fe200078ec0ff */
[----:B------:R-:W-:Y:S02]  /*63f0*/  IMAD.MOV.U32 R62, RZ, RZ, R56 ;  /* 0x000000ffff3e7224 */ /* 0x000fe400078e0038 */
[----:B------:R-:W-:Y:S01]  /*6400*/  IMAD.MOV.U32 R59, RZ, RZ, 0x3ed0f5d2 ;  /* 0x3ed0f5d2ff3b7424 */ /* 0x000fe200078e00ff */
[----:B------:R-:W-:-:S04]  /*6410*/  LOP3.LUT R57, R57, 0x3ff00000, RZ, 0xfc, !PT ;  /* 0x3ff0000039397812 */ /* 0x000fc800078efcff */
[----:B------:R-:W-:Y:S01]  /*6420*/  ISETP.GE.U32.AND P6, PT, R57, 0x3ff6a09f, PT ;  /* 0x3ff6a09f3900780c */ /* 0x000fe20003fc6070 */
[----:B------:R-:W-:-:S12]  /*6430*/  IMAD.MOV.U32 R63, RZ, RZ, R57 ;  /* 0x000000ffff3f7224 */ /* 0x000fd800078e0039 */
[----:B------:R-:W-:-:S04]  /*6440*/  @P6 VIADD R56, R63, 0xfff00000 ;  /* 0xfff000003f386836 */ /* 0x000fc80000000000 */
[----:B------:R-:W-:Y:S02]  /*6450*/  @P6 IMAD.MOV.U32 R63, RZ, RZ, R56 ;  /* 0x000000ffff3f6224 */ /* 0x000fe400078e0038 */
[----:B------:R-:W-:-:S04]  /*6460*/  IMAD.MOV.U32 R56, RZ, RZ, RZ ;  /* 0x000000ffff387224 */ /* 0x000fc800078e00ff */
[C---:B------:R-:W-:Y:S02]  /*6470*/  DADD R64, R62.reuse, 1 ;  /* 0x3ff000003e407429 */ /* 0x040fe40000000000 */
[----:B------:R-:W-:-:S04]  /*6480*/  DADD R62, R62, -1 ;  /* 0xbff000003e3e7429 */ /* 0x000fc80000000000 */
[----:B------:R-:W0:Y:S02]  /*6490*/  MUFU.RCP64H R57, R65 ;  /* 0x0000004100397308 */ /* 0x000e240000001800 */
[----:B0-----:R-:W-:-:S08]  /*64a0*/  DFMA R60, -R64, R56, 1 ;  /* 0x3ff00000403c742b */ /* 0x001fd00000000138 */
[----:B------:R-:W-:-:S08]  /*64b0*/  DFMA R60, R60, R60, R60 ;  /* 0x0000003c3c3c722b */ /* 0x000fd0000000003c */
[----:B------:R-:W-:-:S08]  /*64c0*/  DFMA R60, R56, R60, R56 ;  /* 0x0000003c383c722b */ /* 0x000fd00000000038 */
[----:B------:R-:W-:-:S08]  /*64d0*/  DMUL R56, R62, R60 ;  /* 0x0000003c3e387228 */ /* 0x000fd00000000000 */
[----:B------:R-:W-:-:S08]  /*64e0*/  DFMA R56, R62, R60, R56 ;  /* 0x0000003c3e38722b */ /* 0x000fd00000000038 */
[----:B------:R-:W-:-:S08]  /*64f0*/  DMUL R66, R56, R56 ;  /* 0x0000003838427228 */ /* 0x000fd00000000000 */
        /* <DEDUP_REMOVED lines=32> */
[----:B------:R-:W-:Y:S01]  /*6700*/  DFMA R60, R56, R56, -R66 ;  /* 0x00000038383c722b */ /* 0x000fe20000000842 */
[----:B------:R-:W-:-:S07]  /*6710*/  UMOV UR11, 0x43300000 ;  /* 0x43300000000b7882 */ /* 0x000fce0000000000 */
[C---:B------:R-:W-:Y:S02]  /*6720*/  DFMA R64, R56.reuse, R64, R60 ;  /* 0x000000403840722b */ /* 0x040fe4000000003c */
[----:B------:R-:W-:-:S08]  /*6730*/  DMUL R60, R56, R66 ;  /* 0x00000042383c7228 */ /* 0x000fd00000000000 */
[----:B------:R-:W-:-:S08]  /*6740*/  DFMA R68, R56, R66, -R60 ;  /* 0x000000423844722b */ /* 0x000fd0000000083c */
[----:B------:R-:W-:Y:S02]  /*6750*/  DFMA R68, R58, R66, R68 ;  /* 0x000000423a44722b */ /* 0x000fe40000000044 */
[----:B------:R-:W-:-:S06]  /*6760*/  DADD R66, R70, R62 ;  /* 0x0000000046427229 */ /* 0x000fcc000000003e */
[----:B------:R-:W-:Y:S02]  /*6770*/  DFMA R64, R56, R64, R68 ;  /* 0x000000403840722b */ /* 0x000fe40000000044 */
[----:B------:R-:W-:Y:S02]  /*6780*/  DMUL R68, R66, R60 ;  /* 0x0000003c42447228 */ /* 0x000fe40000000000 */
[----:B------:R-:W-:-:S06]  /*6790*/  DADD R70, R70, -R66 ;  /* 0x0000000046467229 */ /* 0x000fcc0000000842 */
[----:B------:R-:W-:Y:S02]  /*67a0*/  DFMA R72, R66, R60, -R68 ;  /* 0x0000003c4248722b */ /* 0x000fe40000000844 */
[----:B------:R-:W-:Y:S01]  /*67b0*/  DADD R70, R62, R70 ;  /* 0x000000003e467229 */ /* 0x000fe20000000046 */
[----:B------:R-:W-:Y:S02]  /*67c0*/  IMAD.MOV.U32 R63, RZ, RZ, R9 ;  /* 0x000000ffff3f7224 */ /* 0x000fe400078e0009 */
[----:B------:R-:W-:-:S03]  /*67d0*/  IMAD.U32 R62, RZ, RZ, UR4 ;  /* 0x00000004ff3e7e24 */ /* 0x000fc6000f8e00ff */
[----:B------:R-:W-:Y:S01]  /*67e0*/  DFMA R64, R66, R64, R72 ;  /* 0x000000404240722b */ /* 0x000fe20000000048 */
[----:B------:R-:W-:Y:S02]  /*67f0*/  IMAD.SHL.U32 R9, R63, 0x2, RZ ;  /* 0x000000023f097824 */ /* 0x000fe400078e00ff */
[C---:B------:R-:W-:Y:S02]  /*6800*/  VIADD R66, R105.reuse, 0xfffffc01 ;  /* 0xfffffc0169427836 */ /* 0x040fe40000000000 */
[----:B------:R-:W-:Y:S01]  /*6810*/  @P6 VIADD R66, R105, 0xfffffc02 ;  /* 0xfffffc0269426836 */ /* 0x000fe20000000000 */
[----:B------:R-:W-:Y:S02]  /*6820*/  ISETP.GT.U32.AND P6, PT, R9, -0x2000001, PT ;  /* 0xfdffffff0900780c */ /* 0x000fe40003fc4070 */
[----:B------:R-:W-:Y:S01]  /*6830*/  DFMA R70, R70, R60, R64 ;  /* 0x0000003c4646722b */ /* 0x000fe20000000040 */
[----:B------:R-:W-:-:S04]  /*6840*/  LOP3.LUT R9, R63, 0xff0fffff, RZ, 0xc0, !PT ;  /* 0xff0fffff3f097812 */ /* 0x000fc800078ec0ff */
[----:B------:R-:W-:-:S03]  /*6850*/  SEL R63, R9, R63, P6 ;  /* 0x0000003f093f7207 */ /* 0x000fc60003000000 */
        /* <DEDUP_REMOVED lines=81> */
[----:B------:R-:W-:-:S03]  /*6d70*/  @!P6 IMAD R61, R9, 0x100000, R61 ;  /* 0x00100000093de824 */ /* 0x000fc600078e023d */
[----:B------:R-:W-:Y:S01]  /*6d80*/  @!P6 LEA R57, R56, 0x3ff00000, 0x14 ;  /* 0x3ff000003839e811 */ /* 0x000fe200078ea0ff */
[----:B------:R-:W-:-:S06]  /*6d90*/  @!P6 IMAD.MOV.U32 R56, RZ, RZ, RZ ;  /* 0x000000ffff38e224 */ /* 0x000fcc00078e00ff */
[----:B------:R-:W-:-:S11]  /*6da0*/  @!P6 DMUL R58, R60, R56 ;  /* 0x000000383c3ae228 */ /* 0x000fd60000000000 */
.L_x_738:
[----:B------:R-:W-:Y:S02]  /*6db0*/  DFMA R62, R62, R58, R58 ;  /* 0x0000003a3e3e722b */ /* 0x000fe4000000003a */
[----:B------:R-:W-:-:S08]  /*6dc0*/  DSETP.NEU.AND P6, PT, |R58|, +INF , PT ;  /* 0x7ff000003a00742a */ /* 0x000fd00003fcd200 */
[----:B------:R-:W-:Y:S01]  /*6dd0*/  FSEL R56, R58, R62, !P6 ;  /* 0x0000003e3a387208 */ /* 0x000fe20007000000 */
[----:B------:R-:W-:Y:S01]  /*6de0*/  IMAD.MOV.U32 R58, RZ, RZ, R84 ;  /* 0x000000ffff3a7224 */ /* 0x000fe200078e0054 */
[----:B------:R-:W-:Y:S01]  /*6df0*/  FSEL R9, R59, R63, !P6 ;  /* 0x0000003f3b097208 */ /* 0x000fe20007000000 */
[----:B------:R-:W-:-:S04]  /*6e00*/  IMAD.MOV.U32 R59, RZ, RZ, 0x0 ;  /* 0x00000000ff3b7424 */ /* 0x000fc800078e00ff */
[----:B------:R-:W-:Y:S05]  /*6e10*/  RET.REL.NODEC R58 `(_Z34FractionalStep_2D_Solver_OptimizedififfPfS_S_) ;  /* 0xffffff903a787950 */ /* 0x000fea0003c3ffff */
.L_x_739:
        /* <DEDUP_REMOVED lines=14> */
.L_x_1640:


//--------------------- .text._Z24FractionalStep_2D_SolverififfPfS_S_ --------------------------
	.section	.text._Z24FractionalStep_2D_SolverififfPfS_S_,"ax",@progbits
	.align	128
        .global         _Z24FractionalStep_2D_SolverififfPfS_S_
        .type           _Z24FractionalStep_2D_SolverififfPfS_S_,@function
        .size           _Z24FractionalStep_2D_SolverififfPfS_S_,(.L_x_1642 - _Z24FractionalStep_2D_SolverififfPfS_S_)
        .other          _Z24FractionalStep_2D_SolverififfPfS_S_,@"STO_CUDA_ENTRY STV_DEFAULT"
_Z24FractionalStep_2D_SolverififfPfS_S_:
.text._Z24FractionalStep_2D_SolverififfPfS_S_:
        /* <DEDUP_REMOVED lines=10> */
[----:B------:R-:W0:Y:S01]  /*00a0*/  LDCU UR13, c[0x0][0x390] ;  /* 0x00007200ff0d77ac */ /* 0x000e220008000800 */
[----:B------:R-:W3:Y:S01]  /*00b0*/  S2R R13, SR_TID.X ;  /* 0x00000000000d7919 */ /* 0x000ee20000002100 */
[----:B------:R-:W0:Y:S01]  /*00c0*/  LDCU UR12, c[0x0][0x38c] ;  /* 0x00007180ff0c77ac */ /* 0x000e220008000800 */
[----:B------:R-:W0:Y:S01]  /*00d0*/  LDCU UR14, c[0x0][0x384] ;  /* 0x00007080ff0e77ac */ /* 0x000e220008000800 */
[----:B------:R-:W0:Y:S01]  /*00e0*/  LDCU UR15, c[0x0][0x380] ;  /* 0x00007000ff0f77ac */ /* 0x000e220008000800 */
[----:B-1----:R-:W-:-:S02]  /*00f0*/  IMAD R0, R0, UR5, R3 ;  /* 0x0000000500007c24 */ /* 0x002fc4000f8e0203 */
[----:B--2---:R-:W-:-:S05]  /*0100*/  VIADD R3, R2, 0xfffffff4 ;  /* 0xfffffff402037836 */ /* 0x004fca0000000000 */
[----:B------:R-:W-:Y:S01]  /*0110*/  ISETP.GE.AND P0, PT, R0, R3, PT ;  /* 0x000000030000720c */ /* 0x000fe20003f06270 */
[----:B---3--:R-:W-:Y:S02]  /*0120*/  IMAD R0, R12, UR4, R13 ;  /* 0x000000040c007c24 */ /* 0x008fe4000f8e020d */
[----:B----4-:R-:W-:-:S05]  /*0130*/  VIADD R3, R31, 0xfffffff4 ;  /* 0xfffffff41f037836 */ /* 0x010fca0000000000 */
[----:B------:R-:W-:-:S04]  /*0140*/  ISETP.GE.OR P0, PT, R0, R3, P0 ;  /* 0x000000030000720c */ /* 0x000fc80000706670 */
[----:B------:R-:W-:-:S13]  /*0150*/  ISETP.LT.OR P0, PT, R2, 0xd, P0 ;  /* 0x0000000d0200780c */ /* 0x000fda0000701670 */
[----:B0-----:R-:W-:Y:S05]  /*0160*/  @P0 BRA `(.L_x_740) ;  /* 0x0000005800f40947 */ /* 0x001fea0003800000 */
[----:B------:R-:W0:Y:S01]  /*0170*/  LDC R74, c[0x0][0x384] ;  /* 0x0000e100ff4a7b82 */ /* 0x000e220000000800 */
[----:B------:R-:W-:Y:S01]  /*0180*/  IMAD.MOV.U32 R6, RZ, RZ, 0x1 ;  /* 0x00000001ff067424 */ /* 0x000fe200078e00ff */
[----:B------:R-:W1:Y:S06]  /*0190*/  LDCU UR4, c[0x0][0x360] ;  /* 0x00006c00ff0477ac */ /* 0x000e6c0008000800 */
[----:B------:R-:W2:Y:S08]  /*01a0*/  LDC R0, c[0x0][0x390] ;  /* 0x0000e400ff007b82 */ /* 0x000eb00000000800 */
[----:B------:R-:W3:Y:S01]  /*01b0*/  LDC.64 R8, c[0x0][0x3a0] ;  /* 0x0000e800ff087b82 */ /* 0x000ee20000000a00 */
[----:B0-----:R-:W-:-:S06]  /*01c0*/  FMUL R74, R74, R74 ;  /* 0x0000004a4a4a7220 */ /* 0x001fcc0000400000 */
[----:B------:R-:W0:Y:S01]  /*01d0*/  F2F.F64.F32 R74, R74 ;  /* 0x0000004a004a7310 */ /* 0x000e220000201800 */
[----:B--2---:R-:W-:-:S07]  /*01e0*/  FMUL R0, R0, R0 ;  /* 0x0000000000007220 */ /* 0x004fce0000400000 */
[----:B------:R-:W2:Y:S08]  /*01f0*/  F2F.F64.F32 R4, R0 ;  /* 0x0000000000047310 */ /* 0x000eb00000201800 */
[----:B0-----:R-:W0:Y:S01]  /*0200*/  MUFU.RCP64H R7, R75 ;  /* 0x0000004b00077308 */ /* 0x001e220000001800 */
[----:B--2---:R-:W-:-:S08]  /*0210*/  DMUL R4, R4, 0.5 ;  /* 0x3fe0000004047828 */ /* 0x004fd00000000000 */
[----:B------:R-:W-:Y:S02]  /*0220*/  DMUL R26, R4, 0.5 ;  /* 0x3fe00000041a7828 */ /* 0x000fe40000000000 */
[----:B0-----:R-:W-:-:S08]  /*0230*/  DFMA R2, -R74, R6, 1 ;  /* 0x3ff000004a02742b */ /* 0x001fd00000000106 */
[----:B------:R-:W-:Y:S01]  /*0240*/  DFMA R10, R2, R2, R2 ;  /* 0x00000002020a722b */ /* 0x000fe20000000002 */
[----:B------:R-:W-:Y:S01]  /*0250*/  FSETP.GEU.AND P1, PT, |R27|, 6.5827683646048100446e-37, PT ;  /* 0x036000001b00780b */ /* 0x000fe20003f2e200 */
[----:B-1----:R-:W-:-:S04]  /*0260*/  IMAD R3, R12, UR4, R13 ;  /* 0x000000040c037c24 */ /* 0x002fc8000f8e020d */
[----:B---3--:R-:W-:Y:S02]  /*0270*/  IMAD.WIDE R8, R3, 0x4, R8 ;  /* 0x0000000403087825 */ /* 0x008fe400078e0208 */
[----:B------:R-:W-:Y:S02]  /*0280*/  DFMA R6, R6, R10, R6 ;  /* 0x0000000a0606722b */ /* 0x000fe40000000006 */
[----:B------:R-:W-:-:S06]  /*0290*/  IMAD.WIDE R10, R31, 0x4, R8 ;  /* 0x000000041f0a7825 */ /* 0x000fcc00078e0208 */
        /* <DEDUP_REMOVED lines=19> */
[----:B------:R-:W-:-:S07]  /*03d0*/  IMAD.MOV.U32 R73, RZ, RZ, R27 ;  /* 0x000000ffff497224 */ /* 0x000fce00078e001b */
[----:B------:R-:W-:Y:S05]  /*03e0*/  CALL.REL.NOINC `($__internal_17_$__cuda_sm20_div_rn_f64_full) ;  /* 0x0000005800ec7944 */ /* 0x000fea0003c00000 */
[----:B------:R-:W-:-:S07]  /*03f0*/  IMAD.MOV.U32 R72, RZ, RZ, R0 ;  /* 0x000000ffff487224 */ /* 0x000fce00078e0000 */
.L_x_741:
[----:B------:R-:W0:Y:S01]  /*0400*/  LDC R74, c[0x0][0x38c] ;  /* 0x0000e300ff4a7b82 */ /* 0x000e220000000800 */
[----:B------:R-:W-:Y:S01]  /*0410*/  IMAD.MOV.U32 R4, RZ, RZ, 0x1 ;  /* 0x00000001ff047424 */ /* 0x000fe200078e00ff */
[----:B------:R-:W-:Y:S01]  /*0420*/  FSETP.GEU.AND P1, PT, |R27|, 6.5827683646048100446e-37, PT ;  /* 0x036000001b00780b */ /* 0x000fe20003f2e200 */
[----:B0-----:R-:W-:-:S06]  /*0430*/  FMUL R74, R74, R74 ;  /* 0x0000004a4a4a7220 */ /* 0x001fcc0000400000 */
        /* <DEDUP_REMOVED lines=16> */
[----:B------:R-:W-:-:S07]  /*0540*/  IMAD.MOV.U32 R73, RZ, RZ, R27 ;  /* 0x000000ffff497224 */ /* 0x000fce00078e001b */
[----:B------:R-:W-:Y:S05]  /*0550*/  CALL.REL.NOINC `($__internal_17_$__cuda_sm20_div_rn_f64_full) ;  /* 0x0000005800907944 */ /* 0x000fea0003c00000 */
[----:B------:R-:W-:Y:S02]  /*0560*/  IMAD.MOV.U32 R30, RZ, RZ, R0 ;  /* 0x000000ffff1e7224 */ /* 0x000fe400078e0000 */
[----:B------:R-:W-:-:S07]  /*0570*/  IMAD.MOV.U32 R31, RZ, RZ, R73 ;  /* 0x000000ffff1f7224 */ /* 0x000fce00078e0049 */
.L_x_742:
[----:B------:R-:W0:Y:S01]  /*0580*/  LDC.64 R26, c[0x0][0x380] ;  /* 0x0000e000ff1a7b82 */ /* 0x000e220000000a00 */
[----:B------:R1:W5:Y:S04]  /*0590*/  LDG.E.CONSTANT R68, desc[UR6][R12.64+0x18] ;  /* 0x000018060c447981 */ /* 0x000368000c1e9900 */
[----:B------:R2:W5:Y:S03]  /*05a0*/  LDG.E.CONSTANT R66, desc[UR6][R18.64+0x18] ;  /* 0x0000180612427981 */ /* 0x000566000c1e9900 */
[----:B------:R-:W3:Y:S01]  /*05b0*/  LDC R38, c[0x0][0x390] ;  /* 0x0000e400ff267b82 */ /* 0x000ee20000000800 */
[----:B------:R-:W5:Y:S04]  /*05c0*/  LDG.E.CONSTANT R62, desc[UR6][R6.64+0x18] ;  /* 0x00001806063e7981 */ /* 0x000f68000c1e9900 */
[----:B------:R4:W5:Y:S03]  /*05d0*/  LDG.E.CONSTANT R65, desc[UR6][R16.64+0x18] ;  /* 0x0000180610417981 */ /* 0x000966000c1e9900 */
[----:B-1----:R-:W1:Y:S01]  /*05e0*/  LDC.64 R12, c[0x0][0x388] ;  /* 0x0000e200ff0c7b82 */ /* 0x002e620000000a00 */
[----:B------:R-:W5:Y:S04]  /*05f0*/  LDG.E.CONSTANT R70, desc[UR6][R28.64+0x18] ;  /* 0x000018061c467981 */ /* 0x000f68000c1e9900 */
[----:B------:R4:W5:Y:S01]  /*0600*/  LDG.E.CONSTANT R64, desc[UR6][R14.64+0x18] ;  /* 0x000018060e407981 */ /* 0x000962000c1e9900 */
[----:B0-----:R-:W2:Y:S01]  /*0610*/  F2F.F64.F32 R48, R27 ;  /* 0x0000001b00307310 */ /* 0x001ea20000201800 */
[----:B------:R-:W-:-:S02]  /*0620*/  IMAD.WIDE R32, R26, 0x4, R6 ;  /* 0x000000041a207825 */ /* 0x000fc400078e0206 */
[----:B------:R0:W5:Y:S02]  /*0630*/  LDG.E.CONSTANT R63, desc[UR6][R10.64+0x18] ;  /* 0x000018060a3f7981 */ /* 0x000164000c1e9900 */
[C-C-:B------:R-:W-:Y:S02]  /*0640*/  IMAD R0, R26.reuse, 0xc, R3.reuse ;  /* 0x0000000c1a007824 */ /* 0x140fe400078e0203 */
[----:B------:R0:W5:Y:S01]  /*0650*/  LDG.E.CONSTANT R61, desc[UR6][R8.64+0x18] ;  /* 0x00001806083d7981 */ /* 0x000162000c1e9900 */
[----:B------:R-:W-:Y:S01]  /*0660*/  IMAD R36, R26, 0x6, R3 ;  /* 0x000000061a247824 */ /* 0x000fe200078e0203 */
[----:B---3--:R-:W-:Y:S02]  /*0670*/  F2F.F64.F32 R44, R38 ;  /* 0x00000026002c7310 */ /* 0x008fe40000201800 */
[----:B------:R3:W5:Y:S04]  /*0680*/  LDG.E.CONSTANT R71, desc[UR6][R24.64+0x18] ;  /* 0x0000180618477981 */ /* 0x000768000c1e9900 */
[----:B------:R-:W5:Y:S02]  /*0690*/  LDG.E.CONSTANT R69, desc[UR6][R22.64+0x18] ;  /* 0x0000180616457981 */ /* 0x000f64000c1e9900 */
[----:B-1----:R-:W1:Y:S01]  /*06a0*/  F2F.F64.F32 R46, R13 ;  /* 0x0000000d002e7310 */ /* 0x002e620000201800 */
[C---:B--2---:R-:W-:Y:S01]  /*06b0*/  DADD R18, R48.reuse, 4 ;  /* 0x4010000030127429 */ /* 0x044fe20000000000 */
[----:B------:R2:W5:Y:S01]  /*06c0*/  LDG.E.CONSTANT R67, desc[UR6][R20.64+0x18] ;  /* 0x0000180614437981 */ /* 0x000562000c1e9900 */
[----:B----4-:R-:W-:-:S02]  /*06d0*/  DADD R16, R48, 2 ;  /* 0x4000000030107429 */ /* 0x010fc40000000000 */
[----:B------:R-:W-:Y:S01]  /*06e0*/  DADD R14, R48, 6 ;  /* 0x40180000300e7429 */ /* 0x000fe20000000000 */
[----:B------:R-:W-:Y:S01]  /*06f0*/  FADD R40, R4, R4 ;  /* 0x0000000404287221 */ /* 0x000fe20000000000 */
[----:B------:R4:W5:Y:S04]  /*0700*/  LDG.E.CONSTANT R60, desc[UR6][R32.64+0x18] ;  /* 0x00001806203c7981 */ /* 0x000968000c1e9900 */
[----:B------:R3:W2:Y:S01]  /*0710*/  F2F.F32.F64 R18, R30 ;  /* 0x0000001e00127310 */ /* 0x0006a20000301000 */
[C---:B-1----:R-:W-:Y:S02]  /*0720*/  DADD R6, R46.reuse, 2 ;  /* 0x400000002e067429 */ /* 0x042fe40000000000 */
[C---:B------:R-:W-:Y:S02]  /*0730*/  DADD R2, R46.reuse, 6 ;  /* 0x401800002e027429 */ /* 0x040fe40000000000 */
[----:B0-----:R-:W-:-:S02]  /*0740*/  DADD R10, R46, 8 ;  /* 0x402000002e0a7429 */ /* 0x001fc40000000000 */
[----:B------:R-:W-:Y:S01]  /*0750*/  DADD R8, R46, 4 ;  /* 0x401000002e087429 */ /* 0x000fe20000000000 */
[----:B------:R-:W-:-:S03]  /*0760*/  FMUL R16, R38, 0.5 ;  /* 0x3f00000026107820 */ /* 0x000fc60000400000 */
[----:B---3--:R-:W-:Y:S01]  /*0770*/  LOP3.LUT R31, R7, 0x7ff00000, RZ, 0xc0, !PT ;  /* 0x7ff00000071f7812 */ /* 0x008fe200078ec0ff */
[C---:B------:R-:W-:Y:S01]  /*0780*/  DADD R6, R46.reuse, 12 ;  /* 0x402800002e067429 */ /* 0x040fe20000000000 */
[----:B------:R-:W-:Y:S01]  /*0790*/  LOP3.LUT R29, R3, 0x7ff00000, RZ, 0xc0, !PT ;  /* 0x7ff00000031d7812 */ /* 0x000fe200078ec0ff */
[----:B------:R-:W-:Y:S01]  /*07a0*/  DADD R2, R46, 10 ;  /* 0x402400002e027429 */ /* 0x000fe20000000000 */
[----:B--2---:R-:W-:Y:S01]  /*07b0*/  FMUL R5, R18, R13 ;  /* 0x0000000d12057220 */ /* 0x004fe20000400000 */
[----:B------:R0:W1:Y:S01]  /*07c0*/  F2F.F64.F32 R42, R16 ;  /* 0x00000010002a7310 */ /* 0x0000620000201800 */
[----:B------:R-:W-:Y:S01]  /*07d0*/  FADD R13, R38, R13 ;  /* 0x0000000d260d7221 */ /* 0x000fe20000000000 */
[C---:B------:R-:W-:Y:S01]  /*07e0*/  DADD R24, R48.reuse, 12 ;  /* 0x4028000030187429 */ /* 0x040fe20000000000 */
[----:B------:R-:W-:Y:S01]  /*07f0*/  FFMA R38, R4, R27, R5 ;  /* 0x0000001b04267223 */ /* 0x000fe20000000005 */
[----:B------:R-:W-:Y:S01]  /*0800*/  LOP3.LUT R35, R15, 0x7ff00000, RZ, 0xc0, !PT ;  /* 0x7ff000000f237812 */ /* 0x000fe200078ec0ff */
[----:B------:R-:W-:Y:S01]  /*0810*/  FADD R5, R16, R27 ;  /* 0x0000001b10057221 */ /* 0x000fe20000000000 */
        /* <DEDUP_REMOVED lines=8> */
[----:B------:R-:W-:Y:S01]  /*08a0*/  FMUL R13, R18, R13 ;  /* 0x0000000d120d7220 */ /* 0x000fe20000400000 */
[----:B------:R-:W-:-:S02]  /*08b0*/  DADD R8, R44, 6 ;  /* 0x401800002c087429 */ /* 0x000fc40000000000 */
[C---:B------:R-:W-:Y:S02]  /*08c0*/  DADD R6, R44.reuse, 8 ;  /* 0x402000002c067429 */ /* 0x040fe40000000000 */
[C---:B------:R-:W-:Y:S01]  /*08d0*/  DADD R2, R44.reuse, 10 ;  /* 0x402400002c027429 */ /* 0x040fe20000000000 */
[----:B------:R-:W-:Y:S01]  /*08e0*/  FMUL R39, R18, 4 ;  /* 0x4080000012277820 */ /* 0x000fe20000400000 */
[----:B------:R-:W-:Y:S01]  /*08f0*/  FFMA R13, R4, R5, R13 ;  /* 0x00000005040d7223 */ /* 0x000fe2000000000d */
[----:B------:R-:W-:Y:S01]  /*0900*/  LOP3.LUT R58, R19, 0x7ff00000, RZ, 0xc0, !PT ;  /* 0x7ff00000133a7812 */ /* 0x000fe200078ec0ff */
[----:B------:R-:W2:Y:S01]  /*0910*/  F2F.F64.F32 R40, R40 ;  /* 0x0000002800287310 */ /* 0x000ea20000201800 */
[----:B----4-:R-:W-:Y:S01]  /*0920*/  LOP3.LUT R32, R25, 0x7ff00000, RZ, 0xc0, !PT ;  /* 0x7ff0000019207812 */ /* 0x010fe200078ec0ff */
[----:B------:R-:W-:Y:S01]  /*0930*/  FADD R19, R13, R38 ;  /* 0x000000260d137221 */ /* 0x000fe20000000000 */
[----:B------:R-:W-:Y:S01]  /*0940*/  LOP3.LUT R59, R17, 0x7ff00000, RZ, 0xc0, !PT ;  /* 0x7ff00000113b7812 */ /* 0x000fe200078ec0ff */
[----:B0-----:R-:W-:Y:S01]  /*0950*/  DADD R16, R44, 12 ;  /* 0x402800002c107429 */ /* 0x001fe20000000000 */
[----:B------:R-:W-:-:S02]  /*0960*/  LOP3.LUT R34, R21, 0x7ff00000, RZ, 0xc0, !PT ;  /* 0x7ff0000015227812 */ /* 0x000fc400078ec0ff */
[----:B------:R-:W-:Y:S01]  /*0970*/  LOP3.LUT R33, R23, 0x7ff00000, RZ, 0xc0, !PT ;  /* 0x7ff0000017217812 */ /* 0x000fe200078ec0ff */
[----:B------:R-:W0:Y:S01]  /*0980*/  F2F.F64.F32 R38, R39 ;  /* 0x0000002700267310 */ /* 0x000e220000201800 */
[----:B------:R-:W-:Y:S01]  /*0990*/  LOP3.LUT R25, R11, 0x7ff00000, RZ, 0xc0, !PT ;  /* 0x7ff000000b197812 */ /* 0x000fe200078ec0ff */
[C---:B-1----:R-:W-:Y:S01]  /*09a0*/  DADD R10, R42.reuse, 6 ;  /* 0x401800002a0a7429 */ /* 0x042fe20000000000 */
[----:B------:R-:W-:Y:S01]  /*09b0*/  LOP3.LUT R24, R15, 0x7ff00000, RZ, 0xc0, !PT ;  /* 0x7ff000000f187812 */ /* 0x000fe200078ec0ff */
[C---:B------:R-:W-:Y:S01]  /*09c0*/  DADD R14, R42.reuse, 2 ;  /* 0x400000002a0e7429 */ /* 0x040fe20000000000 */
[----:B------:R-:W-:Y:S01]  /*09d0*/  LOP3.LUT R23, R9, 0x7ff00000, RZ, 0xc0, !PT ;  /* 0x7ff0000009177812 */ /* 0x000fe200078ec0ff */
[C---:B------:R-:W-:Y:S01]  /*09e0*/  DADD R8, R42.reuse, 4 ;  /* 0x401000002a087429 */ /* 0x040fe20000000000 */
[----:B------:R-:W-:Y:S01]  /*09f0*/  LOP3.LUT R22, R7, 0x7ff00000, RZ, 0xc0, !PT ;  /* 0x7ff0000007167812 */ /* 0x000fe200078ec0ff */
[C---:B------:R-:W-:Y:S01]  /*0a00*/  DADD R6, R42.reuse, 8 ;  /* 0x402000002a067429 */ /* 0x040fe20000000000 */
[----:B------:R-:W-:Y:S01]  /*0a10*/  LOP3.LUT R21, R3, 0x7ff00000, RZ, 0xc0, !PT ;  /* 0x7ff0000003157812 */ /* 0x000fe200078ec0ff */
[----:B------:R-:W-:-:S02]  /*0a20*/  DADD R4, R42, 10 ;  /* 0x402400002a047429 */ /* 0x000fc40000000000 */
[----:B------:R-:W-:Y:S01]  /*0a30*/  DADD R2, R42, 12 ;  /* 0x402800002a027429 */ /* 0x000fe20000000000 */
[----:B------:R-:W-:Y:S01]  /*0a40*/  LOP3.LUT R20, R17, 0x7ff00000, RZ, 0xc0, !PT ;  /* 0x7ff0000011147812 */ /* 0x000fe200078ec0ff */
[----:B------:R-:W-:Y:S01]  /*0a50*/  IMAD.MOV R12, RZ, RZ, -R12 ;  /* 0x000000ffff0c7224 */ /* 0x000fe200078e0a0c */
[----:B------:R-:W-:Y:S01]  /*0a60*/  LOP3.LUT R18, R15, 0x7ff00000, RZ, 0xc0, !PT ;  /* 0x7ff000000f127812 */ /* 0x000fe200078ec0ff */
[----:B------:R-:W-:Y:S01]  /*0a70*/  VIADD R10, R36, 0x6 ;  /* 0x00000006240a7836 */ /* 0x000fe20000000000 */
[----:B------:R-:W-:Y:S01]  /*0a80*/  LOP3.LUT R16, R11, 0x7ff00000, RZ, 0xc0, !PT ;  /* 0x7ff000000b107812 */ /* 0x000fe200078ec0ff */
[----:B------:R-:W-:Y:S01]  /*0a90*/  VIADD R11, R0, 0x6 ;  /* 0x00000006000b7836 */ /* 0x000fe20000000000 */
[----:B------:R-:W-:Y:S02]  /*0aa0*/  LOP3.LUT R17, R9, 0x7ff00000, RZ, 0xc0, !PT ;  /* 0x7ff0000009117812 */ /* 0x000fe400078ec0ff */
[----:B------:R-:W-:Y:S02]  /*0ab0*/  LOP3.LUT R15, R7, 0x7ff00000, RZ, 0xc0, !PT ;  /* 0x7ff00000070f7812 */ /* 0x000fe400078ec0ff */
[----:B------:R-:W-:-:S02]  /*0ac0*/  LOP3.LUT R14, R5, 0x7ff00000, RZ, 0xc0, !PT ;  /* 0x7ff00000050e7812 */ /* 0x000fc400078ec0ff */
[----:B0-2---:R-:W-:-:S07]  /*0ad0*/  LOP3.LUT R13, R3, 0x7ff00000, RZ, 0xc0, !PT ;  /* 0x7ff00000030d7812 */ /* 0x005fce00078ec0ff */
.L_x_807:
        /* <DEDUP_REMOVED lines=25> */
[----:B------:R-:W-:Y:S01]  /*0c70*/  LOP3.LUT R6, R6, 0xfff7ffff, RZ, 0xc0, !PT ;  /* 0xfff7ffff06067812 */ /* 0x000fe200078ec0ff */
[----:B------:R-:W1:Y:S01]  /*0c80*/  LDC R5, c[0x0][0x390] ;  /* 0x0000e400ff057b82 */ /* 0x000e620000000800 */
[----:B------:R-:W-:Y:S01]  /*0c90*/  ISETP.NE.AND P5, PT, R32, 0x7ff00000, PT ;  /* 0x7ff000002000780c */ /* 0x000fe20003fa5270 */
[----:B------:R-:W-:Y:S01]  /*0ca0*/  DADD R74, -RZ, |R46| ;  /* 0x00000000ff4a7229 */ /* 0x000fe2000000052e */
[----:B------:R-:W-:Y:S01]  /*0cb0*/  LOP3.LUT R3, R3, 0xfffffffd, RZ, 0xc0, !PT ;  /* 0xfffffffd03037812 */ /* 0x000fe200078ec0ff */
[----:B------:R-:W-:Y:S01]  /*0cc0*/  DSETP.NEU.AND P0, PT, |R46|, +INF , PT ;  /* 0x7ff000002e00742a */ /* 0x000fe20003f0d200 */
[----:B------:R-:W-:Y:S01]  /*0cd0*/  BSSY.RECONVERGENT B0, `(.L_x_743) ;  /* 0x0000078000007945 */ /* 0x000fe20003800200 */
[----:B------:R-:W-:-:S02]  /*0ce0*/  IMAD.MOV.U32 R73, RZ, RZ, 0x40000000 ;  /* 0x40000000ff497424 */ /* 0x000fc400078e00ff */
[----:B---3--:R-:W-:Y:S01]  /*0cf0*/  FMUL R52, R19, R67 ;  /* 0x0000004313347220 */ /* 0x008fe20000400000 */
[----:B0-----:R-:W-:Y:S01]  /*0d00*/  ULEA UR4, UR5, UR4, 0x18 ;  /* 0x0000000405047291 */ /* 0x001fe2000f8ec0ff */
[----:B------:R-:W0:Y:S01]  /*0d10*/  LDC R7, c[0x0][0x38c] ;  /* 0x0000e300ff077b82 */ /* 0x000e220000000800 */
[----:B------:R-:W-:-:S04]  /*0d20*/  MOV R0, 0x1450 ;  /* 0x0000145000007802 */ /* 0x000fc80000000f00 */
[----:B------:R-:W-:Y:S01]  /*0d30*/  LEA R8, R8, UR4, 0x2 ;  /* 0x0000000408087c11 */ /* 0x000fe2000f8e10ff */
[----:B------:R-:W-:Y:S01]  /*0d40*/  UMOV UR4, URZ ;  /* 0x000000ff00047c82 */ /* 0x000fe20008000000 */
[C---:B-1----:R-:W-:Y:S01]  /*0d50*/  FSETP.NEU.AND P3, PT, R4.reuse, 1, PT ;  /* 0x3f8000000400780b */ /* 0x042fe20003f6d000 */
[----:B------:R-:W1:Y:S01]  /*0d60*/  LDC.64 R36, c[0x0][0x3a8] ;  /* 0x0000ea00ff247b82 */ /* 0x000e620000000a00 */
[----:B------:R-:W-:Y:S01]  /*0d70*/  FSETP.NAN.AND P2, PT, R4, R4, PT ;  /* 0x000000040400720b */ /* 0x000fe20003f48000 */
[----:B------:R3:W-:Y:S01]  /*0d80*/  STS [R8+0x18], R67 ;  /* 0x0000184308007388 */ /* 0x0007e20000000800 */
[----:B------:R-:W-:-:S09]  /*0d90*/  FMUL R53, R5, 0.5 ;  /* 0x3f00000005357820 */ /* 0x000fd20000400000 */
[----:B------:R-:W-:Y:S02]  /*0da0*/  @P3 LOP3.LUT R6, R6, 0x80000, RZ, 0xfc, !PT ;  /* 0x0008000006063812 */ /* 0x000fe400078efcff */
[----:B------:R-:W-:Y:S02]  /*0db0*/  FSETP.NEU.AND P3, PT, R5, 1, PT ;  /* 0x3f8000000500780b */ /* 0x000fe40003f6d000 */
[----:B------:R-:W-:Y:S02]  /*0dc0*/  LOP3.LUT R6, R6, 0xffffffdf, RZ, 0xc0, !PT ;  /* 0xffffffdf06067812 */ /* 0x000fe400078ec0ff */
[----:B0-----:R-:W-:Y:S02]  /*0dd0*/  FSETP.NEU.AND P4, PT, R7, 1, PT ;  /* 0x3f8000000700780b */ /* 0x001fe40003f8d000 */
[----:B------:R-:W-:Y:S02]  /*0de0*/  @P2 LOP3.LUT R6, R6, 0x20, RZ, 0xfc, !PT ;  /* 0x0000002006062812 */ /* 0x000fe400078efcff */
[----:B------:R-:W-:-:S02]  /*0df0*/  FSETP.NEU.AND P2, PT, R5, RZ, PT ;  /* 0x000000ff0500720b */ /* 0x000fc40003f4d000 */
[----:B------:R-:W-:Y:S01]  /*0e00*/  LOP3.LUT R6, R6, 0xfffbffff, RZ, 0xc0, !PT ;  /* 0xfffbffff06067812 */ /* 0x000fe200078ec0ff */
[----:B-1----:R-:W-:Y:S01]  /*0e10*/  IMAD.WIDE R36, R10, 0x4, R36 ;  /* 0x000000040a247825 */ /* 0x002fe200078e0224 */
[----:B------:R-:W-:Y:S01]  /*0e20*/  FSETP.NAN.AND P6, PT, R53, R53, PT ;  /* 0x000000353500720b */ /* 0x000fe20003fc8000 */
[----:B--2---:R3:W-:Y:S04]  /*0e30*/  @!P1 STS [R8], R55 ;  /* 0x0000003708009388 */ /* 0x0047e80000000800 */
[----:B----4-:R3:W-:Y:S01]  /*0e40*/  @!P1 STS [R8+0x98], R57 ;  /* 0x0000983908009388 */ /* 0x0107e20000000800 */
[----:B------:R-:W-:Y:S01]  /*0e50*/  BAR.SYNC.DEFER_BLOCKING 0x0 ;  /* 0x0000000000007b1d */ /* 0x000fe20000010000 */
[----:B------:R-:W-:-:S13]  /*0e60*/  FSETP.NEU.AND P1, PT, R4, RZ, PT ;  /* 0x000000ff0400720b */ /* 0x000fda0003f2d000 */
[----:B------:R-:W-:Y:S02]  /*0e70*/  @P1 LOP3.LUT R6, R6, 0x40000, RZ, 0xfc, !PT ;  /* 0x0004000006061812 */ /* 0x000fe400078efcff */
[----:B------:R-:W-:Y:S02]  /*0e80*/  FSETP.NAN.AND P1, PT, R5, R5, PT ;  /* 0x000000050500720b */ /* 0x000fe40003f28000 */
[----:B------:R-:W-:-:S04]  /*0e90*/  LOP3.LUT R6, R6, 0xfffdffff, RZ, 0xc0, !PT ;  /* 0xfffdffff06067812 */ /* 0x000fc800078ec0ff */
[----:B------:R-:W-:Y:S02]  /*0ea0*/  @P3 LOP3.LUT R6, R6, 0x20000, RZ, 0xfc, !PT ;  /* 0x0002000006063812 */ /* 0x000fe400078efcff */
[----:B------:R-:W-:Y:S02]  /*0eb0*/  FSETP.NEU.AND P3, PT, R7, RZ, PT ;  /* 0x000000ff0700720b */ /* 0x000fe40003f6d000 */
[----:B------:R-:W-:-:S04]  /*0ec0*/  LOP3.LUT R6, R6, 0xfffeffff, RZ, 0xc0, !PT ;  /* 0xfffeffff06067812 */ /* 0x000fc800078ec0ff */
[----:B------:R-:W-:Y:S02]  /*0ed0*/  @P2 LOP3.LUT R6, R6, 0x10000, RZ, 0xfc, !PT ;  /* 0x0001000006062812 */ /* 0x000fe400078efcff */
[----:B------:R-:W-:Y:S02]  /*0ee0*/  FSETP.NAN.AND P2, PT, R7, R7, PT ;  /* 0x000000070700720b */ /* 0x000fe40003f48000 */
        /* <DEDUP_REMOVED lines=79> */
[----:B------:R-:W-:Y:S02]  /*13e0*/  FSETP.NEU.AND P4, PT, R53, 1, PT ;  /* 0x3f8000003500780b */ /* 0x000fe40003f8d000 */
[----:B------:R-:W-:-:S04]  /*13f0*/  LOP3.LUT R6, R6, 0xfffffffe, RZ, 0xc0, !PT ;  /* 0xfffffffe06067812 */ /* 0x000fc800078ec0ff */
[----:B------:R-:W-:Y:S02]  /*1400*/  @P5 LOP3.LUT R6, R6, 0x1, RZ, 0xfc, !PT ;  /* 0x0000000106065812 */ /* 0x000fe400078efcff */
[----:B------:R-:W-:Y:S02]  /*1410*/  FSETP.NEU.AND P5, PT, R53, RZ, PT ;  /* 0x000000ff3500720b */ /* 0x000fe40003fad000 */
[----:B------:R-:W-:-:S04]  /*1420*/  LOP3.LUT R6, R6, 0xffffff7f, RZ, 0xc0, !PT ;  /* 0xffffff7f06067812 */ /* 0x000fc800078ec0ff */
[----:B---3--:R-:W-:-:S07]  /*1430*/  @P6 LOP3.LUT R6, R6, 0x80, RZ, 0xfc, !PT ;  /* 0x0000008006066812 */ /* 0x008fce00078efcff */
[----:B------:R-:W-:Y:S05]  /*1440*/  CALL.REL.NOINC `($_Z24FractionalStep_2D_SolverififfPfS_S_$__internal_accurate_pow) ;  /* 0x00000050006c7944 */ /* 0x000fea0003c00000 */
[----:B------:R-:W-:Y:S05]  /*1450*/  BSYNC.RECONVERGENT B0 ;  /* 0x0000000000007941 */ /* 0x000fea0003800200 */
.L_x_743:
        /* <DEDUP_REMOVED lines=10> */
[----:B------:R-:W-:Y:S02]  /*1500*/  @!P3 FSEL R72, R54, R57, P2 ;  /* 0x000000393648b208 */ /* 0x000fe40001000000 */
[----:B------:R-:W-:Y:S01]  /*1510*/  @!P3 FSEL R75, R55, R73, P2 ;  /* 0x00000049374bb208 */ /* 0x000fe20001000000 */
[----:B------:R-:W-:Y:S02]  /*1520*/  IMAD.MOV.U32 R73, RZ, RZ, 0x40000000 ;  /* 0x40000000ff497424 */ /* 0x000fe400078e00ff */
[----:B------:R-:W-:Y:S02]  /*1530*/  IMAD.MOV.U32 R54, RZ, RZ, R72 ;  /* 0x000000ffff367224 */ /* 0x000fe400078e0048 */
[----:B------:R-:W-:Y:S01]  /*1540*/  IMAD.MOV.U32 R55, RZ, RZ, R75 ;  /* 0x000000ffff377224 */ /* 0x000fe200078e004b */
[----:B------:R-:W-:-:S05]  /*1550*/  DADD R74, -RZ, |R44| ;  /* 0x00000000ff4a7229 */ /* 0x000fca000000052c */
[----:B------:R-:W-:-:S08]  /*1560*/  DADD R54, R54, R54 ;  /* 0x0000000036367229 */ /* 0x000fd00000000036 */
[----:B------:R-:W-:-:S10]  /*1570*/  DMUL R44, R54, 0.5 ;  /* 0x3fe00000362c7828 */ /* 0x000fd40000000000 */
[----:B------:R-:W-:Y:S02]  /*1580*/  FSEL R54, R44, RZ, P6 ;  /* 0x000000ff2c367208 */ /* 0x000fe40003000000 */
[----:B------:R-:W-:-:S07]  /*1590*/  FSEL R55, R45, 1.875, P6 ;  /* 0x3ff000002d377808 */ /* 0x000fce0003000000 */
[----:B------:R-:W-:Y:S05]  /*15a0*/  CALL.REL.NOINC `($_Z24FractionalStep_2D_SolverififfPfS_S_$__internal_accurate_pow) ;  /* 0x0000005000147944 */ /* 0x000fea0003c00000 */
[----:B------:R-:W-:Y:S05]  /*15b0*/  BSYNC.RECONVERGENT B0 ;  /* 0x0000000000007941 */ /* 0x000fea0003800200 */
.L_x_744:
[----:B------:R-:W0:Y:S01]  /*15c0*/  F2F.F64.F32 R44, UR13 ;  /* 0x0000000d002c7d10 */ /* 0x000e220008201800 */
[----:B------:R-:W-:Y:S01]  /*15d0*/  P2R R0, PR, RZ, 0x1 ;  /* 0x00000001ff007803 */ /* 0x000fe20000000000 */
[----:B------:R-:W-:Y:S01]  /*15e0*/  BSSY.RECONVERGENT B0, `(.L_x_745) ;  /* 0x000001b000007945 */ /* 0x000fe20003800200 */
[C---:B------:R-:W-:Y:S02]  /*15f0*/  LOP3.LUT P3, RZ, R6.reuse, 0x1, RZ, 0xc0, !PT ;  /* 0x0000000106ff7812 */ /* 0x040fe4000786c0ff */
[----:B------:R-:W-:Y:S02]  /*1600*/  FSETP.NEU.AND P0, PT, R5, RZ, PT ;  /* 0x000000ff0500720b */ /* 0x000fe40003f0d000 */
[----:B------:R-:W-:Y:S02]  /*1610*/  LOP3.LUT P6, RZ, R6, 0x10, RZ, 0xc0, !PT ;  /* 0x0000001006ff7812 */ /* 0x000fe400078cc0ff */
[----:B------:R-:W-:Y:S02]  /*1620*/  FSEL R72, R72, RZ, P0 ;  /* 0x000000ff48487208 */ /* 0x000fe40000000000 */
[----:B------:R-:W-:Y:S01]  /*1630*/  FSEL R77, R2, RZ, P0 ;  /* 0x000000ff024d7208 */ /* 0x000fe20000000000 */
[----:B------:R-:W-:Y:S01]  /*1640*/  FADD R2, R69, R66 ;  /* 0x0000004245027221 */ /* 0x000fe20000000000 */
[----:B------:R-:W-:Y:S01]  /*1650*/  FSEL R73, R72, RZ, P6 ;  /* 0x000000ff48497208 */ /* 0x000fe20003000000 */
[----:B0-----:R-:W-:Y:S01]  /*1660*/  DADD R56, R44, 2 ;  /* 0x400000002c387429 */ /* 0x001fe20000000000 */
[----:B------:R-:W-:-:S02]  /*1670*/  FSEL R75, R77, +QNAN , P6 ;  /* 0x7ff000004d4b7808 */ /* 0x000fc40003000000 */
[----:B------:R-:W-:Y:S02]  /*1680*/  ISETP.NE.AND P0, PT, R0, RZ, PT ;  /* 0x000000ff0000720c */ /* 0x000fe40003f05270 */
[----:B------:R-:W-:-:S05]  /*1690*/  MOV R0, 0x1790 ;  /* 0x0000179000007802 */ /* 0x000fca0000000f00 */
[----:B------:R-:W-:Y:S01]  /*16a0*/  @!P3 FSEL R72, R56, R73, P1 ;  /* 0x000000493848b208 */ /* 0x000fe20000800000 */
[----:B------:R-:W-:Y:S01]  /*16b0*/  IMAD.MOV.U32 R73, RZ, RZ, 0x40000000 ;  /* 0x40000000ff497424 */ /* 0x000fe200078e00ff */
[----:B------:R-:W-:Y:S01]  /*16c0*/  @!P3 FSEL R77, R57, R75, P1 ;  /* 0x0000004b394db208 */ /* 0x000fe20000800000 */
[----:B------:R-:W-:Y:S01]  /*16d0*/  DADD R74, -RZ, |R48| ;  /* 0x00000000ff4a7229 */ /* 0x000fe20000000530 */
[----:B------:R-:W-:Y:S01]  /*16e0*/  FSETP.NEU.AND P3, PT, R5, 1, PT ;  /* 0x3f8000000500780b */ /* 0x000fe20003f6d000 */
[----:B------:R-:W-:Y:S02]  /*16f0*/  IMAD.MOV.U32 R56, RZ, RZ, R72 ;  /* 0x000000ffff387224 */ /* 0x000fe400078e0048 */
[----:B------:R-:W-:-:S06]  /*1700*/  IMAD.MOV.U32 R57, RZ, RZ, R77 ;  /* 0x000000ffff397224 */ /* 0x000fcc00078e004d */
[----:B------:R-:W-:-:S08]  /*1710*/  DADD R56, R56, R56 ;  /* 0x0000000038387229 */ /* 0x000fd00000000038 */
[----:B------:R-:W-:-:S10]  /*1720*/  DMUL R56, R56, 0.5 ;  /* 0x3fe0000038387828 */ /* 0x000fd40000000000 */
[----:B------:R-:W-:Y:S02]  /*1730*/  FSEL R56, R56, RZ, P3 ;  /* 0x000000ff38387208 */ /* 0x000fe40001800000 */
[----:B------:R-:W-:-:S06]  /*1740*/  FSEL R57, R57, 1.875, P3 ;  /* 0x3ff0000039397808 */ /* 0x000fcc0001800000 */
[----:B------:R-:W-:Y:S01]  /*1750*/  DADD R54, R54, R56 ;  /* 0x0000000036367229 */ /* 0x000fe20000000038 */
[----:B------:R0:W1:Y:S07]  /*1760*/  F2F.F64.F32 R56, R2 ;  /* 0x0000000200387310 */ /* 0x00006e0000201800 */
[----:B------:R-:W-:-:S11]  /*1770*/  DMUL R80, R38, R54 ;  /* 0x0000003626507228 */ /* 0x000fd60000000000 */
[----:B01----:R-:W-:Y:S05]  /*1780*/  CALL.REL.NOINC `($_Z24FractionalStep_2D_SolverififfPfS_S_$__internal_accurate_pow) ;  /* 0x0000004c009c7944 */ /* 0x003fea0003c00000 */
[----:B------:R-:W-:Y:S05]  /*1790*/  BSYNC.RECONVERGENT B0 ;  /* 0x0000000000007941 */ /* 0x000fea0003800200 */
.L_x_745:
[----:B------:R-:W0:Y:S01]  /*17a0*/  F2F.F64.F32 R48, UR14 ;  /* 0x0000000e00307d10 */ /* 0x000e220008201800 */
[----:B------:R-:W-:Y:S01]  /*17b0*/  P2R R0, PR, RZ, 0x2 ;  /* 0x00000002ff007803 */ /* 0x000fe20000000000 */
[----:B------:R-:W-:Y:S01]  /*17c0*/  BSSY.RECONVERGENT B0, `(.L_x_746) ;  /* 0x000001a000007945 */ /* 0x000fe20003800200 */
[----:B------:R-:W-:Y:S02]  /*17d0*/  LOP3.LUT P6, RZ, R6, 0x2, RZ, 0xc0, !PT ;  /* 0x0000000206ff7812 */ /* 0x000fe400078cc0ff */
[----:B------:R-:W-:Y:S02]  /*17e0*/  FSETP.NEU.AND P1, PT, R4, RZ, PT ;  /* 0x000000ff0400720b */ /* 0x000fe40003f2d000 */
[----:B------:R-:W-:Y:S02]  /*17f0*/  P2R R74, PR, RZ, 0x1 ;  /* 0x00000001ff4a7803 */ /* 0x000fe40000000000 */
[----:B------:R-:W-:Y:S02]  /*1800*/  LOP3.LUT P0, RZ, R6, 0x40, RZ, 0xc0, !PT ;  /* 0x0000004006ff7812 */ /* 0x000fe4000780c0ff */
[----:B------:R-:W-:-:S02]  /*1810*/  FSEL R72, R72, RZ, P1 ;  /* 0x000000ff48487208 */ /* 0x000fc40000800000 */
[----:B------:R-:W-:Y:S01]  /*1820*/  FSEL R77, R2, RZ, P1 ;  /* 0x000000ff024d7208 */ /* 0x000fe20000800000 */
[----:B0-----:R-:W-:Y:S01]  /*1830*/  DADD R54, R48, 2 ;  /* 0x4000000030367429 */ /* 0x001fe20000000000 */
[----:B------:R-:W-:Y:S02]  /*1840*/  LOP3.LUT P3, RZ, R6, 0x20, RZ, 0xc0, !PT ;  /* 0x0000002006ff7812 */ /* 0x000fe4000786c0ff */
[----:B------:R-:W-:Y:S02]  /*1850*/  FSEL R73, R72, RZ, P0 ;  /* 0x000000ff48497208 */ /* 0x000fe40000000000 */
[----:B------:R-:W-:Y:S02]  /*1860*/  FSEL R75, R77, +QNAN , P0 ;  /* 0x7ff000004d4b7808 */ /* 0x000fe40000000000 */
[----:B------:R-:W-:Y:S02]  /*1870*/  ISETP.NE.AND P0, PT, R74, RZ, PT ;  /* 0x000000ff4a00720c */ /* 0x000fe40003f05270 */
[----:B------:R-:W-:-:S02]  /*1880*/  ISETP.NE.AND P1, PT, R0, RZ, PT ;  /* 0x000000ff0000720c */ /* 0x000fc40003f25270 */
[----:B------:R-:W-:Y:S01]  /*1890*/  @!P6 FSEL R72, R54, R73, P3 ;  /* 0x000000493648e208 */ /* 0x000fe20001800000 */
[----:B------:R-:W-:Y:S01]  /*18a0*/  IMAD.MOV.U32 R73, RZ, RZ, 0x40000000 ;  /* 0x40000000ff497424 */ /* 0x000fe200078e00ff */
[----:B------:R-:W-:Y:S01]  /*18b0*/  @!P6 FSEL R77, R55, R75, P3 ;  /* 0x0000004b374de208 */ /* 0x000fe20001800000 */
[----:B------:R-:W-:Y:S01]  /*18c0*/  DADD R74, -RZ, |R42| ;  /* 0x00000000ff4a7229 */ /* 0x000fe2000000052a */
[----:B------:R-:W-:Y:S01]  /*18d0*/  FSETP.NEU.AND P3, PT, R4, 1, PT ;  /* 0x3f8000000400780b */ /* 0x000fe20003f6d000 */
[----:B------:R-:W-:Y:S01]  /*18e0*/  IMAD.MOV.U32 R54, RZ, RZ, R72 ;  /* 0x000000ffff367224 */ /* 0x000fe200078e0048 */
[----:B------:R-:W-:Y:S01]  /*18f0*/  MOV R0, 0x1960 ;  /* 0x0000196000007802 */ /* 0x000fe20000000f00 */
[----:B------:R-:W-:-:S06]  /*1900*/  IMAD.MOV.U32 R55, RZ, RZ, R77 ;  /* 0x000000ffff377224 */ /* 0x000fcc00078e004d */
[----:B------:R-:W-:-:S08]  /*1910*/  DADD R54, R54, R54 ;  /* 0x0000000036367229 */ /* 0x000fd00000000036 */
[----:B------:R-:W-:-:S10]  /*1920*/  DMUL R42, R54, 0.5 ;  /* 0x3fe00000362a7828 */ /* 0x000fd40000000000 */
[----:B------:R-:W-:Y:S02]  /*1930*/  FSEL R54, R42, RZ, P3 ;  /* 0x000000ff2a367208 */ /* 0x000fe40001800000 */
[----:B------:R-:W-:-:S07]  /*1940*/  FSEL R55, R43, 1.875, P3 ;  /* 0x3ff000002b377808 */ /* 0x000fce0001800000 */
[----:B------:R-:W-:Y:S05]  /*1950*/  CALL.REL.NOINC `($_Z24FractionalStep_2D_SolverififfPfS_S_$__internal_accurate_pow) ;  /* 0x0000004c00287944 */ /* 0x000fea0003c00000 */
[----:B------:R-:W-:Y:S05]  /*1960*/  BSYNC.RECONVERGENT B0 ;  /* 0x0000000000007941 */ /* 0x000fea0003800200 */
.L_x_746:
[----:B------:R-:W0:Y:S01]  /*1970*/  F2F.F64.F32 R42, R53 ;  /* 0x00000035002a7310 */ /* 0x000e220000201800 */
[C---:B------:R-:W-:Y:S01]  /*1980*/  LOP3.LUT P6, RZ, R6.reuse, 0x4, RZ, 0xc0, !PT ;  /* 0x0000000406ff7812 */ /* 0x040fe200078cc0ff */
[----:B------:R-:W-:Y:S01]  /*1990*/  BSSY.RECONVERGENT B0, `(.L_x_747) ;  /* 0x0000022000007945 */ /* 0x000fe20003800200 */
[----:B------:R-:W-:Y:S02]  /*19a0*/  P2R R0, PR, RZ, 0x1 ;  /* 0x00000001ff007803 */ /* 0x000fe40000000000 */
[----:B------:R-:W-:Y:S02]  /*19b0*/  LOP3.LUT P0, RZ, R6, 0x100, RZ, 0xc0, !PT ;  /* 0x0000010006ff7812 */ /* 0x000fe4000780c0ff */
[----:B------:R-:W-:Y:S01]  /*19c0*/  FSEL R79, R2, RZ, P5 ;  /* 0x000000ff024f7208 */ /* 0x000fe20002800000 */
[----:B------:R-:W-:Y:S01]  /*19d0*/  F2F.F64.F32 R52, R52 ;  /* 0x0000003400347310 */ /* 0x000fe20000201800 */
[----:B------:R-:W-:Y:S02]  /*19e0*/  FSEL R72, R72, RZ, P5 ;  /* 0x000000ff48487208 */ /* 0x000fe40002800000 */
[----:B------:R-:W-:-:S02]  /*19f0*/  LOP3.LUT P3, RZ, R6, 0x80, RZ, 0xc0, !PT ;  /* 0x0000008006ff7812 */ /* 0x000fc4000786c0ff */
[----:B------:R-:W-:Y:S01]  /*1a00*/  FSEL R77, R79, +QNAN , P0 ;  /* 0x7ff000004f4d7808 */ /* 0x000fe20000000000 */
[----:B0-----:R-:W-:Y:S01]  /*1a10*/  DADD R74, R42, 2 ;  /* 0x400000002a4a7429 */ /* 0x001fe20000000000 */
[----:B------:R-:W-:Y:S02]  /*1a20*/  FSEL R73, R72, RZ, P0 ;  /* 0x000000ff48497208 */ /* 0x000fe40000000000 */
[----:B------:R-:W-:Y:S02]  /*1a30*/  ISETP.NE.AND P0, PT, R0, RZ, PT ;  /* 0x000000ff0000720c */ /* 0x000fe40003f05270 */
[----:B------:R-:W-:Y:S05]  /*1a40*/  LDS R0, [R8+0x14] ;  /* 0x0000140008007984 */ /* 0x000fea0000000800 */
[----:B------:R-:W-:-:S02]  /*1a50*/  @!P6 FSEL R79, R75, R77, P3 ;  /* 0x0000004d4b4fe208 */ /* 0x000fc40001800000 */
[----:B------:R-:W0:Y:S01]  /*1a60*/  LDS R75, [R8+0x1c] ;  /* 0x00001c00084b7984 */ /* 0x000e220000000800 */
[----:B------:R-:W-:Y:S02]  /*1a70*/  @!P6 FSEL R72, R74, R73, P3 ;  /* 0x000000494a48e208 */ /* 0x000fe40001800000 */
        /* <DEDUP_REMOVED lines=10> */
[----:B0-----:R-:W-:Y:S01]  /*1b20*/  MOV R0, 0x1bb0 ;  /* 0x00001bb000007802 */ /* 0x001fe20000000f00 */
[----:B-1----:R-:W-:-:S08]  /*1b30*/  DMUL R74, R76, R74 ;  /* 0x0000004a4c4a7228 */ /* 0x002fd00000000000 */
[----:B------:R-:W-:Y:S02]  /*1b40*/  DFMA R72, R72, R76, R74 ;  /* 0x0000004c4848722b */ /* 0x000fe4000000004a */
[----:B------:R-:W-:-:S06]  /*1b50*/  DADD R74, -RZ, |R46| ;  /* 0x00000000ff4a7229 */ /* 0x000fcc000000052e */
[----:B------:R-:W-:Y:S01]  /*1b60*/  DFMA R54, R80, R56, R72 ;  /* 0x000000385036722b */ /* 0x000fe20000000048 */
[----:B------:R-:W-:-:S07]  /*1b70*/  IMAD.MOV.U32 R73, RZ, RZ, 0x40100000 ;  /* 0x40100000ff497424 */ /* 0x000fce00078e00ff */
[----:B------:R-:W-:-:S10]  /*1b80*/  DADD R54, R54, R52 ;  /* 0x0000000036367229 */ /* 0x000fd40000000034 */
[----:B------:R0:W1:Y:S02]  /*1b90*/  F2F.F32.F64 R54, R54 ;  /* 0x0000003600367310 */ /* 0x0000640000301000 */
[----:B01----:R-:W-:Y:S05]  /*1ba0*/  CALL.REL.NOINC `($_Z24FractionalStep_2D_SolverififfPfS_S_$__internal_accurate_pow) ;  /* 0x0000004800947944 */ /* 0x003fea0003c00000 */
[----:B------:R-:W-:Y:S05]  /*1bb0*/  BSYNC.RECONVERGENT B0 ;  /* 0x0000000000007941 */ /* 0x000fea0003800200 */
.L_x_747:
[----:B------:R-:W-:Y:S01]  /*1bc0*/  FSETP.NEU.AND P6, PT, R7, RZ, PT ;  /* 0x000000ff0700720b */ /* 0x000fe20003fcd000 */
[----:B------:R-:W-:Y:S01]  /*1bd0*/  DADD R52, R46, 4 ;  /* 0x401000002e347429 */ /* 0x000fe20000000000 */
[----:B------:R-:W-:Y:S01]  /*1be0*/  LOP3.LUT P3, RZ, R6, 0x8, RZ, 0xc0, !PT ;  /* 0x0000000806ff7812 */ /* 0x000fe2000786c0ff */
        /* <DEDUP_REMOVED lines=28> */
[----:B------:R-:W-:Y:S05]  /*1db0*/  CALL.REL.NOINC `($__internal_17_$__cuda_sm20_div_rn_f64_full) ;  /* 0x0000004000787944 */ /* 0x000fea0003c00000 */
[----:B------:R-:W-:Y:S02]  /*1dc0*/  IMAD.MOV.U32 R52, RZ, RZ, R0 ;  /* 0x000000ffff347224 */ /* 0x000fe400078e0000 */
[----:B------:R-:W-:-:S07]  /*1dd0*/  IMAD.MOV.U32 R53, RZ, RZ, R73 ;  /* 0x000000ffff357224 */ /* 0x000fce00078e0049 */
.L_x_749:
[----:B------:R-:W-:Y:S05]  /*1de0*/  BSYNC.RECONVERGENT B1 ;  /* 0x0000000000017941 */ /* 0x000fea0003800200 */
.L_x_748:
[----:B------:R-:W-:Y:S01]  /*1df0*/  FSETP.NEU.AND P3, PT, R7, 1, PT ;  /* 0x3f8000000700780b */ /* 0x000fe20003f6d000 */
[----:B------:R-:W-:Y:S01]  /*1e00*/  DADD R74, -RZ, |R44| ;  /* 0x00000000ff4a7229 */ /* 0x000fe2000000052c */
[----:B------:R-:W-:Y:S01]  /*1e10*/  BSSY.RECONVERGENT B0, `(.L_x_750) ;  /* 0x0000006000007945 */ /* 0x000fe20003800200 */
[----:B------:R-:W-:Y:S01]  /*1e20*/  IMAD.MOV.U32 R73, RZ, RZ, 0x40100000 ;  /* 0x40100000ff497424 */ /* 0x000fe200078e00ff */
[----:B------:R-:W-:Y:S02]  /*1e30*/  FSEL R52, R52, 1.46601546874880000000e+13, P3 ;  /* 0x5555555534347808 */ /* 0x000fe40001800000 */
[----:B------:R-:W-:Y:S02]  /*1e40*/  FSEL R53, R53, 1.4166666269302368164, P3 ;  /* 0x3fb5555535357808 */ /* 0x000fe40001800000 */
[----:B------:R-:W-:-:S07]  /*1e50*/  MOV R0, 0x1e70 ;  /* 0x00001e7000007802 */ /* 0x000fce0000000f00 */
[----:B------:R-:W-:Y:S05]  /*1e60*/  CALL.REL.NOINC `($_Z24FractionalStep_2D_SolverififfPfS_S_$__internal_accurate_pow) ;  /* 0x0000004400e47944 */ /* 0x000fea0003c00000 */
[----:B------:R-:W-:Y:S05]  /*1e70*/  BSYNC.RECONVERGENT B0 ;  /* 0x0000000000007941 */ /* 0x000fea0003800200 */
.L_x_750:
[----:B------:R-:W-:Y:S01]  /*1e80*/  P2R R73, PR, RZ, 0x1 ;  /* 0x00000001ff497803 */ /* 0x000fe20000000000 */
[----:B------:R-:W-:Y:S01]  /*1e90*/  DADD R56, R44, 4 ;  /* 0x401000002c387429 */ /* 0x000fe20000000000 */
[----:B------:R-:W-:Y:S01]  /*1ea0*/  FSETP.NEU.AND P0, PT, R5, RZ, PT ;  /* 0x000000ff0500720b */ /* 0x000fe20003f0d000 */
[----:B------:R-:W-:Y:S01]  /*1eb0*/  BSSY.RECONVERGENT B1, `(.L_x_751) ;  /* 0x0000024000017945 */ /* 0x000fe20003800200 */
[C---:B------:R-:W-:Y:S02]  /*1ec0*/  LOP3.LUT P3, RZ, R6.reuse, 0x200, RZ, 0xc0, !PT ;  /* 0x0000020006ff7812 */ /* 0x040fe4000786c0ff */
[----:B------:R-:W-:Y:S02]  /*1ed0*/  LOP3.LUT P6, RZ, R6, 0x10, RZ, 0xc0, !PT ;  /* 0x0000001006ff7812 */ /* 0x000fe400078cc0ff */
        /* <DEDUP_REMOVED lines=33> */
.L_x_752:
[----:B------:R-:W-:Y:S05]  /*20f0*/  BSYNC.RECONVERGENT B1 ;  /* 0x0000000000017941 */ /* 0x000fea0003800200 */
.L_x_751:
        /* <DEDUP_REMOVED lines=9> */
[----:B------:R0:W1:Y:S07]  /*2190*/  F2F.F64.F32 R56, R2 ;  /* 0x0000000200387310 */ /* 0x00006e0000201800 */
[----:B------:R-:W-:-:S11]  /*21a0*/  DMUL R80, R38, R52 ;  /* 0x0000003426507228 */ /* 0x000fd60000000000 */
[----:B01----:R-:W-:Y:S05]  /*21b0*/  CALL.REL.NOINC `($_Z24FractionalStep_2D_SolverififfPfS_S_$__internal_accurate_pow) ;  /* 0x0000004400107944 */ /* 0x003fea0003c00000 */
[----:B------:R-:W-:Y:S05]  /*21c0*/  BSYNC.RECONVERGENT B0 ;  /* 0x0000000000007941 */ /* 0x000fea0003800200 */
.L_x_753:
[----:B------:R-:W-:Y:S01]  /*21d0*/  P2R R73, PR, RZ, 0x2 ;  /* 0x00000002ff497803 */ /* 0x000fe20000000000 */
[----:B------:R-:W-:Y:S01]  /*21e0*/  DADD R52, R48, 4 ;  /* 0x4010000030347429 */ /* 0x000fe20000000000 */
[----:B------:R-:W-:Y:S01]  /*21f0*/  FSETP.NEU.AND P1, PT, R4, RZ, PT ;  /* 0x000000ff0400720b */ /* 0x000fe20003f2d000 */
[----:B------:R-:W-:Y:S01]  /*2200*/  BSSY.RECONVERGENT B1, `(.L_x_754) ;  /* 0x0000027000017945 */ /* 0x000fe20003800200 */
[C---:B------:R-:W-:Y:S02]  /*2210*/  LOP3.LUT P6, RZ, R6.reuse, 0x400, RZ, 0xc0, !PT ;  /* 0x0000040006ff7812 */ /* 0x040fe400078cc0ff */
[----:B------:R-:W-:Y:S02]  /*2220*/  P2R R74, PR, RZ, 0x1 ;  /* 0x00000001ff4a7803 */ /* 0x000fe40000000000 */
[----:B------:R-:W-:Y:S02]  /*2230*/  LOP3.LUT P0, RZ, R6, 0x40, RZ, 0xc0, !PT ;  /* 0x0000004006ff7812 */ /* 0x000fe4000780c0ff */
[----:B------:R-:W-:Y:S01]  /*2240*/  FSEL R0, R72, RZ, P1 ;  /* 0x000000ff48007208 */ /* 0x000fe20000800000 */
[----:B------:R-:W-:Y:S01]  /*2250*/  IMAD.MOV.U32 R72, RZ, RZ, 0x1 ;  /* 0x00000001ff487424 */ /* 0x000fe200078e00ff */
[----:B------:R-:W-:-:S02]  /*2260*/  FSEL R55, R2, RZ, P1 ;  /* 0x000000ff02377208 */ /* 0x000fc40000800000 */
[----:B------:R-:W-:Y:S02]  /*2270*/  ISETP.NE.AND P1, PT, R73, RZ, PT ;  /* 0x000000ff4900720c */ /* 0x000fe40003f25270 */
[----:B------:R-:W-:Y:S02]  /*2280*/  FSEL R73, R0, RZ, P0 ;  /* 0x000000ff00497208 */ /* 0x000fe40000000000 */
[----:B------:R-:W-:Y:S02]  /*2290*/  LOP3.LUT P3, RZ, R6, 0x20, RZ, 0xc0, !PT ;  /* 0x0000002006ff7812 */ /* 0x000fe4000786c0ff */
[----:B------:R-:W-:Y:S02]  /*22a0*/  FSEL R75, R55, +QNAN , P0 ;  /* 0x7ff00000374b7808 */ /* 0x000fe40000000000 */
        /* <DEDUP_REMOVED lines=28> */
.L_x_755:
[----:B------:R-:W-:Y:S05]  /*2470*/  BSYNC.RECONVERGENT B1 ;  /* 0x0000000000017941 */ /* 0x000fea0003800200 */
.L_x_754:
        /* <DEDUP_REMOVED lines=9> */
.L_x_756:
[C---:B------:R-:W-:Y:S01]  /*2510*/  LOP3.LUT P6, RZ, R6.reuse, 0x800, RZ, 0xc0, !PT ;  /* 0x0000080006ff7812 */ /* 0x040fe200078cc0ff */
[----:B------:R-:W-:Y:S01]  /*2520*/  DADD R74, R42, 4 ;  /* 0x401000002a4a7429 */ /* 0x000fe20000000000 */
[----:B------:R-:W-:Y:S01]  /*2530*/  P2R R76, PR, RZ, 0x1 ;  /* 0x00000001ff4c7803 */ /* 0x000fe20000000000 */
[----:B------:R-:W-:Y:S01]  /*2540*/  BSSY.RECONVERGENT B1, `(.L_x_757) ;  /* 0x0000024000017945 */ /* 0x000fe20003800200 */
[----:B------:R-:W-:Y:S02]  /*2550*/  LOP3.LUT P0, RZ, R6, 0x100, RZ, 0xc0, !PT ;  /* 0x0000010006ff7812 */ /* 0x000fe4000780c0ff */
[----:B------:R-:W-:Y:S01]  /*2560*/  FSEL R0, R72, RZ, P5 ;  /* 0x000000ff48007208 */ /* 0x000fe20002800000 */
[----:B------:R-:W-:Y:S01]  /*2570*/  IMAD.MOV.U32 R72, RZ, RZ, 0x1 ;  /* 0x00000001ff487424 */ /* 0x000fe200078e00ff */
[----:B------:R-:W-:Y:S02]  /*2580*/  LOP3.LUT P3, RZ, R6, 0x80, RZ, 0xc0, !PT ;  /* 0x0000008006ff7812 */ /* 0x000fe4000786c0ff */
[----:B------:R-:W-:-:S02]  /*2590*/  FSEL R73, R0, RZ, P0 ;  /* 0x000000ff00497208 */ /* 0x000fc40000000000 */
[----:B------:R-:W-:Y:S02]  /*25a0*/  FSEL R55, R2, RZ, P5 ;  /* 0x000000ff02377208 */ /* 0x000fe40002800000 */
[----:B------:R-:W-:Y:S01]  /*25b0*/  @!P6 FSEL R0, R74, R73, P3 ;  /* 0x000000494a00e208 */ /* 0x000fe20001800000 */
[----:B------:R-:W-:Y:S01]  /*25c0*/  IMAD.MOV.U32 R74, RZ, RZ, 0x0 ;  /* 0x00000000ff4a7424 */ /* 0x000fe200078e00ff */
[----:B------:R-:W0:Y:S01]  /*25d0*/  MUFU.RCP64H R73, 24 ;  /* 0x4038000000497908 */ /* 0x000e220000001800 */
[----:B------:R-:W-:Y:S02]  /*25e0*/  FSEL R77, R55, +QNAN , P0 ;  /* 0x7ff00000374d7808 */ /* 0x000fe40000000000 */
        /* <DEDUP_REMOVED lines=25> */
.L_x_758:
[----:B------:R-:W-:Y:S05]  /*2780*/  BSYNC.RECONVERGENT B1 ;  /* 0x0000000000017941 */ /* 0x000fea0003800200 */
.L_x_757:
[----:B------:R-:W-:Y:S01]  /*2790*/  LDS R0, [R8+0x10] ;  /* 0x0000100008007984 */ /* 0x000fe20000000800 */
[----:B------:R-:W-:Y:S01]  /*27a0*/  FSEL R72, R74, 1.46601546874880000000e+13, P4 ;  /* 0x555555554a487808 */ /* 0x000fe20002000000 */
[----:B------:R-:W-:Y:S01]  /*27b0*/  BSSY.RECONVERGENT B0, `(.L_x_759) ;  /* 0x0000012000007945 */ /* 0x000fe20003800200 */
[----:B------:R-:W-:Y:S01]  /*27c0*/  FSEL R73, R75, 1.4166666269302368164, P4 ;  /* 0x3fb555554b497808 */ /* 0x000fe20002000000 */
[----:B------:R-:W0:Y:S05]  /*27d0*/  LDS R55, [R8+0x20] ;  /* 0x0000200008377984 */ /* 0x000e2a0000000800 */
[----:B------:R-:W-:Y:S02]  /*27e0*/  DADD R72, R52, R72 ;  /* 0x0000000034487229 */ /* 0x000fe40000000048 */
[----:B------:R-:W-:-:S06]  /*27f0*/  DMUL R52, R40, R52 ;  /* 0x0000003428347228 */ /* 0x000fcc0000000000 */
[----:B------:R-:W-:Y:S01]  /*2800*/  DMUL R72, R40, R72 ;  /* 0x0000004828487228 */ /* 0x000fe20000000000 */
[----:B0-----:R-:W-:Y:S02]  /*2810*/  FADD R0, R0, R55 ;  /* 0x0000003700007221 */ /* 0x001fe40000000000 */
[----:B------:R-:W-:Y:S08]  /*2820*/  F2F.F64.F32 R54, R54 ;  /* 0x0000003600367310 */ /* 0x000ff00000201800 */
[----:B------:R0:W1:Y:S02]  /*2830*/  F2F.F64.F32 R74, R0 ;  /* 0x00000000004a7310 */ /* 0x0000640000201800 */
[----:B0-----:R-:W-:Y:S01]  /*2840*/  MOV R0, 0x28d0 ;  /* 0x000028d000007802 */ /* 0x001fe20000000f00 */
[----:B-1----:R-:W-:-:S08]  /*2850*/  DMUL R52, R74, R52 ;  /* 0x000000344a347228 */ /* 0x002fd00000000000 */
[----:B------:R-:W-:Y:S02]  /*2860*/  DFMA R52, R72, R74, R52 ;  /* 0x0000004a4834722b */ /* 0x000fe40000000034 */
[----:B------:R-:W-:Y:S01]  /*2870*/  DADD R74, -RZ, |R46| ;  /* 0x00000000ff4a7229 */ /* 0x000fe2000000052e */
[----:B------:R-:W-:-:S05]  /*2880*/  IMAD.MOV.U32 R73, RZ, RZ, 0x40180000 ;  /* 0x40180000ff497424 */ /* 0x000fca00078e00ff */
[----:B------:R-:W-:-:S08]  /*2890*/  DFMA R80, R80, R56, R52 ;  /* 0x000000385050722b */ /* 0x000fd00000000034 */
[----:B------:R-:W-:-:S10]  /*28a0*/  DADD R80, R80, R54 ;  /* 0x0000000050507229 */ /* 0x000fd40000000036 */
[----:B------:R0:W1:Y:S02]  /*28b0*/  F2F.F32.F64 R80, R80 ;  /* 0x0000005000507310 */ /* 0x0000640000301000 */
[----:B01----:R-:W-:Y:S05]  /*28c0*/  CALL.REL.NOINC `($_Z24FractionalStep_2D_SolverififfPfS_S_$__internal_accurate_pow) ;  /* 0x0000003c004c7944 */ /* 0x003fea0003c00000 */
[----:B------:R-:W-:Y:S05]  /*28d0*/  BSYNC.RECONVERGENT B0 ;  /* 0x0000000000007941 */ /* 0x000fea0003800200 */
.L_x_759:
[----:B------:R-:W-:Y:S01]  /*28e0*/  FSETP.NEU.AND P6, PT, R7, RZ, PT ;  /* 0x000000ff0700720b */ /* 0x000fe20003fcd000 */
[----:B------:R-:W-:Y:S01]  /*28f0*/  DADD R52, R46, 6 ;  /* 0x401800002e347429 */ /* 0x000fe20000000000 */
[----:B------:R-:W-:Y:S01]  /*2900*/  LOP3.LUT P3, RZ, R6, 0x1000, RZ, 0xc0, !PT ;  /* 0x0000100006ff7812 */ /* 0x000fe2000786c0ff */
        /* <DEDUP_REMOVED lines=31> */
.L_x_761:
[----:B------:R-:W-:Y:S05]  /*2b00*/  BSYNC.RECONVERGENT B1 ;  /* 0x0000000000017941 */ /* 0x000fea0003800200 */
.L_x_760:
[----:B------:R-:W-:Y:S01]  /*2b10*/  FSETP.NEU.AND P3, PT, R7, 1, PT ;  /* 0x3f8000000700780b */ /* 0x000fe20003f6d000 */
[----:B------:R-:W-:Y:S01]  /*2b20*/  DADD R74, -RZ, |R44| ;  /* 0x00000000ff4a7229 */ /* 0x000fe2000000052c */
[----:B------:R-:W-:Y:S01]  /*2b30*/  BSSY.RECONVERGENT B0, `(.L_x_762) ;  /* 0x0000006000007945 */ /* 0x000fe20003800200 */
[----:B------:R-:W-:Y:S01]  /*2b40*/  IMAD.MOV.U32 R73, RZ, RZ, 0x40180000 ;  /* 0x40180000ff497424 */ /* 0x000fe200078e00ff */
[----:B------:R-:W-:Y:S02]  /*2b50*/  FSEL R52, R52, 3.1249045965716459206e-25, P3 ;  /* 0x16c16c1734347808 */ /* 0x000fe40001800000 */
[----:B------:R-:W-:Y:S02]  /*2b60*/  FSEL R53, R53, 0.90138888359069824219, P3 ;  /* 0x3f66c16c35357808 */ /* 0x000fe40001800000 */
[----:B------:R-:W-:-:S07]  /*2b70*/  MOV R0, 0x2b90 ;  /* 0x00002b9000007802 */ /* 0x000fce0000000f00 */
[----:B------:R-:W-:Y:S05]  /*2b80*/  CALL.REL.NOINC `($_Z24FractionalStep_2D_SolverififfPfS_S_$__internal_accurate_pow) ;  /* 0x00000038009c7944 */ /* 0x000fea0003c00000 */
[----:B------:R-:W-:Y:S05]  /*2b90*/  BSYNC.RECONVERGENT B0 ;  /* 0x0000000000007941 */ /* 0x000fea0003800200 */
.L_x_762:
[----:B------:R-:W-:Y:S01]  /*2ba0*/  P2R R56, PR, RZ, 0x1 ;  /* 0x00000001ff387803 */ /* 0x000fe20000000000 */
[----:B------:R-:W-:Y:S01]  /*2bb0*/  DADD R54, R44, 6 ;  /* 0x401800002c367429 */ /* 0x000fe20000000000 */
[----:B------:R-:W-:Y:S01]  /*2bc0*/  FSETP.NEU.AND P0, PT, R5, RZ, PT ;  /* 0x000000ff0500720b */ /* 0x000fe20003f0d000 */
[----:B------:R-:W-:Y:S01]  /*2bd0*/  BSSY.RECONVERGENT B1, `(.L_x_763) ;  /* 0x0000024000017945 */ /* 0x000fe20003800200 */
[C---:B------:R-:W-:Y:S02]  /*2be0*/  LOP3.LUT P3, RZ, R6.reuse, 0x4000, RZ, 0xc0, !PT ;  /* 0x0000400006ff7812 */ /* 0x040fe4000786c0ff */
[----:B------:R-:W-:Y:S02]  /*2bf0*/  LOP3.LUT P6, RZ, R6, 0x10, RZ, 0xc0, !PT ;  /* 0x0000001006ff7812 */ /* 0x000fe400078cc0ff */
[----:B------:R-:W-:Y:S02]  /*2c00*/  FSEL R75, R2, RZ, P0 ;  /* 0x000000ff024b7208 */ /* 0x000fe40000000000 */
[----:B------:R-:W-:Y:S01]  /*2c10*/  FSEL R0, R72, RZ, P0 ;  /* 0x000000ff48007208 */ /* 0x000fe20000000000 */
[----:B------:R-:W-:Y:S01]  /*2c20*/  IMAD.MOV.U32 R72, RZ, RZ, 0x1 ;  /* 0x00000001ff487424 */ /* 0x000fe200078e00ff */
[----:B------:R-:W-:-:S02]  /*2c30*/  FSEL R73, R75, +QNAN , P6 ;  /* 0x7ff000004b497808 */ /* 0x000fc40003000000 */
[----:B------:R-:W-:Y:S02]  /*2c40*/  FSEL R57, R0, RZ, P6 ;  /* 0x000000ff00397208 */ /* 0x000fe40003000000 */
        /* <DEDUP_REMOVED lines=28> */
.L_x_764:
[----:B------:R-:W-:Y:S05]  /*2e10*/  BSYNC.RECONVERGENT B1 ;  /* 0x0000000000017941 */ /* 0x000fea0003800200 */
.L_x_763:
        /* <DEDUP_REMOVED lines=11> */
[----:B01----:R-:W-:Y:S05]  /*2ed0*/  CALL.REL.NOINC `($_Z24FractionalStep_2D_SolverififfPfS_S_$__internal_accurate_pow) ;  /* 0x0000003400c87944 */ /* 0x003fea0003c00000 */
[----:B------:R-:W-:Y:S05]  /*2ee0*/  BSYNC.RECONVERGENT B0 ;  /* 0x0000000000007941 */ /* 0x000fea0003800200 */
.L_x_765:
        /* <DEDUP_REMOVED lines=42> */
.L_x_767:
[----:B------:R-:W-:Y:S05]  /*3190*/  BSYNC.RECONVERGENT B1 ;  /* 0x0000000000017941 */ /* 0x000fea0003800200 */
.L_x_766:
        /* <DEDUP_REMOVED lines=9> */
.L_x_768:
        /* <DEDUP_REMOVED lines=39> */
.L_x_770:
[----:B------:R-:W-:Y:S05]  /*34a0*/  BSYNC.RECONVERGENT B1 ;  /* 0x0000000000017941 */ /* 0x000fea0003800200 */
.L_x_769:
[----:B------:R-:W-:Y:S01]  /*34b0*/  LDS R0, [R8+0xc] ;  /* 0x00000c0008007984 */ /* 0x000fe20000000800 */
[----:B------:R-:W-:Y:S01]  /*34c0*/  FSEL R72, R74, 3.1249045965716459206e-25, P4 ;  /* 0x16c16c174a487808 */ /* 0x000fe20002000000 */
[----:B------:R-:W-:Y:S01]  /*34d0*/  F2F.F64.F32 R80, R80 ;  /* 0x0000005000507310 */ /* 0x000fe20000201800 */
[----:B------:R-:W-:Y:S01]  /*34e0*/  BSSY.RECONVERGENT B0, `(.L_x_771) ;  /* 0x0000011000007945 */ /* 0x000fe20003800200 */
[----:B------:R-:W0:Y:S02]  /*34f0*/  LDS R73, [R8+0x24] ;  /* 0x0000240008497984 */ /* 0x000e240000000800 */
[----:B0-----:R-:W-:Y:S01]  /*3500*/  FADD R0, R0, R73 ;  /* 0x0000004900007221 */ /* 0x001fe20000000000 */
[----:B------:R-:W-:-:S03]  /*3510*/  FSEL R73, R75, 0.90138888359069824219, P4 ;  /* 0x3f66c16c4b497808 */ /* 0x000fc60002000000 */
[----:B------:R0:W1:Y:S03]  /*3520*/  F2F.F64.F32 R74, R0 ;  /* 0x00000000004a7310 */ /* 0x0000660000201800 */
[----:B------:R-:W-:Y:S02]  /*3530*/  DADD R72, R56, R72 ;  /* 0x0000000038487229 */ /* 0x000fe40000000048 */
[----:B------:R-:W-:Y:S01]  /*3540*/  DMUL R56, R40, R56 ;  /* 0x0000003828387228 */ /* 0x000fe20000000000 */
[----:B0-----:R-:W-:-:S05]  /*3550*/  MOV R0, 0x35f0 ;  /* 0x000035f000007802 */ /* 0x001fca0000000f00 */
[----:B------:R-:W-:Y:S02]  /*3560*/  DMUL R72, R40, R72 ;  /* 0x0000004828487228 */ /* 0x000fe40000000000 */
[----:B-1----:R-:W-:-:S08]  /*3570*/  DMUL R56, R74, R56 ;  /* 0x000000384a387228 */ /* 0x002fd00000000000 */
[----:B------:R-:W-:Y:S02]  /*3580*/  DFMA R56, R72, R74, R56 ;  /* 0x0000004a4838722b */ /* 0x000fe40000000038 */
[----:B------:R-:W-:Y:S01]  /*3590*/  DADD R74, -RZ, |R46| ;  /* 0x00000000ff4a7229 */ /* 0x000fe2000000052e */
[----:B------:R-:W-:-:S05]  /*35a0*/  IMAD.MOV.U32 R73, RZ, RZ, 0x40200000 ;  /* 0x40200000ff497424 */ /* 0x000fca00078e00ff */
[----:B------:R-:W-:-:S08]  /*35b0*/  DFMA R52, R54, R52, R56 ;  /* 0x000000343634722b */ /* 0x000fd00000000038 */
[----:B------:R-:W-:-:S06]  /*35c0*/  DADD R52, R52, R80 ;  /* 0x0000000034347229 */ /* 0x000fcc0000000050 */
[----:B------:R0:W1:Y:S05]  /*35d0*/  F2F.F32.F64 R81, R52 ;  /* 0x0000003400517310 */ /* 0x00006a0000301000 */
[----:B01----:R-:W-:Y:S05]  /*35e0*/  CALL.REL.NOINC `($_Z24FractionalStep_2D_SolverififfPfS_S_$__internal_accurate_pow) ;  /* 0x0000003000047944 */ /* 0x003fea0003c00000 */
[----:B------:R-:W-:Y:S05]  /*35f0*/  BSYNC.RECONVERGENT B0 ;  /* 0x0000000000007941 */ /* 0x000fea0003800200 */
.L_x_771:
        /* <DEDUP_REMOVED lines=34> */
.L_x_773:
[----:B------:R-:W-:Y:S05]  /*3820*/  BSYNC.RECONVERGENT B1 ;  /* 0x0000000000017941 */ /* 0x000fea0003800200 */
.L_x_772:
[----:B------:R-:W-:Y:S01]  /*3830*/  FSETP.NEU.AND P3, PT, R7, 1, PT ;  /* 0x3f8000000700780b */ /* 0x000fe20003f6d000 */
[----:B------:R-:W-:Y:S01]  /*3840*/  DADD R74, -RZ, |R44| ;  /* 0x00000000ff4a7229 */ /* 0x000fe2000000052c */
[----:B------:R-:W-:Y:S01]  /*3850*/  BSSY.RECONVERGENT B0, `(.L_x_774) ;  /* 0x0000006000007945 */ /* 0x000fe20003800200 */
[----:B------:R-:W-:Y:S01]  /*3860*/  IMAD.MOV.U32 R73, RZ, RZ, 0x40200000 ;  /* 0x40200000ff497424 */ /* 0x000fe200078e00ff */
[----:B------:R-:W-:Y:S02]  /*3870*/  FSEL R52, R52, 2.6805903767080696074e-23, P3 ;  /* 0x1a01a01a34347808 */ /* 0x000fe40001800000 */
[----:B------:R-:W-:Y:S02]  /*3880*/  FSEL R53, R53, 0.5390872955322265625, P3 ;  /* 0x3f0a01a035357808 */ /* 0x000fe40001800000 */
[----:B------:R-:W-:-:S07]  /*3890*/  MOV R0, 0x38b0 ;  /* 0x000038b000007802 */ /* 0x000fce0000000f00 */
[----:B------:R-:W-:Y:S05]  /*38a0*/  CALL.REL.NOINC `($_Z24FractionalStep_2D_SolverififfPfS_S_$__internal_accurate_pow) ;  /* 0x0000002c00547944 */ /* 0x000fea0003c00000 */
[----:B------:R-:W-:Y:S05]  /*38b0*/  BSYNC.RECONVERGENT B0 ;  /* 0x0000000000007941 */ /* 0x000fea0003800200 */
.L_x_774:
        /* <DEDUP_REMOVED lines=39> */
.L_x_776:
[----:B------:R-:W-:Y:S05]  /*3b30*/  BSYNC.RECONVERGENT B1 ;  /* 0x0000000000017941 */ /* 0x000fea0003800200 */
.L_x_775:
        /* <DEDUP_REMOVED lines=11> */
[----:B01----:R-:W-:Y:S05]  /*3bf0*/  CALL.REL.NOINC `($_Z24FractionalStep_2D_SolverififfPfS_S_$__internal_accurate_pow) ;  /* 0x0000002800807944 */ /* 0x003fea0003c00000 */
[----:B------:R-:W-:Y:S05]  /*3c00*/  BSYNC.RECONVERGENT B0 ;  /* 0x0000000000007941 */ /* 0x000fea0003800200 */
.L_x_777:
        /* <DEDUP_REMOVED lines=42> */
.L_x_779:
[----:B------:R-:W-:Y:S05]  /*3eb0*/  BSYNC.RECONVERGENT B1 ;  /* 0x0000000000017941 */ /* 0x000fea0003800200 */
.L_x_778:
        /* <DEDUP_REMOVED lines=9> */
.L_x_780:
        /* <DEDUP_REMOVED lines=39> */
.L_x_782:
[----:B------:R-:W-:Y:S05]  /*41c0*/  BSYNC.RECONVERGENT B1 ;  /* 0x0000000000017941 */ /* 0x000fea0003800200 */
.L_x_781:
[----:B------:R-:W-:Y:S01]  /*41d0*/  LDS R0, [R8+0x8] ;  /* 0x0000080008007984 */ /* 0x000fe20000000800 */
[----:B------:R-:W-:Y:S01]  /*41e0*/  FSEL R72, R74, 2.6805903767080696074e-23, P4 ;  /* 0x1a01a01a4a487808 */ /* 0x000fe20002000000 */
[----:B------:R-:W-:Y:S02]  /*41f0*/  BSSY.RECONVERGENT B0, `(.L_x_783) ;  /* 0x0000012000007945 */ /* 0x000fe40003800200 */
[----:B------:R-:W0:Y:S02]  /*4200*/  LDS R73, [R8+0x28] ;  /* 0x0000280008497984 */ /* 0x000e240000000800 */
[----:B0-----:R-:W-:Y:S01]  /*4210*/  FADD R0, R0, R73 ;  /* 0x0000004900007221 */ /* 0x001fe20000000000 */
[----:B------:R-:W-:-:S03]  /*4220*/  FSEL R73, R75, 0.5390872955322265625, P4 ;  /* 0x3f0a01a04b497808 */ /* 0x000fc60002000000 */
[----:B------:R0:W1:Y:S03]  /*4230*/  F2F.F64.F32 R74, R0 ;  /* 0x00000000004a7310 */ /* 0x0000660000201800 */
[----:B------:R-:W-:Y:S02]  /*4240*/  DADD R72, R56, R72 ;  /* 0x0000000038487229 */ /* 0x000fe40000000048 */
[----:B------:R-:W-:Y:S01]  /*4250*/  DMUL R56, R40, R56 ;  /* 0x0000003828387228 */ /* 0x000fe20000000000 */
[----:B0-----:R-:W-:-:S05]  /*4260*/  MOV R0, 0x4310 ;  /* 0x0000431000007802 */ /* 0x001fca0000000f00 */
[----:B------:R-:W-:Y:S02]  /*4270*/  DMUL R72, R40, R72 ;  /* 0x0000004828487228 */ /* 0x000fe40000000000 */
[----:B-1----:R-:W-:-:S08]  /*4280*/  DMUL R56, R74, R56 ;  /* 0x000000384a387228 */ /* 0x002fd00000000000 */
[----:B------:R-:W-:Y:S01]  /*4290*/  DFMA R56, R72, R74, R56 ;  /* 0x0000004a4838722b */ /* 0x000fe20000000038 */
[----:B------:R-:W0:Y:S01]  /*42a0*/  F2F.F64.F32 R72, R81 ;  /* 0x0000005100487310 */ /* 0x000e220000201800 */
[----:B------:R-:W-:-:S06]  /*42b0*/  DADD R74, -RZ, |R46| ;  /* 0x00000000ff4a7229 */ /* 0x000fcc000000052e */
[----:B------:R-:W-:-:S08]  /*42c0*/  DFMA R52, R54, R52, R56 ;  /* 0x000000343634722b */ /* 0x000fd00000000038 */
[----:B0-----:R-:W-:Y:S01]  /*42d0*/  DADD R52, R52, R72 ;  /* 0x0000000034347229 */ /* 0x001fe20000000048 */
[----:B------:R-:W-:-:S05]  /*42e0*/  IMAD.MOV.U32 R73, RZ, RZ, 0x40240000 ;  /* 0x40240000ff497424 */ /* 0x000fca00078e00ff */
[----:B------:R0:W1:Y:S05]  /*42f0*/  F2F.F32.F64 R80, R52 ;  /* 0x0000003400507310 */ /* 0x00006a0000301000 */
[----:B01----:R-:W-:Y:S05]  /*4300*/  CALL.REL.NOINC `($_Z24FractionalStep_2D_SolverififfPfS_S_$__internal_accurate_pow) ;  /* 0x0000002000bc7944 */ /* 0x003fea0003c00000 */
[----:B------:R-:W-:Y:S05]  /*4310*/  BSYNC.RECONVERGENT B0 ;  /* 0x0000000000007941 */ /* 0x000fea0003800200 */
.L_x_783:
        /* <DEDUP_REMOVED lines=34> */
.L_x_785:
[----:B------:R-:W-:Y:S05]  /*4540*/  BSYNC.RECONVERGENT B1 ;  /* 0x0000000000017941 */ /* 0x000fea0003800200 */
.L_x_784:
[----:B------:R-:W-:Y:S01]  /*4550*/  FSETP.NEU.AND P3, PT, R7, 1, PT ;  /* 0x3f8000000700780b */ /* 0x000fe20003f6d000 */
[----:B------:R-:W-:Y:S01]  /*4560*/  DADD R74, -RZ, |R44| ;  /* 0x00000000ff4a7229 */ /* 0x000fe2000000052c */
[----:B------:R-:W-:Y:S01]  /*4570*/  BSSY.RECONVERGENT B0, `(.L_x_786) ;  /* 0x0000006000007945 */ /* 0x000fe20003800200 */
[----:B------:R-:W-:Y:S01]  /*4580*/  IMAD.MOV.U32 R73, RZ, RZ, 0x40240000 ;  /* 0x40240000ff497424 */ /* 0x000fe200078e00ff */
[----:B------:R-:W-:Y:S02]  /*4590*/  FSEL R52, R52, -1.481905565015040338e-05, P3 ;  /* 0xb7789f5c34347808 */ /* 0x000fe40001800000 */
[----:B------:R-:W-:Y:S02]  /*45a0*/  FSEL R53, R53, 0.31736990809440612793, P3 ;  /* 0x3ea27e4f35357808 */ /* 0x000fe40001800000 */
[----:B------:R-:W-:-:S07]  /*45b0*/  MOV R0, 0x45d0 ;  /* 0x000045d000007802 */ /* 0x000fce0000000f00 */
[----:B------:R-:W-:Y:S05]  /*45c0*/  CALL.REL.NOINC `($_Z24FractionalStep_2D_SolverififfPfS_S_$__internal_accurate_pow) ;  /* 0x00000020000c7944 */ /* 0x000fea0003c00000 */
[----:B------:R-:W-:Y:S05]  /*45d0*/  BSYNC.RECONVERGENT B0 ;  /* 0x0000000000007941 */ /* 0x000fea0003800200 */
.L_x_786:
        /* <DEDUP_REMOVED lines=39> */
.L_x_788:
[----:B------:R-:W-:Y:S05]  /*4850*/  BSYNC.RECONVERGENT B1 ;  /* 0x0000000000017941 */ /* 0x000fea0003800200 */
.L_x_787:
        /* <DEDUP_REMOVED lines=9> */
[----:B------:R0:W1:Y:S07]  /*48f0*/  F2F.F64.F32 R52, R2 ;  /* 0x0000000200347310 */ /* 0x00006e0000201800 */
[----:B------:R-:W-:-:S11]  /*4900*/  DMUL R54, R38, R54 ;  /* 0x0000003626367228 */ /* 0x000fd60000000000 */
[----:B01----:R-:W-:Y:S05]  /*4910*/  CALL.REL.NOINC `($_Z24FractionalStep_2D_SolverififfPfS_S_$__internal_accurate_pow) ;  /* 0x0000001c00387944 */ /* 0x003fea0003c00000 */
[----:B------:R-:W-:Y:S05]  /*4920*/  BSYNC.RECONVERGENT B0 ;  /* 0x0000000000007941 */ /* 0x000fea0003800200 */
.L_x_789:
        /* <DEDUP_REMOVED lines=42> */
.L_x_791:
[----:B------:R-:W-:Y:S05]  /*4bd0*/  BSYNC.RECONVERGENT B1 ;  /* 0x0000000000017941 */ /* 0x000fea0003800200 */
.L_x_790:
        /* <DEDUP_REMOVED lines=9> */
.L_x_792:
        /* <DEDUP_REMOVED lines=39> */
.L_x_794:
[----:B------:R-:W-:Y:S05]  /*4ee0*/  BSYNC.RECONVERGENT B1 ;  /* 0x0000000000017941 */ /* 0x000fea0003800200 */
.L_x_793:
[----:B------:R-:W-:Y:S01]  /*4ef0*/  LDS R0, [R8+0x4] ;  /* 0x0000040008007984 */ /* 0x000fe20000000800 */
[----:B------:R-:W-:Y:S01]  /*4f00*/  FSEL R72, R74, -1.481905565015040338e-05, P4 ;  /* 0xb7789f5c4a487808 */ /* 0x000fe20002000000 */
[----:B------:R-:W-:Y:S01]  /*4f10*/  F2F.F64.F32 R80, R80 ;  /* 0x0000005000507310 */ /* 0x000fe20000201800 */
[----:B------:R-:W-:Y:S01]  /*4f20*/  BSSY.RECONVERGENT B0, `(.L_x_795) ;  /* 0x0000011000007945 */ /* 0x000fe20003800200 */
[----:B------:R-:W0:Y:S02]  /*4f30*/  LDS R73, [R8+0x2c] ;  /* 0x00002c0008497984 */ /* 0x000e240000000800 */
[----:B0-----:R-:W-:Y:S01]  /*4f40*/  FADD R0, R0, R73 ;  /* 0x0000004900007221 */ /* 0x001fe20000000000 */
[----:B------:R-:W-:-:S03]  /*4f50*/  FSEL R73, R75, 0.31736990809440612793, P4 ;  /* 0x3ea27e4f4b497808 */ /* 0x000fc60002000000 */
        /* <DEDUP_REMOVED lines=14> */
.L_x_795:
        /* <DEDUP_REMOVED lines=34> */
.L_x_797:
[----:B------:R-:W-:Y:S05]  /*5260*/  BSYNC.RECONVERGENT B1 ;  /* 0x0000000000017941 */ /* 0x000fea0003800200 */
.L_x_796:
[----:B------:R-:W-:Y:S01]  /*5270*/  FSETP.NEU.AND P0, PT, R7, 1, PT ;  /* 0x3f8000000700780b */ /* 0x000fe20003f0d000 */
[----:B------:R-:W-:Y:S01]  /*5280*/  DADD R74, -RZ, |R44| ;  /* 0x00000000ff4a7229 */ /* 0x000fe2000000052c */
[----:B------:R-:W-:Y:S01]  /*5290*/  BSSY.RECONVERGENT B0, `(.L_x_798) ;  /* 0x0000006000007945 */ /* 0x000fe20003800200 */
[----:B------:R-:W-:Y:S01]  /*52a0*/  IMAD.MOV.U32 R73, RZ, RZ, 0x40280000 ;  /* 0x40280000ff497424 */ /* 0x000fe200078e00ff */
[----:B------:R-:W-:Y:S02]  /*52b0*/  FSEL R54, R54, -1.54028256424871466263e+29, P0 ;  /* 0xeff8d89836367808 */ /* 0x000fe40000000000 */
[----:B------:R-:W-:Y:S02]  /*52c0*/  FSEL R55, R55, 0.17376267910003662109, P0 ;  /* 0x3e31eed837377808 */ /* 0x000fe40000000000 */
[----:B------:R-:W-:-:S07]  /*52d0*/  MOV R0, 0x52f0 ;  /* 0x000052f000007802 */ /* 0x000fce0000000f00 */
[----:B------:R-:W-:Y:S05]  /*52e0*/  CALL.REL.NOINC `($_Z24FractionalStep_2D_SolverififfPfS_S_$__internal_accurate_pow) ;  /* 0x0000001000c47944 */ /* 0x000fea0003c00000 */
[----:B------:R-:W-:Y:S05]  /*52f0*/  BSYNC.RECONVERGENT B0 ;  /* 0x0000000000007941 */ /* 0x000fea0003800200 */
.L_x_798:
[----:B------:R-:W-:Y:S01]  /*5300*/  FSETP.NEU.AND P3, PT, R5, RZ, PT ;  /* 0x000000ff0500720b */ /* 0x000fe20003f6d000 */
[----:B------:R-:W-:Y:S01]  /*5310*/  DADD R56, R44, 12 ;  /* 0x402800002c387429 */ /* 0x000fe20000000000 */
[C---:B------:R-:W-:Y:S01]  /*5320*/  LOP3.LUT P0, RZ, R6.reuse, 0x80000000, RZ, 0xc0, !PT ;  /* 0x8000000006ff7812 */ /* 0x040fe2000780c0ff */
[----:B------:R-:W-:Y:S01]  /*5330*/  BSSY.RECONVERGENT B1, `(.L_x_799) ;  /* 0x0000022000017945 */ /* 0x000fe20003800200 */
[----:B------:R-:W-:Y:S02]  /*5340*/  LOP3.LUT P2, RZ, R6, 0x10, RZ, 0xc0, !PT ;  /* 0x0000001006ff7812 */ /* 0x000fe4000784c0ff */
[----:B------:R-:W-:Y:S02]  /*5350*/  FSEL R7, R2, RZ, P3 ;  /* 0x000000ff02077208 */ /* 0x000fe40001800000 */
[----:B------:R-:W-:Y:S01]  /*5360*/  FSEL R0, R72, RZ, P3 ;  /* 0x000000ff48007208 */ /* 0x000fe20001800000 */
[----:B------:R-:W-:Y:S01]  /*5370*/  IMAD.MOV.U32 R72, RZ, RZ, 0x1 ;  /* 0x00000001ff487424 */ /* 0x000fe200078e00ff */
        /* <DEDUP_REMOVED lines=29> */
.L_x_800:
[----:B------:R-:W-:Y:S05]  /*5550*/  BSYNC.RECONVERGENT B1 ;  /* 0x0000000000017941 */ /* 0x000fea0003800200 */
.L_x_799:
        /* <DEDUP_REMOVED lines=9> */
[----:B------:R0:W1:Y:S07]  /*55f0*/  F2F.F64.F32 R54, R2 ;  /* 0x0000000200367310 */ /* 0x00006e0000201800 */
[----:B------:R-:W-:-:S11]  /*5600*/  DMUL R56, R38, R56 ;  /* 0x0000003826387228 */ /* 0x000fd60000000000 */
[----:B01----:R-:W-:Y:S05]  /*5610*/  CALL.REL.NOINC `($_Z24FractionalStep_2D_SolverififfPfS_S_$__internal_accurate_pow) ;  /* 0x0000000c00f87944 */ /* 0x003fea0003c00000 */
[----:B------:R-:W-:Y:S05]  /*5620*/  BSYNC.RECONVERGENT B0 ;  /* 0x0000000000007941 */ /* 0x000fea0003800200 */
.L_x_801:
[----:B------:R-:W-:Y:S01]  /*5630*/  FSETP.NEU.AND P3, PT, R4, RZ, PT ;  /* 0x000000ff0400720b */ /* 0x000fe20003f6d000 */
[----:B------:R-:W-:Y:S01]  /*5640*/  IMAD.MOV.U32 R74, RZ, RZ, 0x0 ;  /* 0x00000000ff4a7424 */ /* 0x000fe200078e00ff */
[----:B------:R-:W-:Y:S01]  /*5650*/  LOP3.LUT P1, RZ, R3, 0x1, RZ, 0xc0, !PT ;  /* 0x0000000103ff7812 */ /* 0x000fe2000782c0ff */
[----:B------:R-:W-:Y:S01]  /*5660*/  IMAD.MOV.U32 R75, RZ, RZ, 0x41bc8cfc ;  /* 0x41bc8cfcff4b7424 */ /* 0x000fe200078e00ff */
[----:B------:R-:W-:Y:S01]  /*5670*/  FSEL R0, R72, RZ, P3 ;  /* 0x000000ff48007208 */ /* 0x000fe20001800000 */
[----:B------:R-:W-:Y:S01]  /*5680*/  DADD R72, R48, 12 ;  /* 0x4028000030487429 */ /* 0x000fe20000000000 */
[----:B------:R-:W-:Y:S01]  /*5690*/  LOP3.LUT P2, RZ, R6, 0x40, RZ, 0xc0, !PT ;  /* 0x0000004006ff7812 */ /* 0x000fe2000784c0ff */
[----:B------:R-:W-:Y:S01]  /*56a0*/  BSSY.RECONVERGENT B1, `(.L_x_802) ;  /* 0x000001f000017945 */ /* 0x000fe20003800200 */
[----:B------:R-:W-:Y:S02]  /*56b0*/  FSEL R5, R2, RZ, P3 ;  /* 0x000000ff02057208 */ /* 0x000fe40001800000 */
[----:B------:R-:W-:-:S02]  /*56c0*/  LOP3.LUT P0, RZ, R6, 0x20, RZ, 0xc0, !PT ;  /* 0x0000002006ff7812 */ /* 0x000fc4000780c0ff */
[----:B------:R-:W-:Y:S02]  /*56d0*/  FSEL R53, R5, +QNAN , P2 ;  /* 0x7ff0000005357808 */ /* 0x000fe40001000000 */
        /* <DEDUP_REMOVED lines=27> */
.L_x_803:
[----:B------:R-:W-:Y:S05]  /*5890*/  BSYNC.RECONVERGENT B1 ;  /* 0x0000000000017941 */ /* 0x000fea0003800200 */
.L_x_802:
        /* <DEDUP_REMOVED lines=9> */
.L_x_804:
[----:B------:R-:W0:Y:S01]  /*5930*/  MUFU.RCP64H R79, 479001600 ;  /* 0x41bc8cfc004f7908 */ /* 0x000e220000001800 */
[----:B------:R-:W-:Y:S01]  /*5940*/  IMAD.MOV.U32 R76, RZ, RZ, 0x0 ;  /* 0x00000000ff4c7424 */ /* 0x000fe200078e00ff */
[----:B------:R-:W-:Y:S01]  /*5950*/  LOP3.LUT P1, RZ, R3, 0x2, RZ, 0xc0, !PT ;  /* 0x0000000203ff7812 */ /* 0x000fe2000782c0ff */
[----:B------:R-:W-:Y:S01]  /*5960*/  IMAD.MOV.U32 R77, RZ, RZ, 0x41bc8cfc ;  /* 0x41bc8cfcff4d7424 */ /* 0x000fe200078e00ff */
[----:B------:R-:W-:Y:S01]  /*5970*/  DADD R80, R42, 12 ;  /* 0x402800002a507429 */ /* 0x000fe20000000000 */
[----:B------:R-:W-:Y:S01]  /*5980*/  IMAD.MOV.U32 R78, RZ, RZ, 0x1 ;  /* 0x00000001ff4e7424 */ /* 0x000fe200078e00ff */
[----:B------:R-:W-:Y:S01]  /*5990*/  LOP3.LUT P2, RZ, R6, 0x100, RZ, 0xc0, !PT ;  /* 0x0000010006ff7812 */ /* 0x000fe2000784c0ff */
[----:B------:R-:W-:Y:S01]  /*59a0*/  BSSY.RECONVERGENT B1, `(.L_x_805) ;  /* 0x000001c000017945 */ /* 0x000fe20003800200 */
[----:B------:R-:W-:Y:S02]  /*59b0*/  FSEL R72, R72, RZ, P5 ;  /* 0x000000ff48487208 */ /* 0x000fe40002800000 */
[----:B------:R-:W-:-:S02]  /*59c0*/  FSEL R73, R2, RZ, P5 ;  /* 0x000000ff02497208 */ /* 0x000fc40002800000 */
[----:B------:R-:W-:Y:S02]  /*59d0*/  LOP3.LUT P0, RZ, R6, 0x80, RZ, 0xc0, !PT ;  /* 0x0000008006ff7812 */ /* 0x000fe4000780c0ff */
[----:B------:R-:W-:Y:S02]  /*59e0*/  FSEL R7, R72, RZ, P2 ;  /* 0x000000ff48077208 */ /* 0x000fe40001000000 */
[----:B------:R-:W-:Y:S01]  /*59f0*/  FSEL R53, R73, +QNAN , P2 ;  /* 0x7ff0000049357808 */ /* 0x000fe20001000000 */
[----:B0-----:R-:W-:Y:S01]  /*5a00*/  DFMA R74, R78, -R76, 1 ;  /* 0x3ff000004e4a742b */ /* 0x001fe2000000084c */
[----:B------:R-:W-:Y:S02]  /*5a10*/  @!P1 FSEL R72, R80, R7, P0 ;  /* 0x0000000750489208 */ /* 0x000fe40000000000 */
[----:B------:R-:W-:-:S05]  /*5a20*/  @!P1 FSEL R73, R81, R53, P0 ;  /* 0x0000003551499208 */ /* 0x000fca0000000000 */
        /* <DEDUP_REMOVED lines=19> */
.L_x_806:
[----:B------:R-:W-:Y:S05]  /*5b60*/  BSYNC.RECONVERGENT B1 ;  /* 0x0000000000017941 */ /* 0x000fea0003800200 */
.L_x_805:
[----:B------:R-:W0:Y:S01]  /*5b70*/  LDC.64 R72, c[0x0][0x398] ;  /* 0x0000e600ff487b82 */ /* 0x000e220000000a00 */
[----:B------:R-:W2:Y:S04]  /*5b80*/  LDG.E R0, desc[UR6][R36.64] ;  /* 0x0000000624007981 */ /* 0x000ea8000c1e1900 */
[----:B------:R-:W-:Y:S04]  /*5b90*/  LDS R2, [R8] ;  /* 0x0000000008027984 */ /* 0x000fe80000000800 */
[----:B------:R-:W1:Y:S01]  /*5ba0*/  LDS R7, [R8+0x30] ;  /* 0x0000300008077984 */ /* 0x000e620000000800 */
[----:B0-----:R-:W-:-:S06]  /*5bb0*/  IMAD.WIDE R72, R10, 0x4, R72 ;  /* 0x000000040a487825 */ /* 0x001fcc00078e0248 */
[----:B------:R-:W3:Y:S01]  /*5bc0*/  LDG.E.CONSTANT R72, desc[UR6][R72.64] ;  /* 0x0000000648487981 */ /* 0x000ee2000c1e9900 */
[----:B------:R-:W-:Y:S02]  /*5bd0*/  FSEL R74, R74, -1.54028256424871466263e+29, P4 ;  /* 0xeff8d8984a4a7808 */ /* 0x000fe40002000000 */
[----:B------:R-:W-:-:S06]  /*5be0*/  FSEL R75, R75, 0.17376267910003662109, P4 ;  /* 0x3e31eed84b4b7808 */ /* 0x000fcc0002000000 */
[----:B------:R-:W-:Y:S01]  /*5bf0*/  DADD R74, R4, R74 ;  /* 0x00000000044a7229 */ /* 0x000fe2000000004a */
[----:B-1----:R-:W-:-:S04]  /*5c00*/  FADD R2, R2, R7 ;  /* 0x0000000702027221 */ /* 0x002fc80000000000 */
[----:B------:R-:W0:Y:S01]  /*5c10*/  F2F.F64.F32 R76, R2 ;  /* 0x00000002004c7310 */ /* 0x000e220000201800 */
[C---:B------:R-:W-:Y:S02]  /*5c20*/  DMUL R4, R40.reuse, R4 ;  /* 0x0000000428047228 */ /* 0x040fe40000000000 */
[----:B------:R-:W-:-:S06]  /*5c30*/  DMUL R74, R40, R74 ;  /* 0x0000004a284a7228 */ /* 0x000fcc0000000000 */
[----:B0-----:R-:W-:Y:S01]  /*5c40*/  DMUL R4, R76, R4 ;  /* 0x000000044c047228 */ /* 0x001fe20000000000 */
[----:B------:R-:W0:Y:S07]  /*5c50*/  F2F.F64.F32 R52, R52 ;  /* 0x0000003400347310 */ /* 0x000e2e0000201800 */
[----:B------:R-:W-:-:S08]  /*5c60*/  DFMA R4, R74, R76, R4 ;  /* 0x0000004c4a04722b */ /* 0x000fd00000000004 */
[----:B------:R-:W-:-:S08]  /*5c70*/  DFMA R4, R56, R54, R4 ;  /* 0x000000363804722b */ /* 0x000fd00000000004 */
[----:B0-----:R-:W-:Y:S01]  /*5c80*/  DADD R4, R4, R52 ;  /* 0x0000000004047229 */ /* 0x001fe20000000034 */
[----:B------:R-:W-:-:S09]  /*5c90*/  FADD R7, R67, R67 ;  /* 0x0000004343077221 */ /* 0x000fd20000000000 */
[----:B------:R-:W3:Y:S01]  /*5ca0*/  F2F.F32.F64 R5, R4 ;  /* 0x0000000400057310 */ /* 0x000ee20000301000 */
[----:B------:R-:W-:-:S05]  /*5cb0*/  VIADD R12, R12, 0x1 ;  /* 0x000000010c0c7836 */ /* 0x000fca0000000000 */
[----:B------:R-:W-:Y:S01]  /*5cc0*/  ISETP.NE.AND P0, PT, R12, -0xc, PT ;  /* 0xfffffff40c00780c */ /* 0x000fe20003f05270 */
[----:B------:R-:W-:Y:S02]  /*5cd0*/  VIADD R11, R11, UR15 ;  /* 0x0000000f0b0b7c36 */ /* 0x000fe40008000000 */
[----:B------:R-:W-:Y:S02]  /*5ce0*/  IMAD.MOV.U32 R61, RZ, RZ, R9 ;  /* 0x000000ffff3d7224 */ /* 0x000fe400078e0009 */
[----:B------:R-:W-:Y:S02]  /*5cf0*/  VIADD R10, R10, UR15 ;  /* 0x0000000f0a0a7c36 */ /* 0x000fe40008000000 */
[----:B--2---:R-:W-:-:S04]  /*5d00*/  FADD R0, R7, -R0 ;  /* 0x8000000007007221 */ /* 0x004fc80000000000 */
[----:B---3--:R-:W-:-:S05]  /*5d10*/  FFMA R7, R5, R72, R0 ;  /* 0x0000004805077223 */ /* 0x008fca0000000000 */
[----:B------:R0:W-:Y:S01]  /*5d20*/  STG.E desc[UR6][R36.64], R7 ;  /* 0x0000000724007986 */ /* 0x0001e2000c101906 */
[----:B------:R-:W-:Y:S05]  /*5d30*/  @P0 BRA `(.L_x_807) ;  /* 0xffffffac00680947 */ /* 0x000fea000383ffff */
.L_x_740:
[----:B------:R-:W-:Y:S01]  /*5d40*/  CS2R R4, SR_CLOCKLO ;  /* 0x0000000000047805 */ /* 0x000fe20000015000 */
[----:B------:R-:W1:Y:S05]  /*5d50*/  MUFU.RCP64H R3, 1000000 ;  /* 0x412e848000037908 */ /* 0x000e6a0000001800 */
[----:B------:R-:W-:Y:S01]  /*5d60*/  IADD3 R8, P0, PT, -R50, R4, RZ ;  /* 0x0000000432087210 */ /* 0x000fe20007f1e1ff */
[----:B------:R-:W-:Y:S02]  /*5d70*/  IMAD.MOV.U32 R6, RZ, RZ, 0x0 ;  /* 0x00000000ff067424 */ /* 0x000fe400078e00ff */
[----:B0-----:R-:W-:Y:S02]  /*5d80*/  IMAD.MOV.U32 R7, RZ, RZ, 0x412e8480 ;  /* 0x412e8480ff077424 */ /* 0x001fe400078e00ff */
[----:B------:R-:W-:-:S02]  /*5d90*/  IMAD.MOV.U32 R2, RZ, RZ, 0x1 ;  /* 0x00000001ff027424 */ /* 0x000fc400078e00ff */
[----:B------:R-:W-:-:S04]  /*5da0*/  IMAD.X R9, R5, 0x1, ~R51, P0 ;  /* 0x0000000105097824 */ /* 0x000fc800000e0e33 */
[----:B------:R-:W0:Y:S01]  /*5db0*/  I2F.S64 R8, R8 ;  /* 0x0000000800087312 */ /* 0x000e220000301400 */
[----:B-1----:R-:W-:-:S08]  /*5dc0*/  DFMA R4, R2, -R6, 1 ;  /* 0x3ff000000204742b */ /* 0x002fd00000000806 */
[----:B------:R-:W-:-:S08]  /*5dd0*/  DFMA R4, R4, R4, R4 ;  /* 0x000000040404722b */ /* 0x000fd00000000004 */
[----:B------:R-:W-:Y:S01]  /*5de0*/  DFMA R4, R2, R4, R2 ;  /* 0x000000040204722b */ /* 0x000fe20000000002 */
[----:B0-----:R-:W0:Y:S07]  /*5df0*/  F2F.F64.F32 R2, R8 ;  /* 0x0000000800027310 */ /* 0x001e2e0000201800 */
        /* <DEDUP_REMOVED lines=15> */
[----:B------:R-:W-:Y:S05]  /*5ef0*/  CALL.REL.NOINC `($__internal_17_$__cuda_sm20_div_rn_f64_full) ;  /* 0x0000000000287944 */ /* 0x000fea0003c00000 */
[----:B------:R-:W-:-:S07]  /*5f00*/  IMAD.MOV.U32 R72, RZ, RZ, R0 ;  /* 0x000000ffff487224 */ /* 0x000fce00078e0000 */
.L_x_808:
[----:B------:R-:W0:Y:S01]  /*5f10*/  S2R R5, SR_CTAID.X ;  /* 0x0000000000057919 */ /* 0x000e220000002500 */
[----:B------:R-:W1:Y:S01]  /*5f20*/  LDC.64 R2, c[0x4][0xa0] ;  /* 0x01002800ff027b82 */ /* 0x000e620000000a00 */
[----:B------:R-:W0:Y:S01]  /*5f30*/  LDCU UR4, c[0x0][0x360] ;  /* 0x00006c00ff0477ac */ /* 0x000e220008000800 */
[----:B------:R-:W2:Y:S01]  /*5f40*/  F2F.F32.F64 R73, R72 ;  /* 0x0000004800497310 */ /* 0x000ea20000301000 */
[----:B------:R-:W0:Y:S02]  /*5f50*/  S2R R0, SR_TID.X ;  /* 0x0000000000007919 */ /* 0x000e240000002100 */
[----:B0-----:R-:W-:-:S04]  /*5f60*/  IMAD R5, R5, UR4, R0 ;  /* 0x0000000405057c24 */ /* 0x001fc8000f8e0200 */
[----:B-1----:R-:W-:-:S05]  /*5f70*/  IMAD.WIDE R2, R5, 0x4, R2 ;  /* 0x0000000405027825 */ /* 0x002fca00078e0202 */
[----:B--2---:R-:W-:Y:S01]  /*5f80*/  STG.E desc[UR6][R2.64], R73 ;  /* 0x0000004902007986 */ /* 0x004fe2000c101906 */
[----:B------:R-:W-:Y:S05]  /*5f90*/  EXIT ;  /* 0x000000000000794d */ /* 0x000fea0003800000 */
        .weak           $__internal_17_$__cuda_sm20_div_rn_f64_full
        .type           $__internal_17_$__cuda_sm20_div_rn_f64_full,@function
        .size           $__internal_17_$__cuda_sm20_div_rn_f64_full,($_Z24FractionalStep_2D_SolverififfPfS_S_$__internal_accurate_pow - $__internal_17_$__cuda_sm20_div_rn_f64_full)
$__internal_17_$__cuda_sm20_div_rn_f64_full:
[----:B------:R-:W-:Y:S01]  /*5fa0*/  IMAD.MOV.U32 R85, RZ, RZ, R73 ;  /* 0x000000ffff557224 */ /* 0x000fe200078e0049 */
[C---:B------:R-:W-:Y:S01]  /*5fb0*/  LOP3.LUT R77, R75.reuse, 0x7ff00000, RZ, 0xc0, !PT ;  /* 0x7ff000004b4d7812 */ /* 0x040fe200078ec0ff */
[----:B------:R-:W-:Y:S01]  /*5fc0*/  IMAD.MOV.U32 R84, RZ, RZ, R0 ;  /* 0x000000ffff547224 */ /* 0x000fe200078e0000 */
[----:B------:R-:W-:Y:S01]  /*5fd0*/  LOP3.LUT R78, R75, 0x800fffff, RZ, 0xc0, !PT ;  /* 0x800fffff4b4e7812 */ /* 0x000fe200078ec0ff */
[----:B------:R-:W-:Y:S01]  /*5fe0*/  IMAD.MOV.U32 R0, RZ, RZ, 0x1ca00000 ;  /* 0x1ca00000ff007424 */ /* 0x000fe200078e00ff */
[----:B------:R-:W-:Y:S01]  /*5ff0*/  LOP3.LUT R2, R85, 0x7ff00000, RZ, 0xc0, !PT ;  /* 0x7ff0000055027812 */ /* 0x000fe200078ec0ff */
[----:B------:R-:W-:Y:S01]  /*6000*/  IMAD.MOV.U32 R83, RZ, RZ, R75 ;  /* 0x000000ffff537224 */ /* 0x000fe200078e004b */
[----:B------:R-:W-:Y:S01]  /*6010*/  BSSY.RECONVERGENT B0, `(.L_x_809) ;  /* 0x0000059000007945 */ /* 0x000fe20003800200 */
[----:B------:R-:W-:Y:S01]  /*6020*/  IMAD.MOV.U32 R82, RZ, RZ, R74 ;  /* 0x000000ffff527224 */ /* 0x000fe200078e004a */
[----:B------:R-:W-:Y:S01]  /*6030*/  ISETP.GE.U32.AND P3, PT, R2, R77, PT ;  /* 0x0000004d0200720c */ /* 0x000fe20003f66070 */
[----:B------:R-:W-:-:S02]  /*6040*/  IMAD.MOV.U32 R90, RZ, RZ, 0x1 ;  /* 0x00000001ff5a7424 */ /* 0x000fc400078e00ff */
[----:B------:R-:W-:Y:S01]  /*6050*/  IMAD.MOV.U32 R86, RZ, RZ, R84 ;  /* 0x000000ffff567224 */ /* 0x000fe200078e0054 */
[----:B------:R-:W-:Y:S02]  /*6060*/  SEL R73, R0, 0x63400000, !P3 ;  /* 0x6340000000497807 */ /* 0x000fe40005800000 */
[----:B------:R-:W-:Y:S02]  /*6070*/  FSETP.GEU.AND P3, PT, |R85|, 1.469367938527859385e-39, PT ;  /* 0x001000005500780b */ /* 0x000fe40003f6e200 */
[----:B------:R-:W-:-:S11]  /*6080*/  LOP3.LUT R87, R73, 0x800fffff, R85, 0xf8, !PT ;  /* 0x800fffff49577812 */ /* 0x000fd600078ef855 */
[----:B------:R-:W-:-:S04]  /*6090*/  @!P3 LOP3.LUT R79, R83, 0x7ff00000, RZ, 0xc0, !PT ;  /* 0x7ff00000534fb812 */ /* 0x000fc800078ec0ff */
[----:B------:R-:W-:Y:S02]  /*60a0*/  @!P3 ISETP.GE.U32.AND P6, PT, R2, R79, PT ;  /* 0x0000004f0200b20c */ /* 0x000fe40003fc6070 */
[----:B------:R-:W-:Y:S01]  /*60b0*/  LOP3.LUT R79, R78, 0x3ff00000, RZ, 0xfc, !PT ;  /* 0x3ff000004e4f7812 */ /* 0x000fe200078efcff */
[----:B------:R-:W-:Y:S01]  /*60c0*/  IMAD.MOV.U32 R78, RZ, RZ, R74 ;  /* 0x000000ffff4e7224 */ /* 0x000fe200078e004a */
[----:B------:R-:W-:Y:S01]  /*60d0*/  @!P3 SEL R76, R0, 0x63400000, !P6 ;  /* 0x63400000004cb807 */ /* 0x000fe20007000000 */
[----:B------:R-:W-:Y:S01]  /*60e0*/  @!P3 IMAD.MOV.U32 R74, RZ, RZ, RZ ;  /* 0x000000ffff4ab224 */ /* 0x000fe200078e00ff */
[----:B------:R-:W-:Y:S02]  /*60f0*/  FSETP.GEU.AND P6, PT, |R75|, 1.469367938527859385e-39, PT ;  /* 0x001000004b00780b */ /* 0x000fe40003fce200 */
[----:B------:R-:W-:-:S04]  /*6100*/  @!P3 LOP3.LUT R76, R76, 0x80000000, R85, 0xf8, !PT ;  /* 0x800000004c4cb812 */ /* 0x000fc800078ef855 */
[----:B------:R-:W-:-:S06]  /*6110*/  @!P3 LOP3.LUT R75, R76, 0x100000, RZ, 0xfc, !PT ;  /* 0x001000004c4bb812 */ /* 0x000fcc00078efcff */
[----:B------:R-:W-:Y:S02]  /*6120*/  @!P3 DFMA R86, R86, 2, -R74 ;  /* 0x400000005656b82b */ /* 0x000fe4000000084a */
[----:B------:R-:W-:Y:S01]  /*6130*/  @!P6 DMUL R78, R82, 8.98846567431157953865e+307 ;  /* 0x7fe00000524ee828 */ /* 0x000fe20000000000 */
[----:B------:R-:W-:-:S05]  /*6140*/  IMAD.MOV.U32 R74, RZ, RZ, R2 ;  /* 0x000000ffff4a7224 */ /* 0x000fca00078e0002 */
[----:B------:R-:W0:Y:S02]  /*6150*/  MUFU.RCP64H R91, R79 ;  /* 0x0000004f005b7308 */ /* 0x000e240000001800 */
[----:B------:R-:W-:Y:S02]  /*6160*/  @!P3 LOP3.LUT R74, R87, 0x7ff00000, RZ, 0xc0, !PT ;  /* 0x7ff00000574ab812 */ /* 0x000fe400078ec0ff */
[----:B------:R-:W-:-:S03]  /*6170*/  @!P6 LOP3.LUT R77, R79, 0x7ff00000, RZ, 0xc0, !PT ;  /* 0x7ff000004f4de812 */ /* 0x000fc600078ec0ff */
[----:B------:R-:W-:Y:S02]  /*6180*/  VIADD R73, R74, 0xffffffff ;  /* 0xffffffff4a497836 */ /* 0x000fe40000000000 */
[----:B------:R-:W-:-:S03]  /*6190*/  VIADD R75, R77, 0xffffffff ;  /* 0xffffffff4d4b7836 */ /* 0x000fc60000000000 */
        /* <DEDUP_REMOVED lines=40> */
.L_x_810:
        /* <DEDUP_REMOVED lines=17> */
.L_x_813:
[----:B------:R-:W-:Y:S01]  /*6530*/  LOP3.LUT R73, R83, 0x80000, RZ, 0xfc, !PT ;  /* 0x0008000053497812 */ /* 0x000fe200078efcff */
[----:B------:R-:W-:-:S04]  /*6540*/  IMAD.MOV.U32 R90, RZ, RZ, R82 ;  /* 0x000000ffff5a7224 */ /* 0x000fc800078e0052 */
[----:B------:R-:W-:Y:S01]  /*6550*/  IMAD.MOV.U32 R91, RZ, RZ, R73 ;  /* 0x000000ffff5b7224 */ /* 0x000fe200078e0049 */
[----:B------:R-:W-:Y:S06]  /*6560*/  BRA `(.L_x_811) ;  /* 0x00000000000c7947 */ /* 0x000fec0003800000 */
.L_x_812:
[----:B------:R-:W-:Y:S01]  /*6570*/  LOP3.LUT R73, R85, 0x80000, RZ, 0xfc, !PT ;  /* 0x0008000055497812 */ /* 0x000fe200078efcff */
[----:B------:R-:W-:-:S04]  /*6580*/  IMAD.MOV.U32 R90, RZ, RZ, R84 ;  /* 0x000000ffff5a7224 */ /* 0x000fc800078e0054 */
[----:B------:R-:W-:-:S07]  /*6590*/  IMAD.MOV.U32 R91, RZ, RZ, R73 ;  /* 0x000000ffff5b7224 */ /* 0x000fce00078e0049 */
.L_x_811:
[----:B------:R-:W-:Y:S05]  /*65a0*/  BSYNC.RECONVERGENT B0 ;  /* 0x0000000000007941 */ /* 0x000fea0003800200 */
.L_x_809:
[----:B------:R-:W-:Y:S02]  /*65b0*/  IMAD.MOV.U32 R74, RZ, RZ, R72 ;  /* 0x000000ffff4a7224 */ /* 0x000fe400078e0048 */
[----:B------:R-:W-:Y:S02]  /*65c0*/  IMAD.MOV.U32 R75, RZ, RZ, 0x0 ;  /* 0x00000000ff4b7424 */ /* 0x000fe400078e00ff */
[----:B------:R-:W-:Y:S02]  /*65d0*/  IMAD.MOV.U32 R0, RZ, RZ, R90 ;  /* 0x000000ffff007224 */ /* 0x000fe400078e005a */
[----:B------:R-:W-:Y:S01]  /*65e0*/  IMAD.MOV.U32 R73, RZ, RZ, R91 ;  /* 0x000000ffff497224 */ /* 0x000fe200078e005b */
[----:B------:R-:W-:Y:S06]  /*65f0*/  RET.REL.NODEC R74 `(_Z24FractionalStep_2D_SolverififfPfS_S_) ;  /* 0xffffff984a807950 */ /* 0x000fec0003c3ffff */
        .type           $_Z24FractionalStep_2D_SolverififfPfS_S_$__internal_accurate_pow,@function
        .size           $_Z24FractionalStep_2D_SolverififfPfS_S_$__internal_accurate_pow,(.L_x_1642 - $_Z24FractionalStep_2D_SolverififfPfS_S_$__internal_accurate_pow)
$_Z24FractionalStep_2D_SolverififfPfS_S_$__internal_accurate_pow:
[----:B------:R-:W-:Y:S01]  /*6600*/  ISETP.GT.U32.AND P6, PT, R75, 0xfffff, PT ;  /* 0x000fffff4b00780c */ /* 0x000fe20003fc4070 */
[--C-:B------:R-:W-:Y:S01]  /*6610*/  IMAD.MOV.U32 R72, RZ, RZ, R75.reuse ;  /* 0x000000ffff487224 */ /* 0x100fe200078e004b */
[----:B------:R-:W-:Y:S01]  /*6620*/  SHF.R.U32.HI R2, RZ, 0x14, R75 ;  /* 0x00000014ff027819 */ /* 0x000fe2000001164b */
[----:B------:R-:W-:Y:S01]  /*6630*/  IMAD.MOV.U32 R82, RZ, RZ, RZ ;  /* 0x000000ffff527224 */ /* 0x000fe200078e00ff */
[----:B------:R-:W-:Y:S01]  /*6640*/  UMOV UR8, 0x7d2cafe2 ;  /* 0x7d2cafe200087882 */ /* 0x000fe20000000000 */
[----:B------:R-:W-:Y:S01]  /*6650*/  UMOV UR9, 0x3eb0f5ff ;  /* 0x3eb0f5ff00097882 */ /* 0x000fe20000000000 */
[----:B------:R-:W-:Y:S01]  /*6660*/  UMOV UR10, 0x3b39803f ;  /* 0x3b39803f000a7882 */ /* 0x000fe20000000000 */
[----:B------:R-:W-:-:S06]  /*6670*/  UMOV UR11, 0x3c7abc9e ;  /* 0x3c7abc9e000b7882 */ /* 0x000fcc0000000000 */
[----:B------:R-:W-:-:S10]  /*6680*/  @!P6 DMUL R76, R74, 1.80143985094819840000e+16 ;  /* 0x435000004a4ce828 */ /* 0x000fd40000000000 */
[----:B------:R-:W-:Y:S01]  /*6690*/  @!P6 LEA.HI R2, R77, 0xffffffca, RZ, 0xc ;  /* 0xffffffca4d02e811 */ /* 0x000fe200078f60ff */
[----:B------:R-:W-:Y:S02]  /*66a0*/  @!P6 IMAD.MOV.U32 R72, RZ, RZ, R77 ;  /* 0x000000ffff48e224 */ /* 0x000fe400078e004d */
[----:B------:R-:W-:Y:S02]  /*66b0*/  IMAD.MOV.U32 R77, RZ, RZ, R73 ;  /* 0x000000ffff4d7224 */ /* 0x000fe400078e0049 */
[----:B------:R-:W-:Y:S01]  /*66c0*/  @!P6 IMAD.MOV.U32 R74, RZ, RZ, R76 ;  /* 0x000000ffff4ae224 */ /* 0x000fe200078e004c */
[----:B------:R-:W-:Y:S01]  /*66d0*/  LOP3.LUT R72, R72, 0x800fffff, RZ, 0xc0, !PT ;  /* 0x800fffff48487812 */ /* 0x000fe200078ec0ff */
[C---:B------:R-:W-:Y:S01]  /*66e0*/  IMAD.SHL.U32 R73, R77.reuse, 0x2, RZ ;  /* 0x000000024d497824 */ /* 0x040fe200078e00ff */
[----:B------:R-:W-:Y:S01]  /*66f0*/  LOP3.LUT R75, R77, 0xff0fffff, RZ, 0xc0, !PT ;  /* 0xff0fffff4d4b7812 */ /* 0x000fe200078ec0ff */
[----:B------:R-:W-:-:S03]  /*6700*/  IMAD.U32 R76, RZ, RZ, UR4 ;  /* 0x00000004ff4c7e24 */ /* 0x000fc6000f8e00ff */
[----:B------:R-:W-:-:S04]  /*6710*/  ISETP.GT.U32.AND P6, PT, R73, -0x2000001, PT ;  /* 0xfdffffff4900780c */ /* 0x000fc80003fc4070 */
[----:B------:R-:W-:Y:S02]  /*6720*/  SEL R77, R75, R77, P6 ;  /* 0x0000004d4b4d7207 */ /* 0x000fe40003000000 */
[----:B------:R-:W-:Y:S01]  /*6730*/  LOP3.LUT R75, R72, 0x3ff00000, RZ, 0xfc, !PT ;  /* 0x3ff00000484b7812 */ /* 0x000fe200078efcff */
[----:B------:R-:W-:-:S03]  /*6740*/  VIADD R72, R2, 0xfffffc01 ;  /* 0xfffffc0102487836 */ /* 0x000fc60000000000 */
[----:B------:R-:W-:-:S13]  /*6750*/  ISETP.GE.U32.AND P6, PT, R75, 0x3ff6a09f, PT ;  /* 0x3ff6a09f4b00780c */ /* 0x000fda0003fc6070 */
[----:B------:R-:W-:Y:S02]  /*6760*/  @P6 VIADD R73, R75, 0xfff00000 ;  /* 0xfff000004b496836 */ /* 0x000fe40000000000 */
[----:B------:R-:W-:Y:S02]  /*6770*/  @P6 VIADD R72, R2, 0xfffffc02 ;  /* 0xfffffc0202486836 */ /* 0x000fe40000000000 */
[----:B------:R-:W-:Y:S02]  /*6780*/  @P6 IMAD.MOV.U32 R75, RZ, RZ, R73 ;  /* 0x000000ffff4b6224 */ /* 0x000fe400078e0049 */
[----:B------:R-:W-:Y:S01]  /*6790*/  IMAD.MOV.U32 R73, RZ, RZ, 0x43300000 ;  /* 0x43300000ff497424 */ /* 0x000fe200078e00ff */
[----:B------:R-:W-:-:S03]  /*67a0*/  LOP3.LUT R72, R72, 0x80000000, RZ, 0x3c, !PT ;  /* 0x8000000048487812 */ /* 0x000fc600078e3cff */
        /* <DEDUP_REMOVED lines=64> */
[----:B------:R-:W-:Y:S02]  /*6bb0*/  DADD R92, R92, R78 ;  /* 0x000000005c5c7229 */ /* 0x000fe4000000004e */
[----:B------:R-:W-:Y:S01]  /*6bc0*/  DADD R78, R72, -UR8 ;  /* 0x80000008484e7e29 */ /* 0x000fe20008000000 */
[----:B------:R-:W-:Y:S01]  /*6bd0*/  UMOV UR8, 0xfefa39ef ;  /* 0xfefa39ef00087882 */ /* 0x000fe20000000000 */
[----:B------:R-:W-:-:S04]  /*6be0*/  UMOV UR9, 0x3fe62e42 ;  /* 0x3fe62e4200097882 */ /* 0x000fc80000000000 */
        /* <DEDUP_REMOVED lines=72> */
.L_x_814:
[----:B------:R-:W-:Y:S02]  /*7070*/  DFMA R78, R78, R74, R74 ;  /* 0x0000004a4e4e722b */ /* 0x000fe4000000004a */
[----:B------:R-:W-:-:S08]  /*7080*/  DSETP.NEU.AND P6, PT, |R74|, +INF , PT ;  /* 0x7ff000004a00742a */ /* 0x000fd00003fcd200 */
[----:B------:R-:W-:Y:S01]  /*7090*/  FSEL R72, R74, R78, !P6 ;  /* 0x0000004e4a487208 */ /* 0x000fe20007000000 */
[----:B------:R-:W-:Y:S01]  /*70a0*/  IMAD.MOV.U32 R74, RZ, RZ, R0 ;  /* 0x000000ffff4a7224 */ /* 0x000fe200078e0000 */
[----:B------:R-:W-:Y:S01]  /*70b0*/  FSEL R2, R75, R79, !P6 ;  /* 0x0000004f4b027208 */ /* 0x000fe20007000000 */
[----:B------:R-:W-:-:S04]  /*70c0*/  IMAD.MOV.U32 R75, RZ, RZ, 0x0 ;  /* 0x00000000ff4b7424 */ /* 0x000fc800078e00ff */
[----:B------:R-:W-:Y:S05]  /*70d0*/  RET.REL.NODEC R74 `(_Z24FractionalStep_2D_SolverififfPfS_S_) ;  /* 0xffffff8c4ac87950 */ /* 0x000fea0003c3ffff */
.L_x_815:
        /* <DEDUP_REMOVED lines=10> */
.L_x_1642:


//--------------------- .text._Z31LaxWendroff_2D_Solver_OptimizedififfPfS_S_ --------------------------
	.section	.text._Z31LaxWendroff_2D_Solver_OptimizedififfPfS_S_,"ax",@progbits
	.align	128
        .global         _Z31LaxWendroff_2D_Solver_OptimizedififfPfS_S_
        .type           _Z31LaxWendroff_2D_Solver_OptimizedififfPfS_S_,@function
        .size           _Z31LaxWendroff_2D_Solver_OptimizedififfPfS_S_,(.L_x_1644 - _Z31LaxWendroff_2D_Solver_OptimizedififfPfS_S_)
        .other          _Z31LaxWendroff_2D_Solver_OptimizedififfPfS_S_,@"STO_CUDA_ENTRY STV_DEFAULT"
_Z31LaxWendroff_2D_Solver_OptimizedififfPfS_S_:
.text._Z31LaxWendroff_2D_Solver_OptimizedififfPfS_S_:
        /* <DEDUP_REMOVED lines=23> */
[----:B-1----:R-:W-:Y:S02]  /*0170*/  DMUL R6, R6, 0.5 ;  /* 0x3fe0000006067828 */ /* 0x002fe40000000000 */
[----:B0-----:R-:W-:-:S08]  /*0180*/  DFMA R4, -R10, R2, 1 ;  /* 0x3ff000000a04742b */ /* 0x001fd00000000102 */
[----:B------:R-:W-:Y:S01]  /*0190*/  FSETP.GEU.AND P1, PT, |R7|, 6.5827683646048100446e-37, PT ;  /* 0x036000000700780b */ /* 0x000fe20003f2e200 */
        /* <DEDUP_REMOVED lines=15> */
[----:B------:R-:W-:Y:S05]  /*0290*/  CALL.REL.NOINC `($__internal_18_$__cuda_sm20_div_rn_f64_full) ;  /* 0x0000005800647944 */ /* 0x000fea0003c00000 */
.L_x_817:
[----:B------:R-:W0:Y:S01]  /*02a0*/  MUFU.RCP64H R3, R11 ;  /* 0x0000000b00037308 */ /* 0x000e220000001800 */
[----:B------:R-:W-:Y:S01]  /*02b0*/  IMAD.MOV.U32 R2, RZ, RZ, 0x1 ;  /* 0x00000001ff027424 */ /* 0x000fe200078e00ff */
[----:B------:R-:W1:Y:S01]  /*02c0*/  LDCU UR4, c[0x0][0x390] ;  /* 0x00007200ff0477ac */ /* 0x000e620008000800 */
[----:B------:R-:W2:Y:S05]  /*02d0*/  LDC R14, c[0x0][0x384] ;  /* 0x0000e100ff0e7b82 */ /* 0x000eaa0000000800 */
        /* <DEDUP_REMOVED lines=12> */
[----:B--2---:R-:W-:-:S06]  /*03a0*/  FMUL R8, R14, R14 ;  /* 0x0000000e0e087220 */ /* 0x004fcc0000400000 */
[----:B------:R-:W0:Y:S03]  /*03b0*/  F2F.F64.F32 R8, R8 ;  /* 0x0000000800087310 */ /* 0x000e260000201800 */
        /* <DEDUP_REMOVED lines=8> */
[----:B------:R-:W-:Y:S05]  /*0440*/  CALL.REL.NOINC `($__internal_18_$__cuda_sm20_div_rn_f64_full) ;  /* 0x0000005400f87944 */ /* 0x000fea0003c00000 */
[----:B------:R-:W-:Y:S02]  /*0450*/  IMAD.MOV.U32 R2, RZ, RZ, R48 ;  /* 0x000000ffff027224 */ /* 0x000fe400078e0030 */
[----:B------:R-:W-:-:S07]  /*0460*/  IMAD.MOV.U32 R3, RZ, RZ, R49 ;  /* 0x000000ffff037224 */ /* 0x000fce00078e0031 */
.L_x_818:
        /* <DEDUP_REMOVED lines=20> */
[----:B------:R-:W-:Y:S05]  /*05b0*/  CALL.REL.NOINC `($__internal_18_$__cuda_sm20_div_rn_f64_full) ;  /* 0x00000054009c7944 */ /* 0x000fea0003c00000 */
.L_x_819:
        /* <DEDUP_REMOVED lines=23> */
.L_x_820:
[----:B------:R-:W0:Y:S01]  /*0730*/  LDCU UR4, c[0x0][0x38c] ;  /* 0x00007180ff0477ac */ /* 0x000e220008000800 */
[----:B------:R-:W-:Y:S01]  /*0740*/  F2F.F32.F64 R46, R2 ;  /* 0x00000002002e7310 */ /* 0x000fe20000301000 */
[C---:B------:R-:W-:Y:S01]  /*0750*/  FADD R44, R0.reuse, R11 ;  /* 0x0000000b002c7221 */ /* 0x040fe20000000000 */
[----:B------:R-:W1:Y:S06]  /*0760*/  LDCU UR5, c[0x0][0x384] ;  /* 0x00007080ff0577ac */ /* 0x000e6c0008000800 */
[----:B------:R-:W-:Y:S08]  /*0770*/  F2F.F64.F32 R44, R44 ;  /* 0x0000002c002c7310 */ /* 0x000ff00000201800 */
[----:B0-----:R-:W0:Y:S01]  /*0780*/  F2F.F64.F32 R38, UR4 ;  /* 0x0000000400267d10 */ /* 0x001e220008201800 */
[----:B------:R-:W-:Y:S01]  /*0790*/  FMUL R9, R0, UR4 ;  /* 0x0000000400097c20 */ /* 0x000fe20008400000 */
[----:B------:R-:W-:Y:S01]  /*07a0*/  FMUL R13, R11, UR4 ;  /* 0x000000040b0d7c20 */ /* 0x000fe20008400000 */
[----:B------:R-:W-:-:S02]  /*07b0*/  IMAD.MOV.U32 R0, RZ, RZ, -0x100000 ;  /* 0xfff00000ff007424 */ /* 0x000fc400078e00ff */
[----:B-1----:R-:W-:-:S03]  /*07c0*/  FFMA R37, R42, UR5, R9 ;  /* 0x000000052a257c23 */ /* 0x002fc60008000009 */
[----:B------:R-:W1:Y:S01]  /*07d0*/  F2F.F64.F32 R40, UR5 ;  /* 0x0000000500287d10 */ /* 0x000e620008201800 */
[----:B0-----:R-:W-:-:S07]  /*07e0*/  DADD R4, R38, 2 ;  /* 0x4000000026047429 */ /* 0x001fce0000000000 */
[----:B------:R-:W0:Y:S01]  /*07f0*/  F2F.F64.F32 R42, R42 ;  /* 0x0000002a002a7310 */ /* 0x000e220000201800 */
[C---:B------:R-:W-:Y:S01]  /*0800*/  DADD R10, R38.reuse, 4 ;  /* 0x40100000260a7429 */ /* 0x040fe20000000000 */
[----:B------:R-:W-:Y:S01]  /*0810*/  ISETP.GE.AND P1, PT, R39, RZ, PT ;  /* 0x000000ff2700720c */ /* 0x000fe20003f26270 */
[C---:B------:R-:W-:Y:S01]  /*0820*/  DADD R6, R38.reuse, 1 ;  /* 0x3ff0000026067429 */ /* 0x040fe20000000000 */
[----:B------:R-:W-:Y:S01]  /*0830*/  FFMA R4, R46, UR5, R13 ;  /* 0x000000052e047c23 */ /* 0x000fe2000800000d */
[----:B------:R-:W-:Y:S01]  /*0840*/  DADD R2, R38, 3 ;  /* 0x4008000026027429 */ /* 0x000fe20000000000 */
[----:B-1----:R-:W-:Y:S01]  /*0850*/  ISETP.GE.AND P0, PT, R41, RZ, PT ;  /* 0x000000ff2900720c */ /* 0x002fe20003f06270 */
[C---:B------:R-:W-:Y:S01]  /*0860*/  DADD R8, R40.reuse, 1 ;  /* 0x3ff0000028087429 */ /* 0x040fe20000000000 */
[----:B------:R-:W-:Y:S01]  /*0870*/  FADD R37, R37, R4 ;  /* 0x0000000425257221 */ /* 0x000fe20000000000 */
[C---:B------:R-:W-:Y:S02]  /*0880*/  DADD R12, R40.reuse, 2 ;  /* 0x40000000280c7429 */ /* 0x040fe40000000000 */
        /* <DEDUP_REMOVED lines=25> */
[----:B------:R-:W1:Y:S01]  /*0a20*/  F2F.F64.F32 R46, R46 ;  /* 0x0000002e002e7310 */ /* 0x000e620000201800 */
        /* <DEDUP_REMOVED lines=10> */
[----:B------:R-:W-:Y:S01]  /*0ad0*/  P2R R4, PR, RZ, 0x2 ;  /* 0x00000002ff047803 */ /* 0x000fe20000000000 */
[----:B------:R-:W-:Y:S01]  /*0ae0*/  DADD R12, R40, 12 ;  /* 0x40280000280c7429 */ /* 0x000fe20000000000 */
[----:B------:R-:W-:-:S02]  /*0af0*/  LOP3.LUT R15, R11, 0x7ff00000, RZ, 0xc0, !PT ;  /* 0x7ff000000b0f7812 */ /* 0x000fc400078ec0ff */
[----:B------:R-:W-:Y:S02]  /*0b00*/  LOP3.LUT R18, R5, 0x7ff00000, RZ, 0xc0, !PT ;  /* 0x7ff0000005127812 */ /* 0x000fe400078ec0ff */
[----:B------:R-:W-:Y:S02]  /*0b10*/  LOP3.LUT R17, R7, 0x7ff00000, RZ, 0xc0, !PT ;  /* 0x7ff0000007117812 */ /* 0x000fe400078ec0ff */
[----:B------:R-:W-:Y:S02]  /*0b20*/  LOP3.LUT R16, R9, 0x7ff00000, RZ, 0xc0, !PT ;  /* 0x7ff0000009107812 */ /* 0x000fe400078ec0ff */
[----:B------:R-:W-:Y:S02]  /*0b30*/  LOP3.LUT R14, R3, 0x7ff00000, RZ, 0xc0, !PT ;  /* 0x7ff00000030e7812 */ /* 0x000fe400078ec0ff */
[----:B------:R-:W-:Y:S02]  /*0b40*/  LOP3.LUT R13, R13, 0x7ff00000, RZ, 0xc0, !PT ;  /* 0x7ff000000d0d7812 */ /* 0x000fe400078ec0ff */
[----:B------:R-:W-:-:S02]  /*0b50*/  SEL R12, R0, 0x7ff00000, !P1 ;  /* 0x7ff00000000c7807 */ /* 0x000fc40004800000 */
[----:B01----:R-:W-:-:S07]  /*0b60*/  SEL R11, R0, 0x7ff00000, !P0 ;  /* 0x7ff00000000b7807 */ /* 0x003fce0004000000 */
.L_x_885:
        /* <DEDUP_REMOVED lines=15> */
[----:B------:R1:W5:Y:S04]  /*0c60*/  LDG.E.CONSTANT R91, desc[UR6][R50.64] ;  /* 0x00000006325b7981 */ /* 0x000368000c1e9900 */
[----:B------:R-:W5:Y:S01]  /*0c70*/  LDG.E.CONSTANT R97, desc[UR6][R52.64] ;  /* 0x0000000634617981 */ /* 0x000f62000c1e9900 */
[----:B------:R-:W-:-:S05]  /*0c80*/  IMAD.WIDE R54, R63, 0x4, R52 ;  /* 0x000000043f367825 */ /* 0x000fca00078e0234 */
[----:B------:R-:W5:Y:S01]  /*0c90*/  LDG.E.CONSTANT R71, desc[UR6][R54.64] ;  /* 0x0000000636477981 */ /* 0x000f62000c1e9900 */
[----:B------:R-:W-:-:S04]  /*0ca0*/  IMAD.WIDE R2, R63, 0x4, R54 ;  /* 0x000000043f027825 */ /* 0x000fc800078e0236 */
[C---:B------:R-:W-:Y:S02]  /*0cb0*/  IMAD.WIDE R48, R63.reuse, 0x4, R2 ;  /* 0x000000043f307825 */ /* 0x040fe400078e0202 */
[----:B------:R-:W5:Y:S02]  /*0cc0*/  LDG.E.CONSTANT R3, desc[UR6][R2.64] ;  /* 0x0000000602037981 */ /* 0x000f64000c1e9900 */
[C---:B------:R-:W-:Y:S02]  /*0cd0*/  IMAD.WIDE R74, R63.reuse, 0x4, R48 ;  /* 0x000000043f4a7825 */ /* 0x040fe400078e0230 */
[----:B------:R-:W2:Y:S02]  /*0ce0*/  LDG.E.CONSTANT R8, desc[UR6][R48.64] ;  /* 0x0000000630087981 */ /* 0x000ea4000c1e9900 */
[C---:B------:R-:W-:Y:S02]  /*0cf0*/  IMAD.WIDE R56, R63.reuse, 0x4, R74 ;  /* 0x000000043f387825 */ /* 0x040fe400078e024a */
[----:B------:R2:W5:Y:S02]  /*0d00*/  LDG.E.CONSTANT R74, desc[UR6][R74.64] ;  /* 0x000000064a4a7981 */ /* 0x000564000c1e9900 */
[----:B------:R-:W-:-:S02]  /*0d10*/  IMAD.WIDE R98, R63, 0x4, R56 ;  /* 0x000000043f627825 */ /* 0x000fc400078e0238 */
        /* <DEDUP_REMOVED lines=11> */
[----:B------:R-:W4:Y:S04]  /*0dd0*/  @!P2 LDG.E.CONSTANT R2, desc[UR6][R48.64+-0x18] ;  /* 0xffffe8063002a981 */ /* 0x000f28000c1e9900 */
[----:B------:R0:W4:Y:S01]  /*0de0*/  @!P2 LDG.E.CONSTANT R52, desc[UR6][R48.64+0x80] ;  /* 0x000080063034a981 */ /* 0x000122000c1e9900 */
[----:B------:R-:W0:Y:S01]  /*0df0*/  S2UR UR5, SR_CgaCtaId ;  /* 0x00000000000579c3 */ /* 0x000e220000008800 */
[----:B------:R-:W-:Y:S01]  /*0e00*/  UMOV UR4, 0x400 ;  /* 0x0000040000047882 */ /* 0x000fe20000000000 */
[----:B------:R-:W-:Y:S01]  /*0e10*/  ISETP.NE.AND P5, PT, R14, 0x7ff00000, PT ;  /* 0x7ff000000e00780c */ /* 0x000fe20003fa5270 */
[----:B------:R-:W0:Y:S01]  /*0e20*/  LDCU UR9, c[0x0][0x364] ;  /* 0x00006c80ff0977ac */ /* 0x000e220008000800 */
[----:B-1----:R-:W-:Y:S01]  /*0e30*/  DADD R50, -RZ, |R38| ;  /* 0x00000000ff327229 */ /* 0x002fe20000000526 */
[----:B------:R-:W-:Y:S01]  /*0e40*/  BSSY.RECONVERGENT B0, `(.L_x_821) ;  /* 0x000004d000007945 */ /* 0x000fe20003800200 */
[----:B------:R-:W-:Y:S01]  /*0e50*/  P2R R82, PR, RZ, 0x20 ;  /* 0x00000020ff527803 */ /* 0x000fe20000000000 */
[----:B------:R-:W-:Y:S01]  /*0e60*/  DSETP.NEU.AND P1, PT, |R38|, +INF , PT ;  /* 0x7ff000002600742a */ /* 0x000fe20003f2d200 */
[----:B------:R-:W1:Y:S01]  /*0e70*/  LDC R0, c[0x0][0x384] ;  /* 0x0000e100ff007b82 */ /* 0x000e620000000800 */
[----:B------:R-:W-:Y:S01]  /*0e80*/  ISETP.NE.AND P5, PT, R17, 0x7ff00000, PT ;  /* 0x7ff000001100780c */ /* 0x000fe20003fa5270 */
[----:B--2---:R-:W-:Y:S01]  /*0e90*/  FMUL R75, R37, R8 ;  /* 0x00000008254b7220 */ /* 0x004fe20000400000 */
[----:B---3--:R-:W-:Y:S01]  /*0ea0*/  IMAD.MOV.U32 R61, RZ, RZ, 0x40000000 ;  /* 0x40000000ff3d7424 */ /* 0x008fe200078e00ff */
[----:B------:R-:W-:-:S02]  /*0eb0*/  MOV R78, 0x1310 ;  /* 0x00001310004e7802 */ /* 0x000fc40000000f00 */
[----:B------:R-:W-:Y:S01]  /*0ec0*/  P2R R79, PR, RZ, 0x20 ;  /* 0x00000020ff4f7803 */ /* 0x000fe20000000000 */
[----:B0-----:R-:W-:Y:S01]  /*0ed0*/  IMAD.MOV.U32 R49, RZ, RZ, R51 ;  /* 0x000000ffff317224 */ /* 0x001fe200078e0033 */
[----:B------:R-:W0:Y:S08]  /*0ee0*/  LDC R5, c[0x0][0x38c] ;  /* 0x0000e300ff057b82 */ /* 0x000e300000000800 */
[----:B------:R-:W-:Y:S01]  /*0ef0*/  BAR.SYNC.DEFER_BLOCKING 0x0 ;  /* 0x0000000000007b1d */ /* 0x000fe20000010000 */
[----:B------:R-:W-:Y:S01]  /*0f00*/  ISETP.NE.AND P5, PT, R20, 0x7ff00000, PT ;  /* 0x7ff000001400780c */ /* 0x000fe20003fa5270 */
[----:B------:R-:W-:-:S03]  /*0f10*/  IMAD R39, R62, UR9, R65 ;  /* 0x000000093e277c24 */ /* 0x000fc6000f8e0241 */
[----:B------:R-:W-:Y:S01]  /*0f20*/  P2R R89, PR, RZ, 0x20 ;  /* 0x00000020ff597803 */ /* 0x000fe20000000000 */
[----:B------:R-:W-:Y:S01]  /*0f30*/  ULEA UR4, UR5, UR4, 0x18 ;  /* 0x0000000405047291 */ /* 0x000fe2000f8ec0ff */
[----:B------:R-:W-:Y:S01]  /*0f40*/  ISETP.NE.AND P5, PT, R23, 0x7ff00000, PT ;  /* 0x7ff000001700780c */ /* 0x000fe20003fa5270 */
[----:B------:R-:W-:-:S03]  /*0f50*/  IMAD R6, R39, R63, R76 ;  /* 0x0000003f27067224 */ /* 0x000fc600078e024c */
[----:B------:R-:W-:Y:S01]  /*0f60*/  P2R R93, PR, RZ, 0x20 ;  /* 0x00000020ff5d7803 */ /* 0x000fe20000000000 */
[----:B------:R-:W-:Y:S01]  /*0f70*/  VIADD R6, R6, 0x6 ;  /* 0x0000000606067836 */ /* 0x000fe20000000000 */
[----:B------:R-:W-:Y:S01]  /*0f80*/  LEA R7, R7, UR4, 0x2 ;  /* 0x0000000407077c11 */ /* 0x000fe2000f8e10ff */
[----:B------:R-:W-:Y:S01]  /*0f90*/  UMOV UR4, URZ ;  /* 0x000000ff00047c82 */ /* 0x000fe20008000000 */
[C---:B-1----:R-:W-:Y:S02]  /*0fa0*/  FSETP.NEU.AND P4, PT, R0.reuse, 1, PT ;  /* 0x3f8000000000780b */ /* 0x042fe40003f8d000 */
[----:B------:R-:W-:Y:S02]  /*0fb0*/  FSETP.NEU.AND P3, PT, R0, RZ, PT ;  /* 0x000000ff0000720b */ /* 0x000fe40003f6d000 */
[----:B------:R-:W-:Y:S02]  /*0fc0*/  ISETP.NE.AND P5, PT, R26, 0x7ff00000, PT ;  /* 0x7ff000001a00780c */ /* 0x000fe40003fa5270 */
[----:B0-----:R-:W-:Y:S01]  /*0fd0*/  FSETP.NEU.AND P6, PT, R5, RZ, PT ;  /* 0x000000ff0500720b */ /* 0x001fe20003fcd000 */
[----:B------:R-:W-:Y:S01]  /*0fe0*/  STS [R7+0x18], R8 ;  /* 0x0000180807007388 */ /* 0x000fe20000000800 */
[----:B------:R-:W-:-:S02]  /*0ff0*/  P2R R96, PR, RZ, 0x20 ;  /* 0x00000020ff607803 */ /* 0x000fc40000000000 */
[----:B------:R-:W-:-:S04]  /*1000*/  ISETP.NE.AND P5, PT, R29, 0x7ff00000, PT ;  /* 0x7ff000001d00780c */ /* 0x000fc80003fa5270 */
[----:B------:R-:W-:Y:S02]  /*1010*/  P2R R101, PR, RZ, 0x20 ;  /* 0x00000020ff657803 */ /* 0x000fe40000000000 */
[----:B------:R-:W-:Y:S01]  /*1020*/  ISETP.NE.AND P5, PT, R32, 0x7ff00000, PT ;  /* 0x7ff000002000780c */ /* 0x000fe20003fa5270 */
[----:B----4-:R0:W-:Y:S04]  /*1030*/  @!P2 STS [R7], R2 ;  /* 0x000000020700a388 */ /* 0x0101e80000000800 */
[----:B------:R1:W-:Y:S01]  /*1040*/  @!P2 STS [R7+0x98], R52 ;  /* 0x000098340700a388 */ /* 0x0003e20000000800 */
[----:B------:R-:W-:Y:S01]  /*1050*/  BAR.SYNC.DEFER_BLOCKING 0x0 ;  /* 0x0000000000007b1d */ /* 0x000fe20000010000 */
[----:B------:R-:W-:Y:S02]  /*1060*/  FSETP.NAN.AND P2, PT, R0, R0, PT ;  /* 0x000000000000720b */ /* 0x000fe40003f48000 */
[----:B0-----:R-:W-:-:S02]  /*1070*/  P2R R2, PR, RZ, 0x10 ;  /* 0x00000010ff027803 */ /* 0x001fc40000000000 */
[----:B------:R-:W-:Y:S02]  /*1080*/  P2R R2, PR, RZ, 0x8 ;  /* 0x00000008ff027803 */ /* 0x000fe40000000000 */
[----:B------:R-:W-:Y:S02]  /*1090*/  FSETP.NEU.AND P3, PT, R5, 1, PT ;  /* 0x3f8000000500780b */ /* 0x000fe40003f6d000 */
[----:B------:R-:W-:Y:S02]  /*10a0*/  ISETP.NE.AND P4, PT, R13, 0x7ff00000, PT ;  /* 0x7ff000000d00780c */ /* 0x000fe40003f85270 */
[----:B------:R-:W-:Y:S02]  /*10b0*/  P2R R2, PR, RZ, 0x8 ;  /* 0x00000008ff027803 */ /* 0x000fe40000000000 */
[----:B------:R-:W-:Y:S02]  /*10c0*/  P2R R2, PR, RZ, 0x40 ;  /* 0x00000040ff027803 */ /* 0x000fe40000000000 */
        /* <DEDUP_REMOVED lines=34> */
[----:B-1----:R-:W-:-:S11]  /*12f0*/  P2R R100, PR, RZ, 0x40 ;  /* 0x00000040ff647803 */ /* 0x002fd60000000000 */
[----:B-----5:R-:W-:Y:S05]  /*1300*/  CALL.REL.NOINC `($_Z31LaxWendroff_2D_Solver_OptimizedififfPfS_S_$__internal_accurate_pow) ;  /* 0x0000004c00dc7944 */ /* 0x020fea0003c00000 */
[----:B------:R-:W-:Y:S05]  /*1310*/  BSYNC.RECONVERGENT B0 ;  /* 0x0000000000007941 */ /* 0x000fea0003800200 */
.L_x_821:
[----:B------:R-:W0:Y:S01]  /*1320*/  LDCU UR5, c[0x0][0x38c] ;  /* 0x00007180ff0577ac */ /* 0x000e220008000800 */
[----:B------:R-:W-:Y:S01]  /*1330*/  FSETP.NEU.AND P6, PT, R5, RZ, PT ;  /* 0x000000ff0500720b */ /* 0x000fe20003fcd000 */
[----:B------:R-:W-:Y:S01]  /*1340*/  BSSY.RECONVERGENT B0, `(.L_x_822) ;  /* 0x000000f000007945 */ /* 0x000fe20003800200 */
[----:B------:R-:W-:Y:S01]  /*1350*/  IMAD.MOV.U32 R61, RZ, RZ, 0x3ff00000 ;  /* 0x3ff00000ff3d7424 */ /* 0x000fe200078e00ff */
[----:B------:R-:W-:Y:S02]  /*1360*/  MOV R78, 0x1430 ;  /* 0x00001430004e7802 */ /* 0x000fe40000000f00 */
[----:B------:R-:W-:Y:S02]  /*1370*/  FSEL R106, R48, RZ, P6 ;  /* 0x000000ff306a7208 */ /* 0x000fe40003000000 */
[----:B------:R-:W-:Y:S02]  /*1380*/  FSEL R107, R49, RZ, P6 ;  /* 0x000000ff316b7208 */ /* 0x000fe40003000000 */
[----:B------:R-:W-:-:S02]  /*1390*/  FSEL R49, R106, RZ, P1 ;  /* 0x000000ff6a317208 */ /* 0x000fc40000800000 */
[----:B------:R-:W-:Y:S01]  /*13a0*/  FSEL R53, R107, +QNAN , P1 ;  /* 0x7ff000006b357808 */ /* 0x000fe20000800000 */
[----:B0-----:R-:W0:Y:S02]  /*13b0*/  F2F.F64.F32 R38, UR5 ;  /* 0x0000000500267d10 */ /* 0x001e240008201800 */
[----:B0-----:R-:W-:-:S10]  /*13c0*/  DADD R50, R38, 2 ;  /* 0x4000000026327429 */ /* 0x001fd40000000000 */
[----:B------:R-:W-:Y:S01]  /*13d0*/  @!P5 FSEL R106, R50, R49, P3 ;  /* 0x00000031326ad208 */ /* 0x000fe20001800000 */
[----:B------:R-:W-:Y:S01]  /*13e0*/  DADD R48, -RZ, |R38| ;  /* 0x00000000ff307229 */ /* 0x000fe20000000526 */
[----:B------:R-:W-:-:S06]  /*13f0*/  @!P5 FSEL R107, R51, R53, P3 ;  /* 0x00000035336bd208 */ /* 0x000fcc0001800000 */
[----:B------:R-:W-:-:S03]  /*1400*/  DADD R106, R106, R106 ;  /* 0x000000006a6a7229 */ /* 0x000fc6000000006a */
[----:B------:R-:W-:-:S08]  /*1410*/  IMAD.MOV.U32 R50, RZ, RZ, R48 ;  /* 0x000000ffff327224 */ /* 0x000fd000078e0030 */
[----:B------:R-:W-:Y:S05]  /*1420*/  CALL.REL.NOINC `($_Z31LaxWendroff_2D_Solver_OptimizedififfPfS_S_$__internal_accurate_pow) ;  /* 0x0000004c00947944 */ /* 0x000fea0003c00000 */
[----:B------:R-:W-:Y:S05]  /*1430*/  BSYNC.RECONVERGENT B0 ;  /* 0x0000000000007941 */ /* 0x000fea0003800200 */
.L_x_822:
[----:B------:R-:W-:Y:S01]  /*1440*/  DADD R50, -RZ, -R48 ;  /* 0x00000000ff327229 */ /* 0x000fe20000000930 */
[----:B------:R-:W-:Y:S01]  /*1450*/  P2R R52, PR, RZ, 0x1 ;  /* 0x00000001ff347803 */ /* 0x000fe20000000000 */
[----:B------:R-:W-:Y:S01]  /*1460*/  FADD R3, R3, R74 ;  /* 0x0000004a03037221 */ /* 0x000fe20000000000 */
[----:B------:R-:W-:Y:S01]  /*1470*/  ISETP.NE.AND P0, PT, R4, RZ, PT ;  /* 0x000000ff0400720c */ /* 0x000fe20003f05270 */
[----:B------:R-:W-:Y:S01]  /*1480*/  BSSY.RECONVERGENT B0, `(.L_x_823) ;  /* 0x000001b000007945 */ /* 0x000fe20003800200 */
[----:B------:R-:W-:Y:S01]  /*1490*/  ISETP.NE.AND P5, PT, R100, RZ, PT ;  /* 0x000000ff6400720c */ /* 0x000fe20003fa5270 */
[----:B------:R-:W-:Y:S01]  /*14a0*/  IMAD.MOV.U32 R61, RZ, RZ, 0x3ff00000 ;  /* 0x3ff00000ff3d7424 */ /* 0x000fe200078e00ff */
[----:B------:R-:W-:Y:S02]  /*14b0*/  FSETP.NEU.AND P6, PT, R5, RZ, PT ;  /* 0x000000ff0500720b */ /* 0x000fe40003fcd000 */
[----:B------:R-:W-:Y:S02]  /*14c0*/  MOV R78, 0x1630 ;  /* 0x00001630004e7802 */ /* 0x000fe40000000f00 */
[----:B------:R-:W-:-:S02]  /*14d0*/  FSEL R50, R50, R48, !P0 ;  /* 0x0000003032327208 */ /* 0x000fc40004000000 */
[----:B------:R-:W-:Y:S01]  /*14e0*/  FSEL R51, R51, R49, !P0 ;  /* 0x0000003133337208 */ /* 0x000fe20004000000 */
[----:B------:R-:W-:Y:S01]  /*14f0*/  DADD R48, R38, 1 ;  /* 0x3ff0000026307429 */ /* 0x000fe20000000000 */
[----:B------:R-:W-:Y:S02]  /*1500*/  FSEL R50, R50, RZ, P6 ;  /* 0x000000ff32327208 */ /* 0x000fe40003000000 */
[----:B------:R-:W-:Y:S02]  /*1510*/  FSEL R55, R39, R51, !P6 ;  /* 0x0000003327377208 */ /* 0x000fe40007000000 */
[----:B------:R-:W-:Y:S02]  /*1520*/  FSEL R51, R50, RZ, P1 ;  /* 0x000000ff32337208 */ /* 0x000fe40000800000 */
[----:B------:R-:W-:Y:S02]  /*1530*/  FSEL R53, R55, R12, P1 ;  /* 0x0000000c37357208 */ /* 0x000fe40000800000 */
[----:B------:R-:W-:-:S02]  /*1540*/  ISETP.NE.AND P0, PT, R52, RZ, PT ;  /* 0x000000ff3400720c */ /* 0x000fc40003f05270 */
[----:B------:R-:W-:Y:S02]  /*1550*/  @!P5 FSEL R50, R48, R51, P3 ;  /* 0x000000333032d208 */ /* 0x000fe40001800000 */
[----:B------:R-:W-:Y:S02]  /*1560*/  @!P5 FSEL R55, R49, R53, P3 ;  /* 0x000000353137d208 */ /* 0x000fe40001800000 */
[----:B------:R-:W-:Y:S01]  /*1570*/  FSETP.NEU.AND P5, PT, R5, 1, PT ;  /* 0x3f8000000500780b */ /* 0x000fe20003fad000 */
[----:B------:R-:W-:Y:S02]  /*1580*/  IMAD.MOV.U32 R48, RZ, RZ, R50 ;  /* 0x000000ffff307224 */ /* 0x000fe400078e0032 */
[----:B------:R-:W-:-:S06]  /*1590*/  IMAD.MOV.U32 R49, RZ, RZ, R55 ;  /* 0x000000ffff317224 */ /* 0x000fcc00078e0037 */
[----:B------:R-:W-:-:S08]  /*15a0*/  DADD R48, R48, R48 ;  /* 0x0000000030307229 */ /* 0x000fd00000000030 */
[----:B------:R-:W-:Y:S02]  /*15b0*/  DFMA R106, R106, 0.5, R48 ;  /* 0x3fe000006a6a782b */ /* 0x000fe40000000030 */
[----:B------:R-:W-:-:S08]  /*15c0*/  DADD R48, -RZ, |R40| ;  /* 0x00000000ff307229 */ /* 0x000fd00000000528 */
[----:B------:R-:W-:Y:S02]  /*15d0*/  FSEL R108, R106, RZ, P5 ;  /* 0x000000ff6a6c7208 */ /* 0x000fe40002800000 */
[----:B------:R-:W-:Y:S01]  /*15e0*/  FSEL R109, R107, 2.125, P5 ;  /* 0x400800006b6d7808 */ /* 0x000fe20002800000 */
[----:B------:R-:W-:Y:S01]  /*15f0*/  IMAD.MOV.U32 R50, RZ, RZ, R48 ;  /* 0x000000ffff327224 */ /* 0x000fe200078e0030 */
[----:B------:R0:W1:Y:S04]  /*1600*/  F2F.F64.F32 R106, R3 ;  /* 0x00000003006a7310 */ /* 0x0000680000201800 */
[----:B------:R-:W-:-:S11]  /*1610*/  DMUL R108, R44, R108 ;  /* 0x0000006c2c6c7228 */ /* 0x000fd60000000000 */
[----:B01----:R-:W-:Y:S05]  /*1620*/  CALL.REL.NOINC `($_Z31LaxWendroff_2D_Solver_OptimizedififfPfS_S_$__internal_accurate_pow) ;  /* 0x0000004c00147944 */ /* 0x003fea0003c00000 */
[----:B------:R-:W-:Y:S05]  /*1630*/  BSYNC.RECONVERGENT B0 ;  /* 0x0000000000007941 */ /* 0x000fea0003800200 */
.L_x_823:
        /* <DEDUP_REMOVED lines=16> */
[----:B------:R-:W-:Y:S01]  /*1740*/  LDS R3, [R7+0x14] ;  /* 0x0000140007037984 */ /* 0x000fe20000000800 */
[----:B------:R-:W-:Y:S02]  /*1750*/  @!P5 FSEL R52, R49, R51, P2 ;  /* 0x000000333134d208 */ /* 0x000fe40001000000 */
[----:B------:R-:W-:Y:S01]  /*1760*/  FSETP.NEU.AND P5, PT, R0, 1, PT ;  /* 0x3f8000000000780b */ /* 0x000fe20003fad000 */
[----:B------:R-:W0:Y:S02]  /*1770*/  LDS R48, [R7+0x1c] ;  /* 0x00001c0007307984 */ /* 0x000e240000000800 */
[----:B------:R-:W-:-:S06]  /*1780*/  IMAD.MOV.U32 R51, RZ, RZ, R52 ;  /* 0x000000ffff337224 */ /* 0x000fcc00078e0034 */
[----:B------:R-:W-:-:S10]  /*1790*/  DADD R50, R50, R50 ;  /* 0x0000000032327229 */ /* 0x000fd40000000032 */
[----:B------:R-:W-:Y:S02]  /*17a0*/  FSEL R110, R50, RZ, P5 ;  /* 0x000000ff326e7208 */ /* 0x000fe40002800000 */
[----:B------:R-:W-:-:S06]  /*17b0*/  FSEL R111, R51, 2, P5 ;  /* 0x40000000336f7808 */ /* 0x000fcc0002800000 */
[----:B------:R-:W-:Y:S01]  /*17c0*/  DMUL R110, R46, R110 ;  /* 0x0000006e2e6e7228 */ /* 0x000fe20000000000 */
[----:B0-----:R-:W-:Y:S01]  /*17d0*/  FADD R3, R3, R48 ;  /* 0x0000003003037221 */ /* 0x001fe20000000000 */
[----:B------:R-:W-:-:S03]  /*17e0*/  DADD R48, -RZ, |R40| ;  /* 0x00000000ff307229 */ /* 0x000fc60000000528 */
[----:B------:R0:W1:Y:S07]  /*17f0*/  F2F.F64.F32 R112, R3 ;  /* 0x0000000300707310 */ /* 0x00006e0000201800 */
[----:B------:R-:W-:-:S07]  /*1800*/  IMAD.MOV.U32 R50, RZ, RZ, R48 ;  /* 0x000000ffff327224 */ /* 0x000fce00078e0030 */
[----:B01----:R-:W-:Y:S05]  /*1810*/  CALL.REL.NOINC `($_Z31LaxWendroff_2D_Solver_OptimizedififfPfS_S_$__internal_accurate_pow) ;  /* 0x0000004800987944 */ /* 0x003fea0003c00000 */
[----:B------:R-:W-:Y:S05]  /*1820*/  BSYNC.RECONVERGENT B0 ;  /* 0x0000000000007941 */ /* 0x000fea0003800200 */
.L_x_824:
        /* <DEDUP_REMOVED lines=14> */
[----:B------:R-:W0:Y:S05]  /*1910*/  F2F.F64.F32 R50, R75 ;  /* 0x0000004b00327310 */ /* 0x000e2a0000201800 */
[----:B------:R-:W-:-:S08]  /*1920*/  DADD R48, R48, R48 ;  /* 0x0000000030307229 */ /* 0x000fd00000000030 */
[----:B------:R-:W-:-:S10]  /*1930*/  DMUL R48, R48, 0.5 ;  /* 0x3fe0000030307828 */ /* 0x000fd40000000000 */
[----:B------:R-:W-:Y:S02]  /*1940*/  FSEL R48, R48, RZ, P5 ;  /* 0x000000ff30307208 */ /* 0x000fe40002800000 */
[----:B------:R-:W-:-:S06]  /*1950*/  FSEL R49, R49, 1.875, P5 ;  /* 0x3ff0000031317808 */ /* 0x000fcc0002800000 */
[----:B------:R-:W-:-:S08]  /*1960*/  DMUL R48, R42, R48 ;  /* 0x000000302a307228 */ /* 0x000fd00000000000 */
[----:B------:R-:W-:-:S08]  /*1970*/  DMUL R48, R112, R48 ;  /* 0x0000003070307228 */ /* 0x000fd00000000000 */
[----:B------:R-:W-:-:S08]  /*1980*/  DFMA R48, R110, R112, R48 ;  /* 0x000000706e30722b */ /* 0x000fd00000000030 */
[----:B------:R-:W-:-:S08]  /*1990*/  DFMA R48, R108, R106, R48 ;  /* 0x0000006a6c30722b */ /* 0x000fd00000000030 */
[----:B0-----:R-:W-:Y:S02]  /*19a0*/  DADD R52, R48, R50 ;  /* 0x0000000030347229 */ /* 0x001fe40000000032 */
[----:B------:R-:W-:-:S04]  /*19b0*/  DADD R48, -RZ, |R38| ;  /* 0x00000000ff307229 */ /* 0x000fc80000000526 */
[----:B------:R0:W1:Y:S06]  /*19c0*/  F2F.F32.F64 R100, R52 ;  /* 0x0000003400647310 */ /* 0x00006c0000301000 */
[----:B------:R-:W-:-:S07]  /*19d0*/  IMAD.MOV.U32 R50, RZ, RZ, R48 ;  /* 0x000000ffff327224 */ /* 0x000fce00078e0030 */
[----:B01----:R-:W-:Y:S05]  /*19e0*/  CALL.REL.NOINC `($_Z31LaxWendroff_2D_Solver_OptimizedififfPfS_S_$__internal_accurate_pow) ;  /* 0x0000004800247944 */ /* 0x003fea0003c00000 */
[----:B------:R-:W-:Y:S05]  /*19f0*/  BSYNC.RECONVERGENT B0 ;  /* 0x0000000000007941 */ /* 0x000fea0003800200 */
.L_x_825:
        /* <DEDUP_REMOVED lines=31> */
[----:B------:R-:W-:Y:S05]  /*1bf0*/  CALL.REL.NOINC `($__internal_18_$__cuda_sm20_div_rn_f64_full) ;  /* 0x00000040000c7944 */ /* 0x000fea0003c00000 */
[----:B------:R-:W-:Y:S02]  /*1c00*/  IMAD.MOV.U32 R2, RZ, RZ, R48 ;  /* 0x000000ffff027224 */ /* 0x000fe400078e0030 */
[----:B------:R-:W-:-:S07]  /*1c10*/  IMAD.MOV.U32 R3, RZ, RZ, R49 ;  /* 0x000000ffff037224 */ /* 0x000fce00078e0031 */
.L_x_827:
[----:B------:R-:W-:Y:S05]  /*1c20*/  BSYNC.RECONVERGENT B1 ;  /* 0x0000000000017941 */ /* 0x000fea0003800200 */
.L_x_826:
[----:B------:R-:W-:Y:S01]  /*1c30*/  DADD R48, -RZ, |R38| ;  /* 0x00000000ff307229 */ /* 0x000fe20000000526 */
[----:B------:R-:W-:Y:S01]  /*1c40*/  BSSY.RECONVERGENT B0, `(.L_x_828) ;  /* 0x0000005000007945 */ /* 0x000fe20003800200 */
[----:B------:R-:W-:Y:S01]  /*1c50*/  IMAD.MOV.U32 R61, RZ, RZ, 0x40080000 ;  /* 0x40080000ff3d7424 */ /* 0x000fe200078e00ff */
[----:B------:R-:W-:-:S07]  /*1c60*/  MOV R78, 0x1c90 ;  /* 0x00001c90004e7802 */ /* 0x000fce0000000f00 */
[----:B------:R-:W-:-:S07]  /*1c70*/  IMAD.MOV.U32 R50, RZ, RZ, R48 ;  /* 0x000000ffff327224 */ /* 0x000fce00078e0030 */
[----:B------:R-:W-:Y:S05]  /*1c80*/  CALL.REL.NOINC `($_Z31LaxWendroff_2D_Solver_OptimizedififfPfS_S_$__internal_accurate_pow) ;  /* 0x00000044007c7944 */ /* 0x000fea0003c00000 */
[----:B------:R-:W-:Y:S05]  /*1c90*/  BSYNC.RECONVERGENT B0 ;  /* 0x0000000000007941 */ /* 0x000fea0003800200 */
.L_x_828:
        /* <DEDUP_REMOVED lines=39> */
[----:B------:R-:W-:Y:S05]  /*1f10*/  CALL.REL.NOINC `($__internal_18_$__cuda_sm20_div_rn_f64_full) ;  /* 0x0000003c00447944 */ /* 0x000fea0003c00000 */
.L_x_830:
[----:B------:R-:W-:Y:S05]  /*1f20*/  BSYNC.RECONVERGENT B1 ;  /* 0x0000000000017941 */ /* 0x000fea0003800200 */
.L_x_829:
[----:B------:R-:W-:Y:S01]  /*1f30*/  DADD R2, R48, R2 ;  /* 0x0000000030027229 */ /* 0x000fe20000000002 */
[----:B------:R-:W-:Y:S01]  /*1f40*/  FSETP.NEU.AND P5, PT, R5, 1, PT ;  /* 0x3f8000000500780b */ /* 0x000fe20003fad000 */
[----:B------:R-:W-:Y:S01]  /*1f50*/  FADD R51, R71, R70 ;  /* 0x0000004647337221 */ /* 0x000fe20000000000 */
[----:B------:R-:W-:Y:S01]  /*1f60*/  DADD R48, -RZ, |R40| ;  /* 0x00000000ff307229 */ /* 0x000fe20000000528 */
[----:B------:R-:W-:Y:S01]  /*1f70*/  BSSY.RECONVERGENT B0, `(.L_x_831) ;  /* 0x0000009000007945 */ /* 0x000fe20003800200 */
[----:B------:R-:W-:Y:S01]  /*1f80*/  IMAD.MOV.U32 R61, RZ, RZ, 0x40080000 ;  /* 0x40080000ff3d7424 */ /* 0x000fe200078e00ff */
[----:B------:R-:W-:-:S04]  /*1f90*/  MOV R78, 0x2000 ;  /* 0x00002000004e7802 */ /* 0x000fc80000000f00 */
[----:B------:R-:W-:Y:S02]  /*1fa0*/  FSEL R70, R2, -3.0316488252093987121e-13, P5 ;  /* 0xaaaaaaaa02467808 */ /* 0x000fe40002800000 */
[----:B------:R-:W-:Y:S01]  /*1fb0*/  FSEL R71, R3, 1.7083332538604736328, P5 ;  /* 0x3fdaaaaa03477808 */ /* 0x000fe20002800000 */
[----:B------:R-:W-:Y:S01]  /*1fc0*/  IMAD.MOV.U32 R50, RZ, RZ, R48 ;  /* 0x000000ffff327224 */ /* 0x000fe200078e0030 */
[----:B------:R0:W1:Y:S04]  /*1fd0*/  F2F.F64.F32 R2, R51 ;  /* 0x0000003300027310 */ /* 0x0000680000201800 */
[----:B------:R-:W-:-:S11]  /*1fe0*/  DMUL R70, R44, R70 ;  /* 0x000000462c467228 */ /* 0x000fd60000000000 */
[----:B01----:R-:W-:Y:S05]  /*1ff0*/  CALL.REL.NOINC `($_Z31LaxWendroff_2D_Solver_OptimizedififfPfS_S_$__internal_accurate_pow) ;  /* 0x0000004000a07944 */ /* 0x003fea0003c00000 */
[----:B------:R-:W-:Y:S05]  /*2000*/  BSYNC.RECONVERGENT B0 ;  /* 0x0000000000007941 */ /* 0x000fea0003800200 */
.L_x_831:
        /* <DEDUP_REMOVED lines=39> */
.L_x_833:
[----:B------:R-:W-:Y:S05]  /*2280*/  BSYNC.RECONVERGENT B1 ;  /* 0x0000000000017941 */ /* 0x000fea0003800200 */
.L_x_832:
        /* <DEDUP_REMOVED lines=13> */
[----:B01----:R-:W-:Y:S05]  /*2360*/  CALL.REL.NOINC `($_Z31LaxWendroff_2D_Solver_OptimizedififfPfS_S_$__internal_accurate_pow) ;  /* 0x0000003c00c47944 */ /* 0x003fea0003c00000 */
[----:B------:R-:W-:Y:S05]  /*2370*/  BSYNC.RECONVERGENT B0 ;  /* 0x0000000000007941 */ /* 0x000fea0003800200 */
.L_x_834:
        /* <DEDUP_REMOVED lines=34> */
.L_x_836:
[----:B------:R-:W-:Y:S05]  /*25a0*/  BSYNC.RECONVERGENT B1 ;  /* 0x0000000000017941 */ /* 0x000fea0003800200 */
.L_x_835:
[----:B------:R-:W-:Y:S01]  /*25b0*/  FSETP.NEU.AND P5, PT, R0, 1, PT ;  /* 0x3f8000000000780b */ /* 0x000fe20003fad000 */
[----:B------:R-:W0:Y:S01]  /*25c0*/  F2F.F64.F32 R100, R100 ;  /* 0x0000006400647310 */ /* 0x000e220000201800 */
[----:B------:R-:W-:Y:S01]  /*25d0*/  BSSY.RECONVERGENT B0, `(.L_x_837) ;  /* 0x000000e000007945 */ /* 0x000fe20003800200 */
[----:B------:R-:W-:Y:S01]  /*25e0*/  IMAD.MOV.U32 R61, RZ, RZ, 0x40180000 ;  /* 0x40180000ff3d7424 */ /* 0x000fe200078e00ff */
[----:B------:R-:W-:Y:S02]  /*25f0*/  FSEL R48, R48, 1.46601546874880000000e+13, P5 ;  /* 0x5555555530307808 */ /* 0x000fe40002800000 */
[----:B------:R-:W-:Y:S02]  /*2600*/  FSEL R49, R49, 1.4166666269302368164, P5 ;  /* 0x3fb5555531317808 */ /* 0x000fe40002800000 */
[----:B------:R-:W-:-:S04]  /*2610*/  MOV R78, 0x26b0 ;  /* 0x000026b0004e7802 */ /* 0x000fc80000000f00 */
[----:B------:R-:W-:-:S08]  /*2620*/  DMUL R48, R42, R48 ;  /* 0x000000302a307228 */ /* 0x000fd00000000000 */
[----:B------:R-:W-:-:S08]  /*2630*/  DMUL R48, R72, R48 ;  /* 0x0000003048307228 */ /* 0x000fd00000000000 */
[----:B------:R-:W-:-:S08]  /*2640*/  DFMA R48, R74, R72, R48 ;  /* 0x000000484a30722b */ /* 0x000fd00000000030 */
[----:B------:R-:W-:Y:S02]  /*2650*/  DFMA R2, R70, R2, R48 ;  /* 0x000000024602722b */ /* 0x000fe40000000030 */
[----:B------:R-:W-:-:S06]  /*2660*/  DADD R48, -RZ, |R38| ;  /* 0x00000000ff307229 */ /* 0x000fcc0000000526 */
[----:B0-----:R-:W-:-:S04]  /*2670*/  DADD R2, R2, R100 ;  /* 0x0000000002027229 */ /* 0x001fc80000000064 */
[----:B------:R-:W-:Y:S02]  /*2680*/  IMAD.MOV.U32 R50, RZ, RZ, R48 ;  /* 0x000000ffff327224 */ /* 0x000fe400078e0030 */
[----:B------:R0:W1:Y:S05]  /*2690*/  F2F.F32.F64 R101, R2 ;  /* 0x0000000200657310 */ /* 0x00006a0000301000 */
[----:B01----:R-:W-:Y:S05]  /*26a0*/  CALL.REL.NOINC `($_Z31LaxWendroff_2D_Solver_OptimizedififfPfS_S_$__internal_accurate_pow) ;  /* 0x0000003800f47944 */ /* 0x003fea0003c00000 */
[----:B------:R-:W-:Y:S05]  /*26b0*/  BSYNC.RECONVERGENT B0 ;  /* 0x0000000000007941 */ /* 0x000fea0003800200 */
.L_x_837:
        /* <DEDUP_REMOVED lines=34> */
.L_x_839:
[----:B------:R-:W-:Y:S05]  /*28e0*/  BSYNC.RECONVERGENT B1 ;  /* 0x0000000000017941 */ /* 0x000fea0003800200 */
.L_x_838:
[----:B------:R-:W-:Y:S01]  /*28f0*/  DADD R48, -RZ, |R38| ;  /* 0x00000000ff307229 */ /* 0x000fe20000000526 */
[----:B------:R-:W-:Y:S01]  /*2900*/  BSSY.RECONVERGENT B0, `(.L_x_840) ;  /* 0x0000005000007945 */ /* 0x000fe20003800200 */
[----:B------:R-:W-:Y:S01]  /*2910*/  IMAD.MOV.U32 R61, RZ, RZ, 0x40140000 ;  /* 0x40140000ff3d7424 */ /* 0x000fe200078e00ff */
[----:B------:R-:W-:-:S07]  /*2920*/  MOV R78, 0x2950 ;  /* 0x00002950004e7802 */ /* 0x000fce0000000f00 */
[----:B------:R-:W-:-:S07]  /*2930*/  IMAD.MOV.U32 R50, RZ, RZ, R48 ;  /* 0x000000ffff327224 */ /* 0x000fce00078e0030 */
[----:B------:R-:W-:Y:S05]  /*2940*/  CALL.REL.NOINC `($_Z31LaxWendroff_2D_Solver_OptimizedififfPfS_S_$__internal_accurate_pow) ;  /* 0x00000038004c7944 */ /* 0x000fea0003c00000 */
[----:B------:R-:W-:Y:S05]  /*2950*/  BSYNC.RECONVERGENT B0 ;  /* 0x0000000000007941 */ /* 0x000fea0003800200 */
.L_x_840:
        /* <DEDUP_REMOVED lines=39> */
[----:B------:R-:W-:Y:S05]  /*2bd0*/  CALL.REL.NOINC `($__internal_18_$__cuda_sm20_div_rn_f64_full) ;  /* 0x0000003000147944 */ /* 0x000fea0003c00000 */
.L_x_842:
[----:B------:R-:W-:Y:S05]  /*2be0*/  BSYNC.RECONVERGENT B1 ;  /* 0x0000000000017941 */ /* 0x000fea0003800200 */
.L_x_841:
[----:B------:R-:W-:Y:S01]  /*2bf0*/  DADD R2, R48, R2 ;  /* 0x0000000030027229 */ /* 0x000fe20000000002 */
[----:B------:R-:W-:Y:S01]  /*2c00*/  FSETP.NEU.AND P5, PT, R5, 1, PT ;  /* 0x3f8000000500780b */ /* 0x000fe20003fad000 */
[----:B------:R-:W-:Y:S01]  /*2c10*/  FADD R97, R97, R98 ;  /* 0x0000006261617221 */ /* 0x000fe20000000000 */
[----:B------:R-:W-:Y:S01]  /*2c20*/  DADD R48, -RZ, |R40| ;  /* 0x00000000ff307229 */ /* 0x000fe20000000528 */
[----:B------:R-:W-:Y:S01]  /*2c30*/  BSSY.RECONVERGENT B0, `(.L_x_843) ;  /* 0x0000009000007945 */ /* 0x000fe20003800200 */
[----:B------:R-:W-:Y:S01]  /*2c40*/  IMAD.MOV.U32 R61, RZ, RZ, 0x40140000 ;  /* 0x40140000ff3d7424 */ /* 0x000fe200078e00ff */
[----:B------:R-:W-:-:S04]  /*2c50*/  MOV R78, 0x2cc0 ;  /* 0x00002cc0004e7802 */ /* 0x000fc80000000f00 */
[----:B------:R-:W-:Y:S02]  /*2c60*/  FSEL R70, R2, -5.8879175888696807248e-27, P5 ;  /* 0x93e93e9402467808 */ /* 0x000fe40002800000 */
[----:B------:R-:W-:Y:S01]  /*2c70*/  FSEL R71, R3, 1.1555554866790771484, P5 ;  /* 0x3f93e93e03477808 */ /* 0x000fe20002800000 */
[----:B------:R-:W-:Y:S01]  /*2c80*/  IMAD.MOV.U32 R50, RZ, RZ, R48 ;  /* 0x000000ffff327224 */ /* 0x000fe200078e0030 */
[----:B------:R0:W1:Y:S04]  /*2c90*/  F2F.F64.F32 R2, R97 ;  /* 0x0000006100027310 */ /* 0x0000680000201800 */
[----:B------:R-:W-:-:S11]  /*2ca0*/  DMUL R70, R44, R70 ;  /* 0x000000462c467228 */ /* 0x000fd60000000000 */
[----:B01----:R-:W-:Y:S05]  /*2cb0*/  CALL.REL.NOINC `($_Z31LaxWendroff_2D_Solver_OptimizedififfPfS_S_$__internal_accurate_pow) ;  /* 0x0000003400707944 */ /* 0x003fea0003c00000 */
[----:B------:R-:W-:Y:S05]  /*2cc0*/  BSYNC.RECONVERGENT B0 ;  /* 0x0000000000007941 */ /* 0x000fea0003800200 */
.L_x_843:
        /* <DEDUP_REMOVED lines=39> */
.L_x_845:
[----:B------:R-:W-:Y:S05]  /*2f40*/  BSYNC.RECONVERGENT B1 ;  /* 0x0000000000017941 */ /* 0x000fea0003800200 */
.L_x_844:
        /* <DEDUP_REMOVED lines=13> */
[----:B01----:R-:W-:Y:S05]  /*3020*/  CALL.REL.NOINC `($_Z31LaxWendroff_2D_Solver_OptimizedififfPfS_S_$__internal_accurate_pow) ;  /* 0x0000003000947944 */ /* 0x003fea0003c00000 */
[----:B------:R-:W-:Y:S05]  /*3030*/  BSYNC.RECONVERGENT B0 ;  /* 0x0000000000007941 */ /* 0x000fea0003800200 */
.L_x_846:
        /* <DEDUP_REMOVED lines=34> */
.L_x_848:
[----:B------:R-:W-:Y:S05]  /*3260*/  BSYNC.RECONVERGENT B1 ;  /* 0x0000000000017941 */ /* 0x000fea0003800200 */
.L_x_847:
[----:B------:R-:W-:Y:S01]  /*3270*/  FSETP.NEU.AND P5, PT, R0, 1, PT ;  /* 0x3f8000000000780b */ /* 0x000fe20003fad000 */
[----:B------:R-:W0:Y:S01]  /*3280*/  F2F.F64.F32 R50, R101 ;  /* 0x0000006500327310 */ /* 0x000e220000201800 */
[----:B------:R-:W-:Y:S01]  /*3290*/  BSSY.RECONVERGENT B0, `(.L_x_849) ;  /* 0x000000e000007945 */ /* 0x000fe20003800200 */
[----:B------:R-:W-:Y:S01]  /*32a0*/  IMAD.MOV.U32 R61, RZ, RZ, 0x40200000 ;  /* 0x40200000ff3d7424 */ /* 0x000fe200078e00ff */
[----:B------:R-:W-:Y:S02]  /*32b0*/  FSEL R48, R48, 3.1249045965716459206e-25, P5 ;  /* 0x16c16c1730307808 */ /* 0x000fe40002800000 */
[----:B------:R-:W-:Y:S02]  /*32c0*/  FSEL R49, R49, 0.90138888359069824219, P5 ;  /* 0x3f66c16c31317808 */ /* 0x000fe40002800000 */
        /* <DEDUP_REMOVED lines=11> */
.L_x_849:
        /* <DEDUP_REMOVED lines=36> */
.L_x_851:
[----:B------:R-:W-:Y:S05]  /*35c0*/  BSYNC.RECONVERGENT B1 ;  /* 0x0000000000017941 */ /* 0x000fea0003800200 */
.L_x_850:
[----:B------:R-:W-:Y:S01]  /*35d0*/  DADD R48, -RZ, |R38| ;  /* 0x00000000ff307229 */ /* 0x000fe20000000526 */
[----:B------:R-:W-:Y:S01]  /*35e0*/  BSSY.RECONVERGENT B0, `(.L_x_852) ;  /* 0x0000005000007945 */ /* 0x000fe20003800200 */
[----:B------:R-:W-:Y:S01]  /*35f0*/  IMAD.MOV.U32 R61, RZ, RZ, 0x401c0000 ;  /* 0x401c0000ff3d7424 */ /* 0x000fe200078e00ff */
[----:B------:R-:W-:-:S07]  /*3600*/  MOV R78, 0x3630 ;  /* 0x00003630004e7802 */ /* 0x000fce0000000f00 */
[----:B------:R-:W-:-:S07]  /*3610*/  IMAD.MOV.U32 R50, RZ, RZ, R48 ;  /* 0x000000ffff327224 */ /* 0x000fce00078e0030 */
[----:B------:R-:W-:Y:S05]  /*3620*/  CALL.REL.NOINC `($_Z31LaxWendroff_2D_Solver_OptimizedififfPfS_S_$__internal_accurate_pow) ;  /* 0x0000002c00147944 */ /* 0x000fea0003c00000 */
[----:B------:R-:W-:Y:S05]  /*3630*/  BSYNC.RECONVERGENT B0 ;  /* 0x0000000000007941 */ /* 0x000fea0003800200 */
.L_x_852:
        /* <DEDUP_REMOVED lines=39> */
[----:B------:R-:W-:Y:S05]  /*38b0*/  CALL.REL.NOINC `($__internal_18_$__cuda_sm20_div_rn_f64_full) ;  /* 0x0000002000dc7944 */ /* 0x000fea0003c00000 */
.L_x_854:
[----:B------:R-:W-:Y:S05]  /*38c0*/  BSYNC.RECONVERGENT B1 ;  /* 0x0000000000017941 */ /* 0x000fea0003800200 */
.L_x_853:
[----:B------:R-:W-:Y:S01]  /*38d0*/  DADD R2, R48, R2 ;  /* 0x0000000030027229 */ /* 0x000fe20000000002 */
[----:B------:R-:W-:Y:S01]  /*38e0*/  FSETP.NEU.AND P5, PT, R5, 1, PT ;  /* 0x3f8000000500780b */ /* 0x000fe20003fad000 */
[----:B------:R-:W-:Y:S01]  /*38f0*/  FADD R91, R91, R92 ;  /* 0x0000005c5b5b7221 */ /* 0x000fe20000000000 */
[----:B------:R-:W-:Y:S01]  /*3900*/  DADD R48, -RZ, |R40| ;  /* 0x00000000ff307229 */ /* 0x000fe20000000528 */
[----:B------:R-:W-:Y:S01]  /*3910*/  BSSY.RECONVERGENT B0, `(.L_x_855) ;  /* 0x0000009000007945 */ /* 0x000fe20003800200 */
[----:B------:R-:W-:Y:S01]  /*3920*/  IMAD.MOV.U32 R61, RZ, RZ, 0x401c0000 ;  /* 0x401c0000ff3d7424 */ /* 0x000fe200078e00ff */
[----:B------:R-:W-:-:S04]  /*3930*/  MOV R78, 0x39a0 ;  /* 0x000039a0004e7802 */ /* 0x000fc80000000f00 */
[----:B------:R-:W-:Y:S02]  /*3940*/  FSEL R70, R2, 2.5652997311834374375e-21, P5 ;  /* 0x1d41d41d02467808 */ /* 0x000fe40002800000 */
[----:B------:R-:W-:Y:S01]  /*3950*/  FSEL R71, R3, 0.73928570747375488281, P5 ;  /* 0x3f3d41d403477808 */ /* 0x000fe20002800000 */
[----:B------:R-:W-:Y:S01]  /*3960*/  IMAD.MOV.U32 R50, RZ, RZ, R48 ;  /* 0x000000ffff327224 */ /* 0x000fe200078e0030 */
[----:B------:R0:W1:Y:S04]  /*3970*/  F2F.F64.F32 R2, R91 ;  /* 0x0000005b00027310 */ /* 0x0000680000201800 */
[----:B------:R-:W-:-:S11]  /*3980*/  DMUL R70, R44, R70 ;  /* 0x000000462c467228 */ /* 0x000fd60000000000 */
[----:B01----:R-:W-:Y:S05]  /*3990*/  CALL.REL.NOINC `($_Z31LaxWendroff_2D_Solver_OptimizedififfPfS_S_$__internal_accurate_pow) ;  /* 0x0000002800387944 */ /* 0x003fea0003c00000 */
[----:B------:R-:W-:Y:S05]  /*39a0*/  BSYNC.RECONVERGENT B0 ;  /* 0x0000000000007941 */ /* 0x000fea0003800200 */
.L_x_855:
        /* <DEDUP_REMOVED lines=37> */
.L_x_857:
[----:B------:R-:W-:Y:S05]  /*3c00*/  BSYNC.RECONVERGENT B1 ;  /* 0x0000000000017941 */ /* 0x000fea0003800200 */
.L_x_856:
        /* <DEDUP_REMOVED lines=13> */
[----:B01----:R-:W-:Y:S05]  /*3ce0*/  CALL.REL.NOINC `($_Z31LaxWendroff_2D_Solver_OptimizedififfPfS_S_$__internal_accurate_pow) ;  /* 0x0000002400647944 */ /* 0x003fea0003c00000 */
[----:B------:R-:W-:Y:S05]  /*3cf0*/  BSYNC.RECONVERGENT B0 ;  /* 0x0000000000007941 */ /* 0x000fea0003800200 */
.L_x_858:
        /* <DEDUP_REMOVED lines=34> */
.L_x_860:
[----:B------:R-:W-:Y:S05]  /*3f20*/  BSYNC.RECONVERGENT B1 ;  /* 0x0000000000017941 */ /* 0x000fea0003800200 */
.L_x_859:
[----:B------:R-:W-:Y:S01]  /*3f30*/  FSETP.NEU.AND P5, PT, R0, 1, PT ;  /* 0x3f8000000000780b */ /* 0x000fe20003fad000 */
[----:B------:R-:W0:Y:S01]  /*3f40*/  F2F.F64.F32 R94, R94 ;  /* 0x0000005e005e7310 */ /* 0x000e220000201800 */
[----:B------:R-:W-:Y:S01]  /*3f50*/  BSSY.RECONVERGENT B0, `(.L_x_861) ;  /* 0x000000e000007945 */ /* 0x000fe20003800200 */
[----:B------:R-:W-:Y:S01]  /*3f60*/  IMAD.MOV.U32 R61, RZ, RZ, 0x40240000 ;  /* 0x40240000ff3d7424 */ /* 0x000fe200078e00ff */
[----:B------:R-:W-:Y:S02]  /*3f70*/  FSEL R48, R48, 2.6805903767080696074e-23, P5 ;  /* 0x1a01a01a30307808 */ /* 0x000fe40002800000 */
[----:B------:R-:W-:Y:S02]  /*3f80*/  FSEL R49, R49, 0.5390872955322265625, P5 ;  /* 0x3f0a01a031317808 */ /* 0x000fe40002800000 */
        /* <DEDUP_REMOVED lines=11> */
.L_x_861:
        /* <DEDUP_REMOVED lines=36> */
.L_x_863:
[----:B------:R-:W-:Y:S05]  /*4280*/  BSYNC.RECONVERGENT B1 ;  /* 0x0000000000017941 */ /* 0x000fea0003800200 */
.L_x_862:
[----:B------:R-:W-:Y:S01]  /*4290*/  DADD R48, -RZ, |R38| ;  /* 0x00000000ff307229 */ /* 0x000fe20000000526 */
[----:B------:R-:W-:Y:S01]  /*42a0*/  BSSY.RECONVERGENT B0, `(.L_x_864) ;  /* 0x0000005000007945 */ /* 0x000fe20003800200 */
[----:B------:R-:W-:Y:S01]  /*42b0*/  IMAD.MOV.U32 R61, RZ, RZ, 0x40220000 ;  /* 0x40220000ff3d7424 */ /* 0x000fe200078e00ff */
[----:B------:R-:W-:-:S07]  /*42c0*/  MOV R78, 0x42f0 ;  /* 0x000042f0004e7802 */ /* 0x000fce0000000f00 */
[----:B------:R-:W-:-:S07]  /*42d0*/  IMAD.MOV.U32 R50, RZ, RZ, R48 ;  /* 0x000000ffff327224 */ /* 0x000fce00078e0030 */
[----:B------:R-:W-:Y:S05]  /*42e0*/  CALL.REL.NOINC `($_Z31LaxWendroff_2D_Solver_OptimizedififfPfS_S_$__internal_accurate_pow) ;  /* 0x0000001c00e47944 */ /* 0x000fea0003c00000 */
[----:B------:R-:W-:Y:S05]  /*42f0*/  BSYNC.RECONVERGENT B0 ;  /* 0x0000000000007941 */ /* 0x000fea0003800200 */
.L_x_864:
        /* <DEDUP_REMOVED lines=40> */
[----:B------:R-:W-:Y:S05]  /*4580*/  CALL.REL.NOINC `($__internal_18_$__cuda_sm20_div_rn_f64_full) ;  /* 0x0000001400a87944 */ /* 0x000fea0003c00000 */
.L_x_866:
[----:B------:R-:W-:Y:S05]  /*4590*/  BSYNC.RECONVERGENT B1 ;  /* 0x0000000000017941 */ /* 0x000fea0003800200 */
.L_x_865:
[----:B------:R-:W-:Y:S01]  /*45a0*/  DADD R2, R48, R2 ;  /* 0x0000000030027229 */ /* 0x000fe20000000002 */
[----:B------:R-:W-:Y:S01]  /*45b0*/  FADD R70, R86, R85 ;  /* 0x0000005556467221 */ /* 0x000fe20000000000 */
[----:B------:R-:W-:Y:S01]  /*45c0*/  FSETP.NEU.AND P5, PT, R5, 1, PT ;  /* 0x3f8000000500780b */ /* 0x000fe20003fad000 */
[----:B------:R-:W-:Y:S01]  /*45d0*/  DADD R48, -RZ, |R40| ;  /* 0x00000000ff307229 */ /* 0x000fe20000000528 */
[----:B------:R-:W-:Y:S01]  /*45e0*/  BSSY.RECONVERGENT B0, `(.L_x_867) ;  /* 0x0000009000007945 */ /* 0x000fe20003800200 */
[----:B------:R-:W-:Y:S01]  /*45f0*/  IMAD.MOV.U32 R61, RZ, RZ, 0x40220000 ;  /* 0x40220000ff3d7424 */ /* 0x000fe200078e00ff */
[----:B------:R-:W-:Y:S01]  /*4600*/  MOV R78, 0x4670 ;  /* 0x00004670004e7802 */ /* 0x000fe20000000f00 */
[----:B------:R-:W0:Y:S03]  /*4610*/  F2F.F64.F32 R70, R70 ;  /* 0x0000004600467310 */ /* 0x000e260000201800 */
[----:B------:R-:W-:-:S02]  /*4620*/  FSEL R2, R2, -6.5465044693749959201e-22, P5 ;  /* 0x9c45db2002027808 */ /* 0x000fc40002800000 */
[----:B------:R-:W-:Y:S01]  /*4630*/  FSEL R3, R3, 0.42466488480567932129, P5 ;  /* 0x3ed96dad03037808 */ /* 0x000fe20002800000 */
[----:B------:R-:W-:-:S05]  /*4640*/  IMAD.MOV.U32 R50, RZ, RZ, R48 ;  /* 0x000000ffff327224 */ /* 0x000fca00078e0030 */
[----:B------:R-:W-:-:S11]  /*4650*/  DMUL R2, R44, R2 ;  /* 0x000000022c027228 */ /* 0x000fd60000000000 */
[----:B0-----:R-:W-:Y:S05]  /*4660*/  CALL.REL.NOINC `($_Z31LaxWendroff_2D_Solver_OptimizedififfPfS_S_$__internal_accurate_pow) ;  /* 0x0000001c00047944 */ /* 0x001fea0003c00000 */
[----:B------:R-:W-:Y:S05]  /*4670*/  BSYNC.RECONVERGENT B0 ;  /* 0x0000000000007941 */ /* 0x000fea0003800200 */
.L_x_867:
        /* <DEDUP_REMOVED lines=37> */
.L_x_869:
[----:B------:R-:W-:Y:S05]  /*48d0*/  BSYNC.RECONVERGENT B1 ;  /* 0x0000000000017941 */ /* 0x000fea0003800200 */
.L_x_868:
        /* <DEDUP_REMOVED lines=15> */
.L_x_870:
        /* <DEDUP_REMOVED lines=34> */
.L_x_872:
[----:B------:R-:W-:Y:S05]  /*4bf0*/  BSYNC.RECONVERGENT B1 ;  /* 0x0000000000017941 */ /* 0x000fea0003800200 */
.L_x_871:
[----:B------:R-:W-:Y:S01]  /*4c00*/  FSETP.NEU.AND P5, PT, R0, 1, PT ;  /* 0x3f8000000000780b */ /* 0x000fe20003fad000 */
[----:B------:R-:W0:Y:S01]  /*4c10*/  F2F.F64.F32 R74, R74 ;  /* 0x0000004a004a7310 */ /* 0x000e220000201800 */
[----:B------:R-:W-:Y:S01]  /*4c20*/  BSSY.RECONVERGENT B0, `(.L_x_873) ;  /* 0x000000e000007945 */ /* 0x000fe20003800200 */
[----:B------:R-:W-:Y:S01]  /*4c30*/  IMAD.MOV.U32 R61, RZ, RZ, 0x40280000 ;  /* 0x40280000ff3d7424 */ /* 0x000fe200078e00ff */
[----:B------:R-:W-:Y:S02]  /*4c40*/  FSEL R48, R48, -1.481905565015040338e-05, P5 ;  /* 0xb7789f5c30307808 */ /* 0x000fe40002800000 */
[----:B------:R-:W-:Y:S02]  /*4c50*/  FSEL R49, R49, 0.31736990809440612793, P5 ;  /* 0x3ea27e4f31317808 */ /* 0x000fe40002800000 */
        /* <DEDUP_REMOVED lines=11> */
.L_x_873:
        /* <DEDUP_REMOVED lines=36> */
.L_x_875:
[----:B------:R-:W-:Y:S05]  /*4f50*/  BSYNC.RECONVERGENT B1 ;  /* 0x0000000000017941 */ /* 0x000fea0003800200 */
.L_x_874:
[----:B------:R-:W-:Y:S01]  /*4f60*/  DADD R48, -RZ, |R38| ;  /* 0x00000000ff307229 */ /* 0x000fe20000000526 */
[----:B------:R-:W-:Y:S01]  /*4f70*/  BSSY.RECONVERGENT B0, `(.L_x_876) ;  /* 0x0000005000007945 */ /* 0x000fe20003800200 */
[----:B------:R-:W-:Y:S01]  /*4f80*/  IMAD.MOV.U32 R61, RZ, RZ, 0x40260000 ;  /* 0x40260000ff3d7424 */ /* 0x000fe200078e00ff */
[----:B------:R-:W-:-:S07]  /*4f90*/  MOV R78, 0x4fc0 ;  /* 0x00004fc0004e7802 */ /* 0x000fce0000000f00 */
[----:B------:R-:W-:-:S07]  /*4fa0*/  IMAD.MOV.U32 R50, RZ, RZ, R48 ;  /* 0x000000ffff327224 */ /* 0x000fce00078e0030 */
[----:B------:R-:W-:Y:S05]  /*4fb0*/  CALL.REL.NOINC `($_Z31LaxWendroff_2D_Solver_OptimizedififfPfS_S_$__internal_accurate_pow) ;  /* 0x0000001000b07944 */ /* 0x000fea0003c00000 */
[----:B------:R-:W-:Y:S05]  /*4fc0*/  BSYNC.RECONVERGENT B0 ;  /* 0x0000000000007941 */ /* 0x000fea0003800200 */
.L_x_876:
[----:B------:R-:W-:Y:S01]  /*4fd0*/  DADD R50, -RZ, -R48 ;  /* 0x00000000ff327229 */ /* 0x000fe20000000930 */
[----:B------:R-:W-:Y:S01]  /*4fe0*/  P2R R52, PR, RZ, 0x1 ;  /* 0x00000001ff347803 */ /* 0x000fe20000000000 */
[----:B------:R-:W-:Y:S01]  /*4ff0*/  BSSY.RECONVERGENT B1, `(.L_x_877) ;  /* 0x0000027000017945 */ /* 0x000fe20003800200 */
[----:B------:R-:W-:Y:S02]  /*5000*/  ISETP.NE.AND P0, PT, R4, RZ, PT ;  /* 0x000000ff0400720c */ /* 0x000fe40003f05270 */
[----:B------:R-:W-:Y:S02]  /*5010*/  FSETP.NEU.AND P6, PT, R5, RZ, PT ;  /* 0x000000ff0500720b */ /* 0x000fe40003fcd000 */
[----:B------:R-:W-:-:S03]  /*5020*/  ISETP.NE.AND P5, PT, R81, RZ, PT ;  /* 0x000000ff5100720c */ /* 0x000fc60003fa5270 */
[----:B------:R-:W-:Y:S02]  /*5030*/  FSEL R48, R50, R48, !P0 ;  /* 0x0000003032307208 */ /* 0x000fe40004000000 */
[----:B------:R-:W-:Y:S02]  /*5040*/  FSEL R49, R51, R49, !P0 ;  /* 0x0000003133317208 */ /* 0x000fe40004000000 */
[----:B------:R-:W-:Y:S02]  /*5050*/  FSEL R54, R48, RZ, P6 ;  /* 0x000000ff30367208 */ /* 0x000fe40003000000 */
[----:B------:R-:W-:Y:S01]  /*5060*/  FSEL R55, R39, R49, !P6 ;  /* 0x0000003127377208 */ /* 0x000fe20007000000 */
[----:B------:R-:W-:Y:S01]  /*5070*/  DADD R48, R38, 11 ;  /* 0x4026000026307429 */ /* 0x000fe20000000000 */
[----:B------:R-:W-:Y:S02]  /*5080*/  FSEL R51, R54, RZ, P1 ;  /* 0x000000ff36337208 */ /* 0x000fe40000800000 */
[----:B------:R-:W-:-:S02]  /*5090*/  FSEL R53, R55, R12, P1 ;  /* 0x0000000c37357208 */ /* 0x000fc40000800000 */
[----:B------:R-:W-:Y:S01]  /*50a0*/  ISETP.NE.AND P0, PT, R52, RZ, PT ;  /* 0x000000ff3400720c */ /* 0x000fe20003f05270 */
[----:B------:R-:W-:-:S04]  /*50b0*/  IMAD.MOV.U32 R52, RZ, RZ, 0x0 ;  /* 0x00000000ff347424 */ /* 0x000fc800078e00ff */
        /* <DEDUP_REMOVED lines=26> */
.L_x_878:
[----:B------:R-:W-:Y:S05]  /*5260*/  BSYNC.RECONVERGENT B1 ;  /* 0x0000000000017941 */ /* 0x000fea0003800200 */
.L_x_877:
[----:B------:R-:W-:Y:S01]  /*5270*/  DADD R2, R48, R2 ;  /* 0x0000000030027229 */ /* 0x000fe20000000002 */
[----:B------:R-:W-:Y:S01]  /*5280*/  FSETP.NEU.AND P1, PT, R5, 1, PT ;  /* 0x3f8000000500780b */ /* 0x000fe20003f2d000 */
[----:B------:R-:W-:Y:S01]  /*5290*/  DADD R48, -RZ, |R40| ;  /* 0x00000000ff307229 */ /* 0x000fe20000000528 */
[----:B------:R-:W-:Y:S01]  /*52a0*/  BSSY.RECONVERGENT B0, `(.L_x_879) ;  /* 0x000000a000007945 */ /* 0x000fe20003800200 */
[----:B------:R-:W-:Y:S01]  /*52b0*/  IMAD.MOV.U32 R61, RZ, RZ, 0x40260000 ;  /* 0x40260000ff3d7424 */ /* 0x000fe200078e00ff */
[----:B------:R-:W-:-:S05]  /*52c0*/  MOV R78, 0x5340 ;  /* 0x00005340004e7802 */ /* 0x000fca0000000f00 */
[----:B------:R-:W-:Y:S01]  /*52d0*/  FSEL R72, R2, -2.2980901644209073563e-35, P1 ;  /* 0x85f45ff702487808 */ /* 0x000fe20000800000 */
[----:B------:R-:W-:Y:S01]  /*52e0*/  FADD R2, R10, R9 ;  /* 0x000000090a027221 */ /* 0x000fe20000000000 */
[----:B------:R-:W-:Y:S01]  /*52f0*/  FSEL R73, R3, 0.23158311843872070312, P1 ;  /* 0x3e6d242003497808 */ /* 0x000fe20000800000 */
[----:B------:R-:W-:-:S04]  /*5300*/  IMAD.MOV.U32 R50, RZ, RZ, R48 ;  /* 0x000000ffff327224 */ /* 0x000fc800078e0030 */
[----:B------:R-:W0:Y:S01]  /*5310*/  F2F.F64.F32 R2, R2 ;  /* 0x0000000200027310 */ /* 0x000e220000201800 */
[----:B------:R-:W-:-:S11]  /*5320*/  DMUL R72, R44, R72 ;  /* 0x000000482c487228 */ /* 0x000fd60000000000 */
[----:B0-----:R-:W-:Y:S05]  /*5330*/  CALL.REL.NOINC `($_Z31LaxWendroff_2D_Solver_OptimizedififfPfS_S_$__internal_accurate_pow) ;  /* 0x0000000c00d07944 */ /* 0x001fea0003c00000 */
[----:B------:R-:W-:Y:S05]  /*5340*/  BSYNC.RECONVERGENT B0 ;  /* 0x0000000000007941 */ /* 0x000fea0003800200 */
.L_x_879:
        /* <DEDUP_REMOVED lines=36> */
[----:B------:R-:W-:Y:S05]  /*5590*/  CALL.REL.NOINC `($__internal_18_$__cuda_sm20_div_rn_f64_full) ;  /* 0x0000000400a47944 */ /* 0x000fea0003c00000 */
.L_x_881:
[----:B------:R-:W-:Y:S05]  /*55a0*/  BSYNC.RECONVERGENT B1 ;  /* 0x0000000000017941 */ /* 0x000fea0003800200 */
.L_x_880:
        /* <DEDUP_REMOVED lines=13> */
[----:B01----:R-:W-:Y:S05]  /*5680*/  CALL.REL.NOINC `($_Z31LaxWendroff_2D_Solver_OptimizedififfPfS_S_$__internal_accurate_pow) ;  /* 0x0000000800fc7944 */ /* 0x003fea0003c00000 */
[----:B------:R-:W-:Y:S05]  /*5690*/  BSYNC.RECONVERGENT B0 ;  /* 0x0000000000007941 */ /* 0x000fea0003800200 */
.L_x_882:
        /* <DEDUP_REMOVED lines=32> */
.L_x_884:
[----:B------:R-:W-:Y:S05]  /*58a0*/  BSYNC.RECONVERGENT B1 ;  /* 0x0000000000017941 */ /* 0x000fea0003800200 */
.L_x_883:
[----:B------:R-:W0:Y:S01]  /*58b0*/  LDC.64 R50, c[0x0][0x3a8] ;  /* 0x0000ea00ff327b82 */ /* 0x000e220000000a00 */
[----:B------:R-:W-:-:S07]  /*58c0*/  FSETP.NEU.AND P1, PT, R0, 1, PT ;  /* 0x3f8000000000780b */ /* 0x000fce0003f2d000 */
[----:B------:R-:W1:Y:S01]  /*58d0*/  LDC.64 R52, c[0x0][0x398] ;  /* 0x0000e600ff347b82 */ /* 0x000e620000000a00 */
[----:B0-----:R-:W-:-:S05]  /*58e0*/  IMAD.WIDE R50, R6, 0x4, R50 ;  /* 0x0000000406327825 */ /* 0x001fca00078e0232 */
[----:B------:R-:W2:Y:S01]  /*58f0*/  LDG.E R5, desc[UR6][R50.64] ;  /* 0x0000000632057981 */ /* 0x000ea2000c1e1900 */
[----:B-1----:R-:W-:-:S06]  /*5900*/  IMAD.WIDE R52, R6, 0x4, R52 ;  /* 0x0000000406347825 */ /* 0x002fcc00078e0234 */
[----:B------:R-:W3:Y:S01]  /*5910*/  LDG.E.CONSTANT R52, desc[UR6][R52.64] ;  /* 0x0000000634347981 */ /* 0x000ee2000c1e9900 */
[----:B------:R-:W-:Y:S02]  /*5920*/  FSEL R6, R48, -1.54028256424871466263e+29, P1 ;  /* 0xeff8d89830067808 */ /* 0x000fe40000800000 */
[----:B------:R-:W-:-:S06]  /*5930*/  FSEL R7, R49, 0.17376267910003662109, P1 ;  /* 0x3e31eed831077808 */ /* 0x000fcc0000800000 */
[----:B------:R-:W-:-:S08]  /*5940*/  DMUL R6, R42, R6 ;  /* 0x000000062a067228 */ /* 0x000fd00000000000 */
[----:B------:R-:W-:Y:S01]  /*5950*/  DMUL R6, R80, R6 ;  /* 0x0000000650067228 */ /* 0x000fe20000000000 */
[----:B------:R-:W0:Y:S07]  /*5960*/  F2F.F64.F32 R70, R70 ;  /* 0x0000004600467310 */ /* 0x000e2e0000201800 */
[----:B------:R-:W-:-:S08]  /*5970*/  DFMA R6, R74, R80, R6 ;  /* 0x000000504a06722b */ /* 0x000fd00000000006 */
[----:B------:R-:W-:-:S08]  /*5980*/  DFMA R2, R72, R2, R6 ;  /* 0x000000024802722b */ /* 0x000fd00000000006 */
        /* <DEDUP_REMOVED lines=10> */
.L_x_816:
        /* <DEDUP_REMOVED lines=26> */
[----:B------:R-:W-:Y:S05]  /*5bd0*/  CALL.REL.NOINC `($__internal_18_$__cuda_sm20_div_rn_f64_full) ;  /* 0x0000000000147944 */ /* 0x000fea0003c00000 */
.L_x_886:
[----:B------:R-:W0:Y:S01]  /*5be0*/  LDC.64 R2, c[0x4][0x98] ;  /* 0x01002600ff027b82 */ /* 0x000e220000000a00 */
[----:B------:R-:W1:Y:S01]  /*5bf0*/  F2F.F32.F64 R49, R48 ;  /* 0x0000003000317310 */ /* 0x000e620000301000 */
[----:B0-----:R-:W-:-:S05]  /*5c00*/  IMAD.WIDE R2, R13, 0x4, R2 ;  /* 0x000000040d027825 */ /* 0x001fca00078e0202 */
[----:B-1----:R-:W-:Y:S01]  /*5c10*/  STG.E desc[UR6][R2.64], R49 ;  /* 0x0000003102007986 */ /* 0x002fe2000c101906 */
[----:B------:R-:W-:Y:S05]  /*5c20*/  EXIT ;  /* 0x000000000000794d */ /* 0x000fea0003800000 */
        .weak           $__internal_18_$__cuda_sm20_div_rn_f64_full
        .type           $__internal_18_$__cuda_sm20_div_rn_f64_full,@function
        .size           $__internal_18_$__cuda_sm20_div_rn_f64_full,($_Z31LaxWendroff_2D_Solver_OptimizedififfPfS_S_$__internal_accurate_pow - $__internal_18_$__cuda_sm20_div_rn_f64_full)
$__internal_18_$__cuda_sm20_div_rn_f64_full:
        /* <DEDUP_REMOVED lines=16> */
[C---:B------:R-:W-:Y:S02]  /*5d30*/  LOP3.LUT R56, R49.reuse, 0x800fffff, RZ, 0xc0, !PT ;  /* 0x800fffff31387812 */ /* 0x040fe400078ec0ff */
[----:B------:R-:W-:Y:S02]  /*5d40*/  @!P5 SEL R55, R52, 0x63400000, !P6 ;  /* 0x634000003437d807 */ /* 0x000fe40007000000 */
[----:B------:R-:W-:Y:S02]  /*5d50*/  FSETP.GEU.AND P6, PT, |R49|, 1.469367938527859385e-39, PT ;  /* 0x001000003100780b */ /* 0x000fe40003fce200 */
[----:B------:R-:W-:Y:S01]  /*5d60*/  LOP3.LUT R57, R56, 0x3ff00000, RZ, 0xfc, !PT ;  /* 0x3ff0000038397812 */ /* 0x000fe200078efcff */
[----:B------:R-:W-:Y:S01]  /*5d70*/  IMAD.MOV.U32 R56, RZ, RZ, R48 ;  /* 0x000000ffff387224 */ /* 0x000fe200078e0030 */
[----:B------:R-:W-:Y:S01]  /*5d80*/  @!P5 LOP3.LUT R55, R55, 0x80000000, R61, 0xf8, !PT ;  /* 0x800000003737d812 */ /* 0x000fe200078ef83d */
[----:B------:R-:W-:-:S03]  /*5d90*/  @!P5 IMAD.MOV.U32 R48, RZ, RZ, RZ ;  /* 0x000000ffff30d224 */ /* 0x000fc600078e00ff */
[----:B------:R-:W-:-:S05]  /*5da0*/  @!P5 LOP3.LUT R49, R55, 0x100000, RZ, 0xfc, !PT ;  /* 0x001000003731d812 */ /* 0x000fca00078efcff */
        /* <DEDUP_REMOVED lines=48> */
.L_x_888:
        /* <DEDUP_REMOVED lines=17> */
.L_x_891:
[----:B------:R-:W-:Y:S01]  /*61c0*/  LOP3.LUT R49, R59, 0x80000, RZ, 0xfc, !PT ;  /* 0x000800003b317812 */ /* 0x000fe200078efcff */
[----:B------:R-:W-:-:S04]  /*61d0*/  IMAD.MOV.U32 R66, RZ, RZ, R58 ;  /* 0x000000ffff427224 */ /* 0x000fc800078e003a */
[----:B------:R-:W-:Y:S01]  /*61e0*/  IMAD.MOV.U32 R67, RZ, RZ, R49 ;  /* 0x000000ffff437224 */ /* 0x000fe200078e0031 */
[----:B------:R-:W-:Y:S06]  /*61f0*/  BRA `(.L_x_889) ;  /* 0x00000000000c7947 */ /* 0x000fec0003800000 */
.L_x_890:
[----:B------:R-:W-:Y:S01]  /*6200*/  LOP3.LUT R49, R61, 0x80000, RZ, 0xfc, !PT ;  /* 0x000800003d317812 */ /* 0x000fe200078efcff */
[----:B------:R-:W-:-:S04]  /*6210*/  IMAD.MOV.U32 R66, RZ, RZ, R60 ;  /* 0x000000ffff427224 */ /* 0x000fc800078e003c */
[----:B------:R-:W-:-:S07]  /*6220*/  IMAD.MOV.U32 R67, RZ, RZ, R49 ;  /* 0x000000ffff437224 */ /* 0x000fce00078e0031 */
.L_x_889:
[----:B------:R-:W-:Y:S05]  /*6230*/  BSYNC.RECONVERGENT B0 ;  /* 0x0000000000007941 */ /* 0x000fea0003800200 */
.L_x_887:
[----:B------:R-:W-:Y:S02]  /*6240*/  IMAD.MOV.U32 R51, RZ, RZ, 0x0 ;  /* 0x00000000ff337424 */ /* 0x000fe400078e00ff */
[----:B------:R-:W-:Y:S02]  /*6250*/  IMAD.MOV.U32 R48, RZ, RZ, R66 ;  /* 0x000000ffff307224 */ /* 0x000fe400078e0042 */
[----:B------:R-:W-:Y:S01]  /*6260*/  IMAD.MOV.U32 R49, RZ, RZ, R67 ;  /* 0x000000ffff317224 */ /* 0x000fe200078e0043 */
[----:B------:R-:W-:Y:S06]  /*6270*/  RET.REL.NODEC R50 `(_Z31LaxWendroff_2D_Solver_OptimizedififfPfS_S_) ;  /* 0xffffff9c32607950 */ /* 0x000fec0003c3ffff */
        .type           $_Z31LaxWendroff_2D_Solver_OptimizedififfPfS_S_$__internal_accurate_pow,@function
        .size           $_Z31LaxWendroff_2D_Solver_OptimizedififfPfS_S_$__internal_accurate_pow,(.L_x_1644 - $_Z31LaxWendroff_2D_Solver_OptimizedififfPfS_S_$__internal_accurate_pow)
$_Z31LaxWendroff_2D_Solver_OptimizedififfPfS_S_$__internal_accurate_pow:
        /* <DEDUP_REMOVED lines=65> */
[C---:B------:R-:W-:Y:S02]  /*6690*/  DMUL R54, R50.reuse, R66 ;  /* 0x0000004232367228 */ /* 0x040fe40000000000 */
[----:B------:R-:W-:-:S04]  /*66a0*/  DFMA R62, R50, R50, -R66 ;  /* 0x00000032323e722b */ /* 0x000fc80000000842 */
[----:B------:R-:W-:Y:S01]  /*66b0*/  DADD R52, R56, -UR10 ;  /* 0x8000000a38347e29 */ /* 0x000fe20008000000 */
[----:B------:R-:W-:Y:S01]  /*66c0*/  UMOV UR10, 0x80000000 ;  /* 0x80000000000a7882 */ /* 0x000fe20000000000 */
[C---:B------:R-:W-:Y:S01]  /*66d0*/  DFMA R68, R50.reuse, R66, -R54 ;  /* 0x000000423244722b */ /* 0x040fe20000000836 */
[----:B------:R-:W-:Y:S01]  /*66e0*/  UMOV UR11, 0x43300000 ;  /* 0x43300000000b7882 */ /* 0x000fe20000000000 */
[----:B------:R-:W-:-:S04]  /*66f0*/  DFMA R64, R50, R64, R62 ;  /* 0x000000403240722b */ /* 0x000fc8000000003e */
[----:B------:R-:W-:Y:S02]  /*6700*/  DADD R56, R58, R52 ;  /* 0x000000003a387229 */ /* 0x000fe40000000034 */
[----:B------:R-:W-:-:S06]  /*6710*/  DFMA R68, R48, R66, R68 ;  /* 0x000000423044722b */ /* 0x000fcc0000000044 */
[----:B------:R-:W-:Y:S02]  /*6720*/  DMUL R62, R56, R54 ;  /* 0x00000036383e7228 */ /* 0x000fe40000000000 */
[----:B------:R-:W-:Y:S02]  /*6730*/  DFMA R64, R50, R64, R68 ;  /* 0x000000403240722b */ /* 0x000fe40000000044 */
[----:B------:R-:W-:-:S04]  /*6740*/  DADD R58, R58, -R56 ;  /* 0x000000003a3a7229 */ /* 0x000fc80000000838 */
[----:B------:R-:W-:-:S04]  /*6750*/  DFMA R66, R56, R54, -R62 ;  /* 0x000000363842722b */ /* 0x000fc8000000083e */
[----:B------:R-:W-:-:S04]  /*6760*/  DADD R58, R52, R58 ;  /* 0x00000000343a7229 */ /* 0x000fc8000000003a */
        /* <DEDUP_REMOVED lines=87> */
.L_x_892:
[----:B------:R-:W-:Y:S02]  /*6ce0*/  DFMA R54, R54, R50, R50 ;  /* 0x000000323636722b */ /* 0x000fe40000000032 */
[----:B------:R-:W-:-:S08]  /*6cf0*/  DSETP.NEU.AND P6, PT, |R50|, +INF , PT ;  /* 0x7ff000003200742a */ /* 0x000fd00003fcd200 */
[----:B------:R-:W-:Y:S01]  /*6d00*/  FSEL R48, R50, R54, !P6 ;  /* 0x0000003632307208 */ /* 0x000fe20007000000 */
[----:B------:R-:W-:Y:S01]  /*6d10*/  IMAD.MOV.U32 R50, RZ, RZ, R78 ;  /* 0x000000ffff327224 */ /* 0x000fe200078e004e */
[----:B------:R-:W-:Y:S01]  /*6d20*/  FSEL R49, R51, R55, !P6 ;  /* 0x0000003733317208 */ /* 0x000fe20007000000 */
[----:B------:R-:W-:-:S04]  /*6d30*/  IMAD.MOV.U32 R51, RZ, RZ, 0x0 ;  /* 0x00000000ff337424 */ /* 0x000fc800078e00ff */
[----:B------:R-:W-:Y:S05]  /*6d40*/  RET.REL.NODEC R50 `(_Z31LaxWendroff_2D_Solver_OptimizedififfPfS_S_) ;  /* 0xffffff9032ac7950 */ /* 0x000fea0003c3ffff */
.L_x_893:
        /* <DEDUP_REMOVED lines=11> */
.L_x_1644:


//--------------------- .text._Z21LaxWendroff_2D_SolverififfPfS_S_ --------------------------
	.section	.text._Z21LaxWendroff_2D_SolverififfPfS_S_,"ax",@progbits
	.align	128
        .global         _Z21LaxWendroff_2D_SolverififfPfS_S_
        .type           _Z21LaxWendroff_2D_SolverififfPfS_S_,@function
        .size           _Z21LaxWendroff_2D_SolverififfPfS_S_,(.L_x_1646 - _Z21LaxWendroff_2D_SolverififfPfS_S_)
        .other          _Z21LaxWendroff_2D_SolverififfPfS_S_,@"STO_CUDA_ENTRY STV_DEFAULT"
_Z21LaxWendroff_2D_SolverififfPfS_S_:
.text._Z21LaxWendroff_2D_SolverififfPfS_S_:
        /* <DEDUP_REMOVED lines=19> */
[----:B------:R-:W0:Y:S01]  /*0130*/  LDC R24, c[0x0][0x384] ;  /* 0x0000e100ff187b82 */ /* 0x000e220000000800 */
[----:B------:R-:W-:Y:S01]  /*0140*/  IMAD.MOV.U32 R2, RZ, RZ, 0x1 ;  /* 0x00000001ff027424 */ /* 0x000fe200078e00ff */
[----:B------:R-:W1:Y:S01]  /*0150*/  LDCU UR5, c[0x0][0x390] ;  /* 0x00007200ff0577ac */ /* 0x000e620008000800 */
[----:B------:R-:W2:Y:S05]  /*0160*/  LDCU UR4, c[0x0][0x360] ;  /* 0x00006c00ff0477ac */ /* 0x000eaa0008000800 */
[----:B------:R-:W3:Y:S01]  /*0170*/  LDC.64 R8, c[0x0][0x3a0] ;  /* 0x0000e800ff087b82 */ /* 0x000ee20000000a00 */
[----:B-1----:R-:W1:Y:S01]  /*0180*/  F2F.F64.F32 R28, UR5 ;  /* 0x00000005001c7d10 */ /* 0x002e620008201800 */
[----:B0-----:R-:W-:Y:S01]  /*0190*/  FMUL R24, R24, R24 ;  /* 0x0000001818187220 */ /* 0x001fe20000400000 */
[----:B--2---:R-:W-:-:S06]  /*01a0*/  IMAD R17, R17, UR4, R10 ;  /* 0x0000000411117c24 */ /* 0x004fcc000f8e020a */
[----:B------:R-:W0:Y:S01]  /*01b0*/  F2F.F64.F32 R24, R24 ;  /* 0x0000001800187310 */ /* 0x000e220000201800 */
[----:B-1----:R-:W-:-:S07]  /*01c0*/  DMUL R28, R28, 0.5 ;  /* 0x3fe000001c1c7828 */ /* 0x002fce0000000000 */
[----:B0-----:R-:W0:Y:S03]  /*01d0*/  MUFU.RCP64H R3, R25 ;  /* 0x0000001900037308 */ /* 0x001e260000001800 */
[----:B------:R-:W-:Y:S01]  /*01e0*/  FSETP.GEU.AND P1, PT, |R29|, 6.5827683646048100446e-37, PT ;  /* 0x036000001d00780b */ /* 0x000fe20003f2e200 */
[----:B0-----:R-:W-:-:S08]  /*01f0*/  DFMA R4, -R24, R2, 1 ;  /* 0x3ff000001804742b */ /* 0x001fd00000000102 */
[----:B------:R-:W-:Y:S01]  /*0200*/  DFMA R6, R4, R4, R4 ;  /* 0x000000040406722b */ /* 0x000fe20000000004 */
[----:B---3--:R-:W-:-:S07]  /*0210*/  IMAD.WIDE R4, R17, 0x4, R8 ;  /* 0x0000000411047825 */ /* 0x008fce00078e0208 */
[----:B------:R-:W-:Y:S01]  /*0220*/  DFMA R2, R2, R6, R2 ;  /* 0x000000060202722b */ /* 0x000fe20000000002 */
[----:B------:R-:W-:-:S07]  /*0230*/  IMAD.WIDE R6, R27, 0x4, R4 ;  /* 0x000000041b067825 */ /* 0x000fce00078e0204 */
[----:B------:R-:W-:Y:S01]  /*0240*/  DFMA R10, -R24, R2, 1 ;  /* 0x3ff00000180a742b */ /* 0x000fe20000000102 */
[----:B------:R-:W-:-:S07]  /*0250*/  IMAD.WIDE R8, R27, 0x4, R6 ;  /* 0x000000041b087825 */ /* 0x000fce00078e0206 */
[----:B------:R-:W-:Y:S01]  /*0260*/  DFMA R2, R2, R10, R2 ;  /* 0x0000000a0202722b */ /* 0x000fe20000000002 */
[----:B------:R-:W-:-:S07]  /*0270*/  IMAD.WIDE R10, R27, 0x4, R8 ;  /* 0x000000041b0a7825 */ /* 0x000fce00078e0208 */
[----:B------:R-:W-:Y:S01]  /*0280*/  DMUL R68, R28, R2 ;  /* 0x000000021c447228 */ /* 0x000fe20000000000 */
[----:B------:R-:W-:-:S04]  /*0290*/  IMAD.WIDE R12, R27, 0x4, R10 ;  /* 0x000000041b0c7825 */ /* 0x000fc800078e020a */
[----:B------:R-:W-:-:S03]  /*02a0*/  IMAD.WIDE R14, R27, 0x4, R12 ;  /* 0x000000041b0e7825 */ /* 0x000fc600078e020c */
[----:B------:R-:W-:Y:S01]  /*02b0*/  DFMA R20, -R24, R68, R28 ;  /* 0x000000441814722b */ /* 0x000fe2000000011c */
[----:B------:R-:W-:-:S07]  /*02c0*/  IMAD.WIDE R18, R27, 0x4, R14 ;  /* 0x000000041b127825 */ /* 0x000fce00078e020e */
[----:B------:R-:W-:Y:S01]  /*02d0*/  DFMA R68, R2, R20, R68 ;  /* 0x000000140244722b */ /* 0x000fe20000000044 */
[----:B------:R-:W-:-:S04]  /*02e0*/  IMAD.WIDE R20, R27, 0x4, R18 ;  /* 0x000000041b147825 */ /* 0x000fc800078e0212 */
[----:B------:R-:W-:-:S05]  /*02f0*/  IMAD.WIDE R22, R27, 0x4, R20 ;  /* 0x000000041b167825 */ /* 0x000fca00078e0214 */
[----:B------:R-:W-:-:S05]  /*0300*/  FFMA R0, RZ, R25, R69 ;  /* 0x00000019ff007223 */ /* 0x000fca0000000045 */
[----:B------:R-:W-:Y:S01]  /*0310*/  FSETP.GT.AND P0, PT, |R0|, 1.469367938527859385e-39, PT ;  /* 0x001000000000780b */ /* 0x000fe20003f04200 */
[----:B------:R-:W-:-:S04]  /*0320*/  IMAD.WIDE R30, R27, 0x4, R22 ;  /* 0x000000041b1e7825 */ /* 0x000fc800078e0216 */
[----:B------:R-:W-:-:S08]  /*0330*/  IMAD.WIDE R2, R27, 0x4, R30 ;  /* 0x000000041b027825 */ /* 0x000fd000078e021e */
[----:B------:R-:W-:Y:S05]  /*0340*/  @P0 BRA P1, `(.L_x_895) ;  /* 0x0000000000180947 */ /* 0x000fea0000800000 */
[----:B------:R-:W-:Y:S01]  /*0350*/  IMAD.MOV.U32 R78, RZ, RZ, R28 ;  /* 0x000000ffff4e7224 */ /* 0x000fe200078e001c */
[----:B------:R-:W-:Y:S01]  /*0360*/  MOV R50, 0x3b0 ;  /* 0x000003b000327802 */ /* 0x000fe20000000f00 */
[----:B------:R-:W-:Y:S02]  /*0370*/  IMAD.MOV.U32 R79, RZ, RZ, R29 ;  /* 0x000000ffff4f7224 */ /* 0x000fe400078e001d */
[----:B------:R-:W-:Y:S02]  /*0380*/  IMAD.MOV.U32 R68, RZ, RZ, R24 ;  /* 0x000000ffff447224 */ /* 0x000fe400078e0018 */
[----:B------:R-:W-:-:S07]  /*0390*/  IMAD.MOV.U32 R69, RZ, RZ, R25 ;  /* 0x000000ffff457224 */ /* 0x000fce00078e0019 */
[----:B------:R-:W-:Y:S05]  /*03a0*/  CALL.REL.NOINC `($__internal_19_$__cuda_sm20_div_rn_f64_full) ;  /* 0x0000005400cc7944 */ /* 0x000fea0003c00000 */
.L_x_895:
[----:B------:R-:W0:Y:S01]  /*03b0*/  MUFU.RCP64H R33, R25 ;  /* 0x0000001900217308 */ /* 0x000e220000001800 */
[----:B------:R-:W1:Y:S01]  /*03c0*/  LDC R0, c[0x0][0x390] ;  /* 0x0000e400ff007b82 */ /* 0x000e620000000800 */
[----:B------:R-:W-:-:S06]  /*03d0*/  IMAD.MOV.U32 R32, RZ, RZ, 0x1 ;  /* 0x00000001ff207424 */ /* 0x000fcc00078e00ff */
[----:B------:R-:W-:Y:S01]  /*03e0*/  F2F.F32.F64 R60, R68 ;  /* 0x00000044003c7310 */ /* 0x000fe20000301000 */
[----:B0-----:R-:W-:-:S08]  /*03f0*/  DFMA R26, -R24, R32, 1 ;  /* 0x3ff00000181a742b */ /* 0x001fd00000000120 */
[----:B------:R-:W-:Y:S01]  /*0400*/  DFMA R34, R26, R26, R26 ;  /* 0x0000001a1a22722b */ /* 0x000fe2000000001a */
[----:B-1----:R-:W-:-:S04]  /*0410*/  FMUL R0, R0, R0 ;  /* 0x0000000000007220 */ /* 0x002fc80000400000 */
[----:B------:R-:W0:Y:S03]  /*0420*/  F2F.F64.F32 R26, R0 ;  /* 0x00000000001a7310 */ /* 0x000e260000201800 */
        /* <DEDUP_REMOVED lines=16> */
[----:B------:R-:W-:Y:S05]  /*0530*/  CALL.REL.NOINC `($__internal_19_$__cuda_sm20_div_rn_f64_full) ;  /* 0x0000005400687944 */ /* 0x000fea0003c00000 */
[----:B------:R-:W-:Y:S02]  /*0540*/  IMAD.MOV.U32 R58, RZ, RZ, R68 ;  /* 0x000000ffff3a7224 */ /* 0x000fe400078e0044 */
[----:B------:R-:W-:-:S07]  /*0550*/  IMAD.MOV.U32 R59, RZ, RZ, R69 ;  /* 0x000000ffff3b7224 */ /* 0x000fce00078e0045 */
.L_x_896:
        /* <DEDUP_REMOVED lines=24> */
.L_x_897:
[----:B------:R-:W0:Y:S01]  /*06e0*/  MUFU.RCP64H R29, R25 ;  /* 0x00000019001d7308 */ /* 0x000e220000001800 */
[----:B------:R-:W-:Y:S01]  /*06f0*/  IMAD.MOV.U32 R28, RZ, RZ, 0x1 ;  /* 0x00000001ff1c7424 */ /* 0x000fe200078e00ff */
[----:B------:R-:W-:-:S06]  /*0700*/  FSETP.GEU.AND P1, PT, |R27|, 6.5827683646048100446e-37, PT ;  /* 0x036000001b00780b */ /* 0x000fcc0003f2e200 */
[----:B------:R1:W2:Y:S01]  /*0710*/  F2F.F32.F64 R0, R68 ;  /* 0x0000004400007310 */ /* 0x0002a20000301000 */
        /* <DEDUP_REMOVED lines=19> */
.L_x_898:
[----:B------:R-:W0:Y:S01]  /*0850*/  LDC.64 R50, c[0x0][0x388] ;  /* 0x0000e200ff327b82 */ /* 0x000e220000000a00 */
[----:B------:R1:W5:Y:S04]  /*0860*/  LDG.E.CONSTANT R43, desc[UR6][R10.64+0x18] ;  /* 0x000018060a2b7981 */ /* 0x000368000c1e9900 */
[----:B------:R2:W5:Y:S03]  /*0870*/  LDG.E.CONSTANT R42, desc[UR6][R8.64+0x18] ;  /* 0x00001806082a7981 */ /* 0x000566000c1e9900 */
[----:B------:R-:W3:Y:S01]  /*0880*/  LDC.64 R24, c[0x0][0x380] ;  /* 0x0000e000ff187b82 */ /* 0x000ee20000000a00 */
[----:B------:R-:W5:Y:S04]  /*0890*/  LDG.E.CONSTANT R45, desc[UR6][R14.64+0x18] ;  /* 0x000018060e2d7981 */ /* 0x000f68000c1e9900 */
[----:B------:R4:W5:Y:S04]  /*08a0*/  LDG.E.CONSTANT R44, desc[UR6][R12.64+0x18] ;  /* 0x000018060c2c7981 */ /* 0x000968000c1e9900 */
[----:B------:R-:W5:Y:S04]  /*08b0*/  LDG.E.CONSTANT R41, desc[UR6][R6.64+0x18] ;  /* 0x0000180606297981 */ /* 0x000f68000c1e9900 */
[----:B------:R4:W5:Y:S01]  /*08c0*/  LDG.E.CONSTANT R39, desc[UR6][R4.64+0x18] ;  /* 0x0000180604277981 */ /* 0x000962000c1e9900 */
[----:B0-----:R-:W1:Y:S03]  /*08d0*/  F2F.F64.F32 R64, R51 ;  /* 0x0000003300407310 */ /* 0x001e660000201800 */
[----:B------:R0:W5:Y:S04]  /*08e0*/  LDG.E.CONSTANT R40, desc[UR6][R2.64+0x18] ;  /* 0x0000180602287981 */ /* 0x000168000c1e9900 */
[----:B------:R0:W5:Y:S01]  /*08f0*/  LDG.E.CONSTANT R48, desc[UR6][R30.64+0x18] ;  /* 0x000018061e307981 */ /* 0x000162000c1e9900 */
[----:B---3--:R-:W3:Y:S03]  /*0900*/  F2F.F64.F32 R62, R25 ;  /* 0x00000019003e7310 */ /* 0x008ee60000201800 */
[----:B------:R3:W5:Y:S04]  /*0910*/  LDG.E.CONSTANT R46, desc[UR6][R20.64+0x18] ;  /* 0x00001806142e7981 */ /* 0x000768000c1e9900 */
[----:B------:R-:W5:Y:S01]  /*0920*/  LDG.E.CONSTANT R49, desc[UR6][R22.64+0x18] ;  /* 0x0000180616317981 */ /* 0x000f62000c1e9900 */
[----:B-1----:R-:W-:-:S02]  /*0930*/  DADD R10, R64, 1 ;  /* 0x3ff00000400a7429 */ /* 0x002fc40000000000 */
[C---:B--2---:R-:W-:Y:S01]  /*0940*/  DADD R8, R64.reuse, 3 ;  /* 0x4008000040087429 */ /* 0x044fe20000000000 */
[----:B------:R-:W1:Y:S01]  /*0950*/  F2F.F32.F64 R28, R28 ;  /* 0x0000001c001c7310 */ /* 0x000e620000301000 */
[----:B------:R-:W-:Y:S01]  /*0960*/  IMAD.WIDE R26, R24, 0x4, R2 ;  /* 0x00000004181a7825 */ /* 0x000fe200078e0202 */
[C---:B----4-:R-:W-:Y:S01]  /*0970*/  DADD R12, R64.reuse, 2 ;  /* 0x40000000400c7429 */ /* 0x050fe20000000000 */
[----:B------:R-:W5:Y:S01]  /*0980*/  LDG.E.CONSTANT R47, desc[UR6][R18.64+0x18] ;  /* 0x00001806122f7981 */ /* 0x000f62000c1e9900 */
[C---:B------:R-:W-:Y:S02]  /*0990*/  DADD R14, R64.reuse, 4 ;  /* 0x40100000400e7429 */ /* 0x040fe40000000000 */
[C---:B------:R-:W-:Y:S02]  /*09a0*/  DADD R4, R64.reuse, 6 ;  /* 0x4018000040047429 */ /* 0x040fe40000000000 */
[C---:B------:R-:W-:Y:S01]  /*09b0*/  DADD R6, R64.reuse, 8 ;  /* 0x4020000040067429 */ /* 0x040fe20000000000 */
[----:B------:R-:W-:Y:S01]  /*09c0*/  LOP3.LUT R36, R11, 0x7ff00000, RZ, 0xc0, !PT ;  /* 0x7ff000000b247812 */ /* 0x000fe200078ec0ff */
[C---:B0-----:R-:W-:Y:S01]  /*09d0*/  DADD R2, R64.reuse, 5 ;  /* 0x4014000040027429 */ /* 0x041fe20000000000 */
[----:B------:R-:W-:Y:S01]  /*09e0*/  LOP3.LUT R34, R9, 0x7ff00000, RZ, 0xc0, !PT ;  /* 0x7ff0000009227812 */ /* 0x000fe200078ec0ff */
[C---:B------:R-:W-:Y:S01]  /*09f0*/  DADD R10, R64.reuse, 9 ;  /* 0x40220000400a7429 */ /* 0x040fe20000000000 */
[----:B------:R0:W5:Y:S01]  /*0a00*/  LDG.E.CONSTANT R38, desc[UR6][R26.64+0x18] ;  /* 0x000018061a267981 */ /* 0x000162000c1e9900 */
[C---:B------:R-:W-:Y:S01]  /*0a10*/  DADD R8, R64.reuse, 11 ;  /* 0x4026000040087429 */ /* 0x040fe20000000000 */
[----:B------:R-:W-:Y:S01]  /*0a20*/  LOP3.LUT R37, R13, 0x7ff00000, RZ, 0xc0, !PT ;  /* 0x7ff000000d257812 */ /* 0x000fe200078ec0ff */
[C---:B------:R-:W-:Y:S01]  /*0a30*/  DADD R12, R64.reuse, 10 ;  /* 0x40240000400c7429 */ /* 0x040fe20000000000 */
[----:B------:R-:W-:Y:S01]  /*0a40*/  LOP3.LUT R35, R15, 0x7ff00000, RZ, 0xc0, !PT ;  /* 0x7ff000000f237812 */ /* 0x000fe200078ec0ff */
[----:B------:R-:W-:Y:S01]  /*0a50*/  DADD R14, R64, 12 ;  /* 0x40280000400e7429 */ /* 0x000fe20000000000 */
[----:B------:R-:W-:Y:S01]  /*0a60*/  LOP3.LUT R33, R5, 0x7ff00000, RZ, 0xc0, !PT ;  /* 0x7ff0000005217812 */ /* 0x000fe200078ec0ff */
[C---:B---3--:R-:W-:Y:S01]  /*0a70*/  DADD R4, R62.reuse, 2 ;  /* 0x400000003e047429 */ /* 0x048fe20000000000 */
[----:B------:R-:W-:Y:S01]  /*0a80*/  LOP3.LUT R32, R3, 0x7ff00000, RZ, 0xc0, !PT ;  /* 0x7ff0000003207812 */ /* 0x000fe200078ec0ff */
[C---:B------:R-:W-:Y:S01]  /*0a90*/  DADD R2, R62.reuse, 1 ;  /* 0x3ff000003e027429 */ /* 0x040fe20000000000 */
[----:B------:R-:W-:Y:S01]  /*0aa0*/  LOP3.LUT R31, R7, 0x7ff00000, RZ, 0xc0, !PT ;  /* 0x7ff00000071f7812 */ /* 0x000fe200078ec0ff */
[C---:B------:R-:W-:Y:S01]  /*0ab0*/  DADD R6, R62.reuse, 3 ;  /* 0x400800003e067429 */ /* 0x040fe20000000000 */
[----:B-1----:R-:W-:Y:S01]  /*0ac0*/  FADD R56, R0, R28 ;  /* 0x0000001c00387221 */ /* 0x002fe20000000000 */
[-C--:B------:R-:W-:Y:S01]  /*0ad0*/  FMUL R21, R28, R51.reuse ;  /* 0x000000331c157220 */ /* 0x080fe20000400000 */
[----:B------:R-:W-:Y:S01]  /*0ae0*/  LOP3.LUT R28, R11, 0x7ff00000, RZ, 0xc0, !PT ;  /* 0x7ff000000b1c7812 */ /* 0x000fe200078ec0ff */
[C---:B------:R-:W-:Y:S01]  /*0af0*/  DADD R10, R62.reuse, 5 ;  /* 0x401400003e0a7429 */ /* 0x040fe20000000000 */
[----:B0-----:R-:W-:Y:S01]  /*0b00*/  LOP3.LUT R26, R9, 0x7ff00000, RZ, 0xc0, !PT ;  /* 0x7ff00000091a7812 */ /* 0x001fe200078ec0ff */
[----:B------:R-:W-:Y:S01]  /*0b10*/  DADD R8, R62, 4 ;  /* 0x401000003e087429 */ /* 0x000fe20000000000 */
[----:B------:R-:W-:Y:S01]  /*0b20*/  FMUL R23, R0, R51 ;  /* 0x0000003300177220 */ /* 0x000fe20000400000 */
[-C--:B------:R-:W-:Y:S01]  /*0b30*/  FFMA R21, R58, R25.reuse, R21 ;  /* 0x000000193a157223 */ /* 0x080fe20000000015 */
[----:B------:R-:W-:Y:S01]  /*0b40*/  DADD R18, R64, 7 ;  /* 0x401c000040127429 */ /* 0x000fe20000000000 */
[----:B------:R-:W-:Y:S01]  /*0b50*/  LOP3.LUT R29, R13, 0x7ff00000, RZ, 0xc0, !PT ;  /* 0x7ff000000d1d7812 */ /* 0x000fe200078ec0ff */
[----:B------:R-:W-:Y:S01]  /*0b60*/  FFMA R0, R60, R25, R23 ;  /* 0x000000193c007223 */ /* 0x000fe20000000017 */
[----:B------:R-:W-:Y:S01]  /*0b70*/  LOP3.LUT R27, R15, 0x7ff00000, RZ, 0xc0, !PT ;  /* 0x7ff000000f1b7812 */ /* 0x000fe200078ec0ff */
[C-C-:B------:R-:W-:Y:S01]  /*0b80*/  IMAD R8, R24.reuse, 0xc, R17.reuse ;  /* 0x0000000c18087824 */ /* 0x140fe200078e0211 */
[----:B------:R-:W0:Y:S01]  /*0b90*/  F2F.F64.F32 R60, R60 ;  /* 0x0000003c003c7310 */ /* 0x000e220000201800 */
[----:B------:R-:W-:Y:S01]  /*0ba0*/  IMAD R10, R24, 0x6, R17 ;  /* 0x00000006180a7824 */ /* 0x000fe200078e0211 */
[C---:B------:R-:W-:Y:S01]  /*0bb0*/  DADD R12, R62.reuse, 6 ;  /* 0x401800003e0c7429 */ /* 0x040fe20000000000 */
[----:B------:R-:W-:Y:S01]  /*0bc0*/  LOP3.LUT R24, R3, 0x7ff00000, RZ, 0xc0, !PT ;  /* 0x7ff0000003187812 */ /* 0x000fe200078ec0ff */
[C---:B------:R-:W-:Y:S01]  /*0bd0*/  DADD R14, R62.reuse, 7 ;  /* 0x401c00003e0e7429 */ /* 0x040fe20000000000 */
[----:B------:R-:W-:Y:S01]  /*0be0*/  LOP3.LUT R23, R5, 0x7ff00000, RZ, 0xc0, !PT ;  /* 0x7ff0000005177812 */ /* 0x000fe200078ec0ff */
[C---:B------:R-:W-:Y:S01]  /*0bf0*/  DADD R16, R62.reuse, 8 ;  /* 0x402000003e107429 */ /* 0x040fe20000000000 */
[----:B------:R-:W-:Y:S01]  /*0c00*/  LOP3.LUT R22, R7, 0x7ff00000, RZ, 0xc0, !PT ;  /* 0x7ff0000007167812 */ /* 0x000fe200078ec0ff */
[----:B------:R-:W1:Y:S01]  /*0c10*/  F2F.F64.F32 R58, R58 ;  /* 0x0000003a003a7310 */ /* 0x000e620000201800 */
[----:B------:R-:W-:-:S02]  /*0c20*/  DADD R2, R62, 9 ;  /* 0x402200003e027429 */ /* 0x000fc40000000000 */
[C---:B------:R-:W-:Y:S02]  /*0c30*/  DADD R52, R62.reuse, 10 ;  /* 0x402400003e347429 */ /* 0x040fe40000000000 */
[----:B------:R-:W-:-:S03]  /*0c40*/  DADD R4, R62, 11 ;  /* 0x402600003e047429 */ /* 0x000fc60000000000 */
[----:B------:R-:W2:Y:S01]  /*0c50*/  F2F.F64.F32 R56, R56 ;  /* 0x0000003800387310 */ /* 0x000ea20000201800 */
[----:B------:R-:W-:Y:S01]  /*0c60*/  DADD R6, R62, 12 ;  /* 0x402800003e067429 */ /* 0x000fe20000000000 */
[----:B------:R-:W-:Y:S01]  /*0c70*/  FADD R25, R21, R0 ;  /* 0x0000000015197221 */ /* 0x000fe20000000000 */
[----:B------:R-:W-:Y:S01]  /*0c80*/  IMAD.MOV.U32 R0, RZ, RZ, -0x100000 ;  /* 0xfff00000ff007424 */ /* 0x000fe200078e00ff */
[----:B------:R-:W-:Y:S02]  /*0c90*/  ISETP.GE.AND P1, PT, R65, RZ, PT ;  /* 0x000000ff4100720c */ /* 0x000fe40003f26270 */
[----:B------:R-:W-:Y:S02]  /*0ca0*/  ISETP.GE.AND P0, PT, R63, RZ, PT ;  /* 0x000000ff3f00720c */ /* 0x000fe40003f06270 */
[----:B------:R-:W-:Y:S02]  /*0cb0*/  LOP3.LUT R30, R19, 0x7ff00000, RZ, 0xc0, !PT ;  /* 0x7ff00000131e7812 */ /* 0x000fe400078ec0ff */
[----:B------:R-:W-:Y:S01]  /*0cc0*/  LOP3.LUT R20, R11, 0x7ff00000, RZ, 0xc0, !PT ;  /* 0x7ff000000b147812 */ /* 0x000fe200078ec0ff */
[----:B------:R-:W-:Y:S01]  /*0cd0*/  VIADD R11, R8, 0x6 ;  /* 0x00000006080b7836 */ /* 0x000fe20000000000 */
[----:B------:R-:W-:Y:S01]  /*0ce0*/  LOP3.LUT R21, R9, 0x7ff00000, RZ, 0xc0, !PT ;  /* 0x7ff0000009157812 */ /* 0x000fe200078ec0ff */
[----:B------:R-:W-:Y:S01]  /*0cf0*/  IMAD.MOV R12, RZ, RZ, -R50 ;  /* 0x000000ffff0c7224 */ /* 0x000fe200078e0a32 */
[----:B------:R-:W-:Y:S01]  /*0d00*/  LOP3.LUT R19, R13, 0x7ff00000, RZ, 0xc0, !PT ;  /* 0x7ff000000d137812 */ /* 0x000fe200078ec0ff */
[----:B------:R-:W-:Y:S01]  /*0d10*/  VIADD R10, R10, 0x6 ;  /* 0x000000060a0a7836 */ /* 0x000fe20000000000 */
[----:B------:R-:W-:-:S02]  /*0d20*/  LOP3.LUT R18, R15, 0x7ff00000, RZ, 0xc0, !PT ;  /* 0x7ff000000f127812 */ /* 0x000fc400078ec0ff */
[----:B------:R-:W-:Y:S02]  /*0d30*/  LOP3.LUT R17, R17, 0x7ff00000, RZ, 0xc0, !PT ;  /* 0x7ff0000011117812 */ /* 0x000fe400078ec0ff */
[----:B------:R-:W-:Y:S02]  /*0d40*/  LOP3.LUT R16, R3, 0x7ff00000, RZ, 0xc0, !PT ;  /* 0x7ff0000003107812 */ /* 0x000fe400078ec0ff */
[----:B------:R-:W-:Y:S02]  /*0d50*/  LOP3.LUT R15, R53, 0x7ff00000, RZ, 0xc0, !PT ;  /* 0x7ff00000350f7812 */ /* 0x000fe400078ec0ff */
[----:B------:R-:W-:Y:S02]  /*0d60*/  LOP3.LUT R14, R5, 0x7ff00000, RZ, 0xc0, !PT ;  /* 0x7ff00000050e7812 */ /* 0x000fe400078ec0ff */
[----:B------:R-:W-:Y:S02]  /*0d70*/  LOP3.LUT R13, R7, 0x7ff00000, RZ, 0xc0, !PT ;  /* 0x7ff00000070d7812 */ /* 0x000fe400078ec0ff */
[----:B------:R-:W-:-:S02]  /*0d80*/  P2R R4, PR, RZ, 0x2 ;  /* 0x00000002ff047803 */ /* 0x000fc40000000000 */
[C---:B------:R-:W-:Y:S02]  /*0d90*/  SEL R9, R0.reuse, 0x7ff00000, !P1 ;  /* 0x7ff0000000097807 */ /* 0x040fe40004800000 */
[----:B012---:R-:W-:-:S07]  /*0da0*/  SEL R8, R0, 0x7ff00000, !P0 ;  /* 0x7ff0000000087807 */ /* 0x007fce0004000000 */
.L_x_963:
        /* <DEDUP_REMOVED lines=22> */
[----:B------:R-:W4:Y:S08]  /*0f10*/  S2UR UR5, SR_CgaCtaId ;  /* 0x00000000000579c3 */ /* 0x000f300000008800 */
[----:B------:R-:W4:Y:S01]  /*0f20*/  LDC R5, c[0x0][0x38c] ;  /* 0x0000e300ff057b82 */ /* 0x000f220000000800 */
[----:B------:R-:W-:Y:S01]  /*0f30*/  UMOV UR4, 0x400 ;  /* 0x0000040000047882 */ /* 0x000fe20000000000 */
[----:B0-----:R-:W-:-:S06]  /*0f40*/  FSETP.NEU.AND P4, PT, R0, 1, PT ;  /* 0x3f8000000000780b */ /* 0x001fcc0003f8d000 */
[----:B------:R-:W0:Y:S01]  /*0f50*/  LDC.64 R54, c[0x0][0x3a8] ;  /* 0x0000ea00ff367b82 */ /* 0x000e220000000a00 */
[----:B------:R-:W-:Y:S02]  /*0f60*/  FSETP.NEU.AND P3, PT, R0, RZ, PT ;  /* 0x000000ff0000720b */ /* 0x000fe40003f6d000 */
[----:B-1----:R-:W-:Y:S02]  /*0f70*/  P2R R2, PR, RZ, 0x10 ;  /* 0x00000010ff027803 */ /* 0x002fe40000000000 */
[----:B------:R-:W-:Y:S01]  /*0f80*/  P2R R2, PR, RZ, 0x8 ;  /* 0x00000008ff027803 */ /* 0x000fe20000000000 */
[----:B----4-:R-:W-:Y:S01]  /*0f90*/  ULEA UR4, UR5, UR4, 0x18 ;  /* 0x0000000405047291 */ /* 0x010fe2000f8ec0ff */
[----:B------:R-:W-:Y:S02]  /*0fa0*/  ISETP.NE.AND P5, PT, R14, 0x7ff00000, PT ;  /* 0x7ff000000e00780c */ /* 0x000fe40003fa5270 */
[C---:B------:R-:W-:Y:S02]  /*0fb0*/  FSETP.NEU.AND P3, PT, R5.reuse, 1, PT ;  /* 0x3f8000000500780b */ /* 0x040fe40003f6d000 */
[----:B------:R-:W-:-:S02]  /*0fc0*/  FSETP.NEU.AND P6, PT, R5, RZ, PT ;  /* 0x000000ff0500720b */ /* 0x000fc40003fcd000 */
[----:B------:R-:W-:Y:S01]  /*0fd0*/  LEA R6, R6, UR4, 0x2 ;  /* 0x0000000406067c11 */ /* 0x000fe2000f8e10ff */
[----:B------:R-:W-:Y:S01]  /*0fe0*/  BAR.SYNC.DEFER_BLOCKING 0x0 ;  /* 0x0000000000007b1d */ /* 0x000fe20000010000 */
[----:B------:R-:W-:Y:S02]  /*0ff0*/  P2R R2, PR, RZ, 0x8 ;  /* 0x00000008ff027803 */ /* 0x000fe40000000000 */
[----:B------:R-:W-:Y:S02]  /*1000*/  P2R R2, PR, RZ, 0x40 ;  /* 0x00000040ff027803 */ /* 0x000fe40000000000 */
[----:B------:R-:W-:Y:S02]  /*1010*/  ISETP.NE.AND P4, PT, R13, 0x7ff00000, PT ;  /* 0x7ff000000d00780c */ /* 0x000fe40003f85270 */
[----:B------:R-:W-:Y:S02]  /*1020*/  ISETP.NE.AND P6, PT, R26, 0x7ff00000, PT ;  /* 0x7ff000001a00780c */ /* 0x000fe40003fc5270 */
[----:B------:R-:W-:-:S02]  /*1030*/  P2R R76, PR, RZ, 0x20 ;  /* 0x00000020ff4c7803 */ /* 0x000fc40000000000 */
[----:B------:R-:W-:Y:S02]  /*1040*/  P2R R77, PR, RZ, 0x10 ;  /* 0x00000010ff4d7803 */ /* 0x000fe40000000000 */
[----:B------:R-:W-:Y:S02]  /*1050*/  ISETP.NE.AND P5, PT, R15, 0x7ff00000, PT ;  /* 0x7ff000000f00780c */ /* 0x000fe40003fa5270 */
[----:B------:R-:W-:-:S04]  /*1060*/  ISETP.NE.AND P4, PT, R27, 0x7ff00000, PT ;  /* 0x7ff000001b00780c */ /* 0x000fc80003f85270 */
[----:B------:R-:W-:Y:S02]  /*1070*/  P2R R52, PR, RZ, 0x10 ;  /* 0x00000010ff347803 */ /* 0x000fe40000000000 */
[----:B------:R-:W-:-:S04]  /*1080*/  ISETP.NE.AND P4, PT, R28, 0x7ff00000, PT ;  /* 0x7ff000001c00780c */ /* 0x000fc80003f85270 */
[----:B------:R-:W-:Y:S02]  /*1090*/  P2R R87, PR, RZ, 0x10 ;  /* 0x00000010ff577803 */ /* 0x000fe40000000000 */
[----:B------:R-:W-:Y:S01]  /*10a0*/  ISETP.NE.AND P4, PT, R18, 0x7ff00000, PT ;  /* 0x7ff000001200780c */ /* 0x000fe20003f85270 */
[----:B------:R-:W-:Y:S03]  /*10b0*/  STS [R6+0x18], R45 ;  /* 0x0000182d06007388 */ /* 0x000fe60000000800 */
[----:B------:R-:W-:Y:S02]  /*10c0*/  P2R R88, PR, RZ, 0x10 ;  /* 0x00000010ff587803 */ /* 0x000fe40000000000 */
[----:B------:R-:W-:-:S04]  /*10d0*/  ISETP.NE.AND P4, PT, R19, 0x7ff00000, PT ;  /* 0x7ff000001300780c */ /* 0x000fc80003f85270 */
[----:B------:R-:W-:Y:S02]  /*10e0*/  P2R R90, PR, RZ, 0x10 ;  /* 0x00000010ff5a7803 */ /* 0x000fe40000000000 */
[----:B------:R-:W-:Y:S01]  /*10f0*/  ISETP.NE.AND P4, PT, R33, 0x7ff00000, PT ;  /* 0x7ff000002100780c */ /* 0x000fe20003f85270 */
[----:B------:R-:W-:-:S03]  /*1100*/  DADD R68, -RZ, |R64| ;  /* 0x00000000ff447229 */ /* 0x000fc60000000540 */
[----:B------:R-:W-:Y:S02]  /*1110*/  P2R R94, PR, RZ, 0x10 ;  /* 0x00000010ff5e7803 */ /* 0x000fe40000000000 */
[----:B------:R-:W-:Y:S01]  /*1120*/  ISETP.NE.AND P4, PT, R34, 0x7ff00000, PT ;  /* 0x7ff000002200780c */ /* 0x000fe20003f85270 */
[----:B------:R-:W-:Y:S01]  /*1130*/  DSETP.NEU.AND P1, PT, |R64|, +INF , PT ;  /* 0x7ff000004000742a */ /* 0x000fe20003f2d200 */
[----:B------:R-:W-:Y:S02]  /*1140*/  BSSY.RECONVERGENT B0, `(.L_x_899) ;  /* 0x000002c000007945 */ /* 0x000fe40003800200 */
[----:B------:R-:W-:Y:S01]  /*1150*/  P2R R71, PR, RZ, 0x10 ;  /* 0x00000010ff477803 */ /* 0x000fe20000000000 */
[----:B------:R-:W-:Y:S02]  /*1160*/  IMAD.MOV.U32 R78, RZ, RZ, R68 ;  /* 0x000000ffff4e7224 */ /* 0x000fe400078e0044 */
[----:B------:R-:W-:Y:S01]  /*1170*/  DSETP.NEU.AND P4, PT, |R62|, +INF , PT ;  /* 0x7ff000003e00742a */ /* 0x000fe20003f8d200 */
[----:B------:R-:W-:Y:S01]  /*1180*/  FMUL R3, R25, R45 ;  /* 0x0000002d19037220 */ /* 0x000fe20000400000 */
[----:B------:R-:W-:Y:S01]  /*1190*/  IMAD.MOV.U32 R79, RZ, RZ, 0x40000000 ;  /* 0x40000000ff4f7424 */ /* 0x000fe200078e00ff */
[----:B------:R-:W-:Y:S01]  /*11a0*/  FSETP.NAN.AND P3, PT, R5, R5, PT ;  /* 0x000000050500720b */ /* 0x000fe20003f68000 */
[----:B0-----:R-:W-:Y:S01]  /*11b0*/  IMAD.WIDE R54, R10, 0x4, R54 ;  /* 0x000000040a367825 */ /* 0x001fe200078e0236 */
[----:B------:R-:W-:Y:S01]  /*11c0*/  MOV R50, 0x1400 ;  /* 0x0000140000327802 */ /* 0x000fe20000000f00 */
[----:B------:R-:W-:Y:S01]  /*11d0*/  UMOV UR4, URZ ;  /* 0x000000ff00047c82 */ /* 0x000fe20008000000 */
[----:B--2---:R0:W-:Y:S04]  /*11e0*/  @!P2 STS [R6+0x98], R53 ;  /* 0x000098350600a388 */ /* 0x0041e80000000800 */
[----:B---3--:R1:W-:Y:S01]  /*11f0*/  @!P2 STS [R6], R51 ;  /* 0x000000330600a388 */ /* 0x0083e20000000800 */
[----:B0-----:R-:W-:Y:S01]  /*1200*/  P2R R53, PR, RZ, 0x40 ;  /* 0x00000040ff357803 */ /* 0x001fe20000000000 */
[----:B------:R-:W-:Y:S01]  /*1210*/  BAR.SYNC.DEFER_BLOCKING 0x0 ;  /* 0x0000000000007b1d */ /* 0x000fe20000010000 */
[----:B------:R-:W-:-:S02]  /*1220*/  ISETP.NE.AND P6, PT, R16, 0x7ff00000, PT ;  /* 0x7ff000001000780c */ /* 0x000fc40003fc5270 */
[----:B-1----:R-:W-:Y:S02]  /*1230*/  P2R R51, PR, RZ, 0x20 ;  /* 0x00000020ff337803 */ /* 0x002fe40000000000 */
        /* <DEDUP_REMOVED lines=24> */
[----:B------:R-:W-:Y:S02]  /*13c0*/  FSETP.NAN.AND P2, PT, R0, R0, PT ;  /* 0x000000000000720b */ /* 0x000fe40003f48000 */
[----:B------:R-:W-:Y:S02]  /*13d0*/  ISETP.NE.AND P5, PT, R37, 0x7ff00000, PT ;  /* 0x7ff000002500780c */ /* 0x000fe40003fa5270 */
[----:B------:R-:W-:-:S11]  /*13e0*/  P2R R72, PR, RZ, 0x40 ;  /* 0x00000040ff487803 */ /* 0x000fd60000000000 */
[----:B------:R-:W-:Y:S05]  /*13f0*/  CALL.REL.NOINC `($_Z21LaxWendroff_2D_SolverififfPfS_S_$__internal_accurate_pow) ;  /* 0x0000004c00487944 */ /* 0x000fea0003c00000 */
[----:B------:R-:W-:Y:S05]  /*1400*/  BSYNC.RECONVERGENT B0 ;  /* 0x0000000000007941 */ /* 0x000fea0003800200 */
.L_x_899:
[----:B------:R-:W0:Y:S01]  /*1410*/  LDCU UR5, c[0x0][0x38c] ;  /* 0x00007180ff0577ac */ /* 0x000e220008000800 */
[----:B------:R-:W-:Y:S01]  /*1420*/  FSETP.NEU.AND P6, PT, R5, RZ, PT ;  /* 0x000000ff0500720b */ /* 0x000fe20003fcd000 */
[----:B------:R-:W-:Y:S01]  /*1430*/  BSSY.RECONVERGENT B0, `(.L_x_900) ;  /* 0x000000f000007945 */ /* 0x000fe20003800200 */
[----:B------:R-:W-:Y:S02]  /*1440*/  MOV R50, 0x1520 ;  /* 0x0000152000327802 */ /* 0x000fe40000000f00 */
[----:B------:R-:W-:Y:S02]  /*1450*/  FSEL R112, R68, RZ, P6 ;  /* 0x000000ff44707208 */ /* 0x000fe40003000000 */
[----:B------:R-:W-:Y:S02]  /*1460*/  FSEL R113, R69, RZ, P6 ;  /* 0x000000ff45717208 */ /* 0x000fe40003000000 */
[----:B------:R-:W-:Y:S02]  /*1470*/  FSEL R69, R112, RZ, P1 ;  /* 0x000000ff70457208 */ /* 0x000fe40000800000 */
[----:B------:R-:W-:Y:S01]  /*1480*/  FSEL R75, R113, +QNAN , P1 ;  /* 0x7ff00000714b7808 */ /* 0x000fe20000800000 */
[----:B0-----:R-:W0:Y:S02]  /*1490*/  F2F.F64.F32 R64, UR5 ;  /* 0x0000000500407d10 */ /* 0x001e240008201800 */
[----:B0-----:R-:W-:-:S10]  /*14a0*/  DADD R78, R64, 2 ;  /* 0x40000000404e7429 */ /* 0x001fd40000000000 */
[----:B------:R-:W-:Y:S01]  /*14b0*/  @!P5 FSEL R112, R78, R69, P3 ;  /* 0x000000454e70d208 */ /* 0x000fe20001800000 */
[----:B------:R-:W-:Y:S01]  /*14c0*/  DADD R68, -RZ, |R64| ;  /* 0x00000000ff447229 */ /* 0x000fe20000000540 */
[----:B------:R-:W-:Y:S01]  /*14d0*/  @!P5 FSEL R113, R79, R75, P3 ;  /* 0x0000004b4f71d208 */ /* 0x000fe20001800000 */
[----:B------:R-:W-:-:S05]  /*14e0*/  IMAD.MOV.U32 R79, RZ, RZ, 0x3ff00000 ;  /* 0x3ff00000ff4f7424 */ /* 0x000fca00078e00ff */
[----:B------:R-:W-:-:S03]  /*14f0*/  DADD R112, R112, R112 ;  /* 0x0000000070707229 */ /* 0x000fc60000000070 */
[----:B------:R-:W-:-:S08]  /*1500*/  IMAD.MOV.U32 R78, RZ, RZ, R68 ;  /* 0x000000ffff4e7224 */ /* 0x000fd000078e0044 */
[----:B------:R-:W-:Y:S05]  /*1510*/  CALL.REL.NOINC `($_Z21LaxWendroff_2D_SolverififfPfS_S_$__internal_accurate_pow) ;  /* 0x0000004c00007944 */ /* 0x000fea0003c00000 */
[----:B------:R-:W-:Y:S05]  /*1520*/  BSYNC.RECONVERGENT B0 ;  /* 0x0000000000007941 */ /* 0x000fea0003800200 */
.L_x_900:
        /* <DEDUP_REMOVED lines=16> */
[----:B------:R-:W-:Y:S01]  /*1630*/  IMAD.MOV.U32 R79, RZ, RZ, 0x3ff00000 ;  /* 0x3ff00000ff4f7424 */ /* 0x000fe200078e00ff */
[----:B------:R-:W-:Y:S01]  /*1640*/  FSETP.NEU.AND P5, PT, R5, 1, PT ;  /* 0x3f8000000500780b */ /* 0x000fe20003fad000 */
[----:B------:R-:W-:Y:S01]  /*1650*/  IMAD.MOV.U32 R68, RZ, RZ, R50 ;  /* 0x000000ffff447224 */ /* 0x000fe200078e0032 */
[----:B------:R-:W-:Y:S01]  /*1660*/  MOV R50, 0x1720 ;  /* 0x0000172000327802 */ /* 0x000fe20000000f00 */
[----:B------:R-:W-:Y:S02]  /*1670*/  IMAD.MOV.U32 R69, RZ, RZ, R72 ;  /* 0x000000ffff457224 */ /* 0x000fe400078e0048 */
[----:B------:R-:W-:-:S04]  /*1680*/  FADD R72, R47, R44 ;  /* 0x0000002c2f487221 */ /* 0x000fc80000000000 */
        /* <DEDUP_REMOVED lines=8> */
[----:B01----:R-:W-:Y:S05]  /*1710*/  CALL.REL.NOINC `($_Z21LaxWendroff_2D_SolverififfPfS_S_$__internal_accurate_pow) ;  /* 0x0000004800807944 */ /* 0x003fea0003c00000 */
[----:B------:R-:W-:Y:S05]  /*1720*/  BSYNC.RECONVERGENT B0 ;  /* 0x0000000000007941 */ /* 0x000fea0003800200 */
.L_x_901:
        /* <DEDUP_REMOVED lines=16> */
[----:B------:R-:W-:Y:S02]  /*1830*/  @!P5 FSEL R72, R68, R73, P2 ;  /* 0x000000494448d208 */ /* 0x000fe40001000000 */
[----:B------:R-:W-:Y:S01]  /*1840*/  IMAD.MOV.U32 R73, RZ, RZ, R79 ;  /* 0x000000ffff497224 */ /* 0x000fe200078e004f */
[----:B------:R-:W-:Y:S01]  /*1850*/  FSETP.NEU.AND P5, PT, R0, 1, PT ;  /* 0x3f8000000000780b */ /* 0x000fe20003fad000 */
[----:B------:R-:W-:-:S04]  /*1860*/  IMAD.MOV.U32 R79, RZ, RZ, 0x40000000 ;  /* 0x40000000ff4f7424 */ /* 0x000fc800078e00ff */
[----:B------:R-:W-:-:S10]  /*1870*/  DADD R72, R72, R72 ;  /* 0x0000000048487229 */ /* 0x000fd40000000048 */
[----:B------:R-:W-:Y:S02]  /*1880*/  FSEL R72, R72, RZ, P5 ;  /* 0x000000ff48487208 */ /* 0x000fe40002800000 */
[----:B------:R-:W-:-:S06]  /*1890*/  FSEL R73, R73, 2, P5 ;  /* 0x4000000049497808 */ /* 0x000fcc0002800000 */
[----:B------:R-:W-:Y:S01]  /*18a0*/  DMUL R72, R60, R72 ;  /* 0x000000483c487228 */ /* 0x000fe20000000000 */
[----:B0-----:R-:W-:Y:S01]  /*18b0*/  FADD R116, R50, R69 ;  /* 0x0000004532747221 */ /* 0x001fe20000000000 */
[----:B------:R-:W-:Y:S01]  /*18c0*/  DADD R68, -RZ, |R62| ;  /* 0x00000000ff447229 */ /* 0x000fe2000000053e */
[----:B------:R-:W-:-:S04]  /*18d0*/  MOV R50, 0x1910 ;  /* 0x0000191000327802 */ /* 0x000fc80000000f00 */
[----:B------:R-:W0:Y:S05]  /*18e0*/  F2F.F64.F32 R116, R116 ;  /* 0x0000007400747310 */ /* 0x000e2a0000201800 */
[----:B------:R-:W-:-:S07]  /*18f0*/  IMAD.MOV.U32 R78, RZ, RZ, R68 ;  /* 0x000000ffff4e7224 */ /* 0x000fce00078e0044 */
[----:B0-----:R-:W-:Y:S05]  /*1900*/  CALL.REL.NOINC `($_Z21LaxWendroff_2D_SolverififfPfS_S_$__internal_accurate_pow) ;  /* 0x0000004800047944 */ /* 0x001fea0003c00000 */
[----:B------:R-:W-:Y:S05]  /*1910*/  BSYNC.RECONVERGENT B0 ;  /* 0x0000000000007941 */ /* 0x000fea0003800200 */
.L_x_902:
        /* <DEDUP_REMOVED lines=9> */
[----:B------:R-:W-:Y:S01]  /*19b0*/  @!P5 FSEL R81, R75, R79, P2 ;  /* 0x0000004f4b51d208 */ /* 0x000fe20001000000 */
[----:B------:R-:W-:Y:S01]  /*19c0*/  IMAD.MOV.U32 R79, RZ, RZ, 0x40100000 ;  /* 0x40100000ff4f7424 */ /* 0x000fe200078e00ff */
[----:B------:R-:W-:Y:S02]  /*19d0*/  @!P5 FSEL R68, R74, R69, P2 ;  /* 0x000000454a44d208 */ /* 0x000fe40001000000 */
        /* <DEDUP_REMOVED lines=9> */
[----:B------:R-:W0:Y:S07]  /*1a70*/  F2F.F64.F32 R72, R3 ;  /* 0x0000000300487310 */ /* 0x000e2e0000201800 */
[----:B------:R-:W-:-:S08]  /*1a80*/  DFMA R68, R114, R112, R68 ;  /* 0x000000707244722b */ /* 0x000fd00000000044 */
[----:B0-----:R-:W-:Y:S02]  /*1a90*/  DADD R72, R68, R72 ;  /* 0x0000000044487229 */ /* 0x001fe40000000048 */
[----:B------:R-:W-:-:S04]  /*1aa0*/  DADD R68, -RZ, |R64| ;  /* 0x00000000ff447229 */ /* 0x000fc80000000540 */
[----:B------:R0:W1:Y:S06]  /*1ab0*/  F2F.F32.F64 R95, R72 ;  /* 0x00000048005f7310 */ /* 0x00006c0000301000 */
[----:B------:R-:W-:-:S07]  /*1ac0*/  IMAD.MOV.U32 R78, RZ, RZ, R68 ;  /* 0x000000ffff4e7224 */ /* 0x000fce00078e0044 */
[----:B01----:R-:W-:Y:S05]  /*1ad0*/  CALL.REL.NOINC `($_Z21LaxWendroff_2D_SolverififfPfS_S_$__internal_accurate_pow) ;  /* 0x0000004400907944 */ /* 0x003fea0003c00000 */
[----:B------:R-:W-:Y:S05]  /*1ae0*/  BSYNC.RECONVERGENT B0 ;  /* 0x0000000000007941 */ /* 0x000fea0003800200 */
.L_x_903:
        /* <DEDUP_REMOVED lines=30> */
[----:B------:R-:W-:Y:S05]  /*1cd0*/  CALL.REL.NOINC `($__internal_19_$__cuda_sm20_div_rn_f64_full) ;  /* 0x0000003c00807944 */ /* 0x000fea0003c00000 */
[----:B------:R-:W-:Y:S02]  /*1ce0*/  IMAD.MOV.U32 R2, RZ, RZ, R68 ;  /* 0x000000ffff027224 */ /* 0x000fe400078e0044 */
[----:B------:R-:W-:-:S07]  /*1cf0*/  IMAD.MOV.U32 R3, RZ, RZ, R69 ;  /* 0x000000ffff037224 */ /* 0x000fce00078e0045 */
.L_x_905:
[----:B------:R-:W-:Y:S05]  /*1d00*/  BSYNC.RECONVERGENT B1 ;  /* 0x0000000000017941 */ /* 0x000fea0003800200 */
.L_x_904:
[----:B------:R-:W-:Y:S01]  /*1d10*/  DADD R68, -RZ, |R64| ;  /* 0x00000000ff447229 */ /* 0x000fe20000000540 */
[----:B------:R-:W-:Y:S01]  /*1d20*/  BSSY.RECONVERGENT B0, `(.L_x_906) ;  /* 0x0000005000007945 */ /* 0x000fe20003800200 */
[----:B------:R-:W-:Y:S01]  /*1d30*/  IMAD.MOV.U32 R79, RZ, RZ, 0x40080000 ;  /* 0x40080000ff4f7424 */ /* 0x000fe200078e00ff */
[----:B------:R-:W-:-:S07]  /*1d40*/  MOV R50, 0x1d70 ;  /* 0x00001d7000327802 */ /* 0x000fce0000000f00 */
[----:B------:R-:W-:-:S07]  /*1d50*/  IMAD.MOV.U32 R78, RZ, RZ, R68 ;  /* 0x000000ffff4e7224 */ /* 0x000fce00078e0044 */
[----:B------:R-:W-:Y:S05]  /*1d60*/  CALL.REL.NOINC `($_Z21LaxWendroff_2D_SolverififfPfS_S_$__internal_accurate_pow) ;  /* 0x0000004000ec7944 */ /* 0x000fea0003c00000 */
[----:B------:R-:W-:Y:S05]  /*1d70*/  BSYNC.RECONVERGENT B0 ;  /* 0x0000000000007941 */ /* 0x000fea0003800200 */
.L_x_906:
[----:B------:R-:W-:Y:S01]  /*1d80*/  DADD R72, -RZ, -R68 ;  /* 0x00000000ff487229 */ /* 0x000fe20000000944 */
[----:B------:R-:W-:Y:S01]  /*1d90*/  P2R R74, PR, RZ, 0x1 ;  /* 0x00000001ff4a7803 */ /* 0x000fe20000000000 */
[----:B------:R-:W0:Y:S01]  /*1da0*/  MUFU.RCP64H R75, 6 ;  /* 0x40180000004b7908 */ /* 0x000e220000001800 */
[----:B------:R-:W-:Y:S01]  /*1db0*/  ISETP.NE.AND P0, PT, R4, RZ, PT ;  /* 0x000000ff0400720c */ /* 0x000fe20003f05270 */
[----:B------:R-:W-:Y:S01]  /*1dc0*/  BSSY.RECONVERGENT B1, `(.L_x_907) ;  /* 0x0000021000017945 */ /* 0x000fe20003800200 */
[----:B------:R-:W-:Y:S02]  /*1dd0*/  ISETP.NE.AND P5, PT, R71, RZ, PT ;  /* 0x000000ff4700720c */ /* 0x000fe40003fa5270 */
[----:B------:R-:W-:-:S03]  /*1de0*/  FSETP.NEU.AND P6, PT, R5, RZ, PT ;  /* 0x000000ff0500720b */ /* 0x000fc60003fcd000 */
[----:B------:R-:W-:Y:S02]  /*1df0*/  FSEL R50, R72, R68, !P0 ;  /* 0x0000004448327208 */ /* 0x000fe40004000000 */
[----:B------:R-:W-:Y:S01]  /*1e00*/  FSEL R73, R73, R69, !P0 ;  /* 0x0000004549497208 */ /* 0x000fe20004000000 */
[----:B------:R-:W-:Y:S01]  /*1e10*/  DADD R68, R64, 3 ;  /* 0x4008000040447429 */ /* 0x000fe20000000000 */
[----:B------:R-:W-:Y:S02]  /*1e20*/  FSEL R78, R50, RZ, P6 ;  /* 0x000000ff324e7208 */ /* 0x000fe40003000000 */
[----:B------:R-:W-:Y:S02]  /*1e30*/  FSEL R79, R65, R73, !P6 ;  /* 0x00000049414f7208 */ /* 0x000fe40007000000 */
[----:B------:R-:W-:Y:S02]  /*1e40*/  FSEL R71, R78, RZ, P1 ;  /* 0x000000ff4e477208 */ /* 0x000fe40000800000 */
[----:B------:R-:W-:-:S02]  /*1e50*/  FSEL R73, R79, R9, P1 ;  /* 0x000000094f497208 */ /* 0x000fc40000800000 */
[----:B------:R-:W-:Y:S01]  /*1e60*/  ISETP.NE.AND P0, PT, R74, RZ, PT ;  /* 0x000000ff4a00720c */ /* 0x000fe20003f05270 */
[----:B------:R-:W-:Y:S01]  /*1e70*/  IMAD.MOV.U32 R74, RZ, RZ, 0x1 ;  /* 0x00000001ff4a7424 */ /* 0x000fe200078e00ff */
        /* <DEDUP_REMOVED lines=20> */
[----:B------:R-:W-:Y:S05]  /*1fc0*/  CALL.REL.NOINC `($__internal_19_$__cuda_sm20_div_rn_f64_full) ;  /* 0x0000003800c47944 */ /* 0x000fea0003c00000 */
.L_x_908:
[----:B------:R-:W-:Y:S05]  /*1fd0*/  BSYNC.RECONVERGENT B1 ;  /* 0x0000000000017941 */ /* 0x000fea0003800200 */
.L_x_907:
        /* <DEDUP_REMOVED lines=8> */
[----:B------:R-:W-:-:S02]  /*2060*/  FSEL R72, R2, -3.0316488252093987121e-13, P5 ;  /* 0xaaaaaaaa02487808 */ /* 0x000fc40002800000 */
[----:B------:R-:W-:Y:S01]  /*2070*/  FSEL R73, R3, 1.7083332538604736328, P5 ;  /* 0x3fdaaaaa03497808 */ /* 0x000fe20002800000 */
[----:B------:R-:W-:-:S05]  /*2080*/  IMAD.MOV.U32 R78, RZ, RZ, R68 ;  /* 0x000000ffff4e7224 */ /* 0x000fca00078e0044 */
[----:B------:R-:W-:-:S11]  /*2090*/  DMUL R72, R56, R72 ;  /* 0x0000004838487228 */ /* 0x000fd60000000000 */
[----:B0-----:R-:W-:Y:S05]  /*20a0*/  CALL.REL.NOINC `($_Z21LaxWendroff_2D_SolverififfPfS_S_$__internal_accurate_pow) ;  /* 0x00000040001c7944 */ /* 0x001fea0003c00000 */
[----:B------:R-:W-:Y:S05]  /*20b0*/  BSYNC.RECONVERGENT B0 ;  /* 0x0000000000007941 */ /* 0x000fea0003800200 */
.L_x_909:
        /* <DEDUP_REMOVED lines=36> */
.L_x_911:
[----:B------:R-:W-:Y:S05]  /*2300*/  BSYNC.RECONVERGENT B1 ;  /* 0x0000000000017941 */ /* 0x000fea0003800200 */
.L_x_910:
[----:B------:R-:W-:Y:S01]  /*2310*/  LDS R50, [R6+0x10] ;  /* 0x0000100006327984 */ /* 0x000fe20000000800 */
[----:B------:R-:W-:Y:S01]  /*2320*/  FSETP.NEU.AND P5, PT, R0, 1, PT ;  /* 0x3f8000000000780b */ /* 0x000fe20003fad000 */
[----:B------:R-:W-:Y:S01]  /*2330*/  DADD R68, -RZ, |R62| ;  /* 0x00000000ff447229 */ /* 0x000fe2000000053e */
[----:B------:R-:W-:Y:S01]  /*2340*/  BSSY.RECONVERGENT B0, `(.L_x_912) ;  /* 0x000000b000007945 */ /* 0x000fe20003800200 */
[----:B------:R-:W0:Y:S01]  /*2350*/  LDS R71, [R6+0x20] ;  /* 0x0000200006477984 */ /* 0x000e220000000800 */
[----:B------:R-:W-:Y:S01]  /*2360*/  FSEL R2, R2, 1.46601546874880000000e+13, P5 ;  /* 0x5555555502027808 */ /* 0x000fe20002800000 */
[----:B------:R-:W-:Y:S01]  /*2370*/  IMAD.MOV.U32 R79, RZ, RZ, 0x40100000 ;  /* 0x40100000ff4f7424 */ /* 0x000fe200078e00ff */
[----:B------:R-:W-:-:S05]  /*2380*/  FSEL R3, R3, 1.6666666269302368164, P5 ;  /* 0x3fd5555503037808 */ /* 0x000fca0002800000 */
[----:B------:R-:W-:Y:S01]  /*2390*/  IMAD.MOV.U32 R78, RZ, RZ, R68 ;  /* 0x000000ffff4e7224 */ /* 0x000fe200078e0044 */
[----:B------:R-:W-:Y:S01]  /*23a0*/  DMUL R2, R60, R2 ;  /* 0x000000023c027228 */ /* 0x000fe20000000000 */
[----:B0-----:R-:W-:Y:S01]  /*23b0*/  FADD R71, R50, R71 ;  /* 0x0000004732477221 */ /* 0x001fe20000000000 */
[----:B------:R-:W-:-:S05]  /*23c0*/  MOV R50, 0x23f0 ;  /* 0x000023f000327802 */ /* 0x000fca0000000f00 */
[----:B------:R-:W0:Y:S04]  /*23d0*/  F2F.F64.F32 R70, R71 ;  /* 0x0000004700467310 */ /* 0x000e280000201800 */
[----:B0-----:R-:W-:Y:S05]  /*23e0*/  CALL.REL.NOINC `($_Z21LaxWendroff_2D_SolverififfPfS_S_$__internal_accurate_pow) ;  /* 0x0000003c004c7944 */ /* 0x001fea0003c00000 */
[----:B------:R-:W-:Y:S05]  /*23f0*/  BSYNC.RECONVERGENT B0 ;  /* 0x0000000000007941 */ /* 0x000fea0003800200 */
.L_x_912:
        /* <DEDUP_REMOVED lines=33> */
.L_x_914:
[----:B------:R-:W-:Y:S05]  /*2610*/  BSYNC.RECONVERGENT B1 ;  /* 0x0000000000017941 */ /* 0x000fea0003800200 */
.L_x_913:
[----:B------:R-:W-:Y:S01]  /*2620*/  FSETP.NEU.AND P5, PT, R0, 1, PT ;  /* 0x3f8000000000780b */ /* 0x000fe20003fad000 */
[----:B------:R-:W-:Y:S01]  /*2630*/  BSSY.RECONVERGENT B0, `(.L_x_915) ;  /* 0x000000f000007945 */ /* 0x000fe20003800200 */
[----:B------:R-:W-:Y:S01]  /*2640*/  IMAD.MOV.U32 R79, RZ, RZ, 0x40180000 ;  /* 0x40180000ff4f7424 */ /* 0x000fe200078e00ff */
[----:B------:R-:W-:Y:S02]  /*2650*/  MOV R50, 0x2720 ;  /* 0x0000272000327802 */ /* 0x000fe40000000f00 */
[----:B------:R-:W-:Y:S02]  /*2660*/  FSEL R68, R68, 1.46601546874880000000e+13, P5 ;  /* 0x5555555544447808 */ /* 0x000fe40002800000 */
[----:B------:R-:W-:-:S06]  /*2670*/  FSEL R69, R69, 1.4166666269302368164, P5 ;  /* 0x3fb5555545457808 */ /* 0x000fcc0002800000 */
[----:B------:R-:W-:-:S08]  /*2680*/  DMUL R68, R58, R68 ;  /* 0x000000443a447228 */ /* 0x000fd00000000000 */
[----:B------:R-:W-:-:S08]  /*2690*/  DMUL R68, R70, R68 ;  /* 0x0000004446447228 */ /* 0x000fd00000000000 */
[----:B------:R-:W-:Y:S02]  /*26a0*/  DFMA R2, R2, R70, R68 ;  /* 0x000000460202722b */ /* 0x000fe40000000044 */
[----:B------:R-:W0:Y:S06]  /*26b0*/  F2F.F64.F32 R68, R95 ;  /* 0x0000005f00447310 */ /* 0x000e2c0000201800 */
[----:B------:R-:W-:-:S08]  /*26c0*/  DFMA R2, R72, R74, R2 ;  /* 0x0000004a4802722b */ /* 0x000fd00000000002 */
[----:B0-----:R-:W-:Y:S02]  /*26d0*/  DADD R96, R2, R68 ;  /* 0x0000000002607229 */ /* 0x001fe40000000044 */
[----:B------:R-:W-:-:S08]  /*26e0*/  DADD R68, -RZ, |R64| ;  /* 0x00000000ff447229 */ /* 0x000fd00000000540 */
[----:B------:R0:W1:Y:S02]  /*26f0*/  F2F.F32.F64 R96, R96 ;  /* 0x0000006000607310 */ /* 0x0000640000301000 */
[----:B------:R-:W-:-:S07]  /*2700*/  IMAD.MOV.U32 R78, RZ, RZ, R68 ;  /* 0x000000ffff4e7224 */ /* 0x000fce00078e0044 */
[----:B01----:R-:W-:Y:S05]  /*2710*/  CALL.REL.NOINC `($_Z21LaxWendroff_2D_SolverififfPfS_S_$__internal_accurate_pow) ;  /* 0x0000003800807944 */ /* 0x003fea0003c00000 */
[----:B------:R-:W-:Y:S05]  /*2720*/  BSYNC.RECONVERGENT B0 ;  /* 0x0000000000007941 */ /* 0x000fea0003800200 */
.L_x_915:
        /* <DEDUP_REMOVED lines=33> */
.L_x_917:
[----:B------:R-:W-:Y:S05]  /*2940*/  BSYNC.RECONVERGENT B1 ;  /* 0x0000000000017941 */ /* 0x000fea0003800200 */
.L_x_916:
[----:B------:R-:W-:Y:S01]  /*2950*/  DADD R68, -RZ, |R64| ;  /* 0x00000000ff447229 */ /* 0x000fe20000000540 */
[----:B------:R-:W-:Y:S01]  /*2960*/  BSSY.RECONVERGENT B0, `(.L_x_918) ;  /* 0x0000005000007945 */ /* 0x000fe20003800200 */
[----:B------:R-:W-:Y:S01]  /*2970*/  IMAD.MOV.U32 R79, RZ, RZ, 0x40140000 ;  /* 0x40140000ff4f7424 */ /* 0x000fe200078e00ff */
[----:B------:R-:W-:-:S07]  /*2980*/  MOV R50, 0x29b0 ;  /* 0x000029b000327802 */ /* 0x000fce0000000f00 */
[----:B------:R-:W-:-:S07]  /*2990*/  IMAD.MOV.U32 R78, RZ, RZ, R68 ;  /* 0x000000ffff4e7224 */ /* 0x000fce00078e0044 */
[----:B------:R-:W-:Y:S05]  /*29a0*/  CALL.REL.NOINC `($_Z21LaxWendroff_2D_SolverififfPfS_S_$__internal_accurate_pow) ;  /* 0x0000003400dc7944 */ /* 0x000fea0003c00000 */
[----:B------:R-:W-:Y:S05]  /*29b0*/  BSYNC.RECONVERGENT B0 ;  /* 0x0000000000007941 */ /* 0x000fea0003800200 */
.L_x_918:
        /* <DEDUP_REMOVED lines=36> */
[----:B------:R-:W-:Y:S05]  /*2c00*/  CALL.REL.NOINC `($__internal_19_$__cuda_sm20_div_rn_f64_full) ;  /* 0x0000002c00b47944 */ /* 0x000fea0003c00000 */
.L_x_920:
[----:B------:R-:W-:Y:S05]  /*2c10*/  BSYNC.RECONVERGENT B1 ;  /* 0x0000000000017941 */ /* 0x000fea0003800200 */
.L_x_919:
        /* <DEDUP_REMOVED lines=8> */
[----:B------:R-:W-:-:S02]  /*2ca0*/  FSEL R72, R2, -5.8879175888696807248e-27, P5 ;  /* 0x93e93e9402487808 */ /* 0x000fc40002800000 */
[----:B------:R-:W-:Y:S01]  /*2cb0*/  FSEL R73, R3, 1.1555554866790771484, P5 ;  /* 0x3f93e93e03497808 */ /* 0x000fe20002800000 */
[----:B------:R-:W-:-:S05]  /*2cc0*/  IMAD.MOV.U32 R78, RZ, RZ, R68 ;  /* 0x000000ffff4e7224 */ /* 0x000fca00078e0044 */
[----:B------:R-:W-:-:S11]  /*2cd0*/  DMUL R72, R56, R72 ;  /* 0x0000004838487228 */ /* 0x000fd60000000000 */
[----:B0-----:R-:W-:Y:S05]  /*2ce0*/  CALL.REL.NOINC `($_Z21LaxWendroff_2D_SolverififfPfS_S_$__internal_accurate_pow) ;  /* 0x00000034000c7944 */ /* 0x001fea0003c00000 */
[----:B------:R-:W-:Y:S05]  /*2cf0*/  BSYNC.RECONVERGENT B0 ;  /* 0x0000000000007941 */ /* 0x000fea0003800200 */
.L_x_921:
        /* <DEDUP_REMOVED lines=36> */
.L_x_923:
[----:B------:R-:W-:Y:S05]  /*2f40*/  BSYNC.RECONVERGENT B1 ;  /* 0x0000000000017941 */ /* 0x000fea0003800200 */
.L_x_922:
[----:B------:R-:W-:Y:S01]  /*2f50*/  LDS R50, [R6+0xc] ;  /* 0x00000c0006327984 */ /* 0x000fe20000000800 */
[----:B------:R-:W-:Y:S01]  /*2f60*/  FSETP.NEU.AND P5, PT, R0, 1, PT ;  /* 0x3f8000000000780b */ /* 0x000fe20003fad000 */
[----:B------:R-:W-:Y:S01]  /*2f70*/  DADD R68, -RZ, |R62| ;  /* 0x00000000ff447229 */ /* 0x000fe2000000053e */
[----:B------:R-:W-:Y:S01]  /*2f80*/  BSSY.RECONVERGENT B0, `(.L_x_924) ;  /* 0x000000b000007945 */ /* 0x000fe20003800200 */
[----:B------:R-:W0:Y:S01]  /*2f90*/  LDS R71, [R6+0x24] ;  /* 0x0000240006477984 */ /* 0x000e220000000800 */
[----:B------:R-:W-:Y:S01]  /*2fa0*/  FSEL R2, R2, 1.1443742118159063574e-28, P5 ;  /* 0x1111111102027808 */ /* 0x000fe20002800000 */
[----:B------:R-:W-:Y:S01]  /*2fb0*/  IMAD.MOV.U32 R79, RZ, RZ, 0x40180000 ;  /* 0x40180000ff4f7424 */ /* 0x000fe200078e00ff */
[----:B------:R-:W-:-:S05]  /*2fc0*/  FSEL R3, R3, 1.1333333253860473633, P5 ;  /* 0x3f91111103037808 */ /* 0x000fca0002800000 */
[----:B------:R-:W-:Y:S01]  /*2fd0*/  IMAD.MOV.U32 R78, RZ, RZ, R68 ;  /* 0x000000ffff4e7224 */ /* 0x000fe200078e0044 */
[----:B------:R-:W-:Y:S01]  /*2fe0*/  DMUL R2, R60, R2 ;  /* 0x000000023c027228 */ /* 0x000fe20000000000 */
[----:B0-----:R-:W-:Y:S01]  /*2ff0*/  FADD R71, R50, R71 ;  /* 0x0000004732477221 */ /* 0x001fe20000000000 */
[----:B------:R-:W-:-:S05]  /*3000*/  MOV R50, 0x3030 ;  /* 0x0000303000327802 */ /* 0x000fca0000000f00 */
[----:B------:R-:W0:Y:S04]  /*3010*/  F2F.F64.F32 R70, R71 ;  /* 0x0000004700467310 */ /* 0x000e280000201800 */
[----:B0-----:R-:W-:Y:S05]  /*3020*/  CALL.REL.NOINC `($_Z21LaxWendroff_2D_SolverififfPfS_S_$__internal_accurate_pow) ;  /* 0x00000030003c7944 */ /* 0x001fea0003c00000 */
[----:B------:R-:W-:Y:S05]  /*3030*/  BSYNC.RECONVERGENT B0 ;  /* 0x0000000000007941 */ /* 0x000fea0003800200 */
.L_x_924:
        /* <DEDUP_REMOVED lines=33> */
.L_x_926:
[----:B------:R-:W-:Y:S05]  /*3250*/  BSYNC.RECONVERGENT B1 ;  /* 0x0000000000017941 */ /* 0x000fea0003800200 */
.L_x_925:
        /* <DEDUP_REMOVED lines=9> */
[----:B------:R-:W-:Y:S02]  /*32f0*/  DFMA R2, R2, R70, R68 ;  /* 0x000000460202722b */ /* 0x000fe40000000044 */
[----:B------:R-:W-:-:S06]  /*3300*/  DADD R68, -RZ, |R64| ;  /* 0x00000000ff447229 */ /* 0x000fcc0000000540 */
[----:B------:R-:W-:-:S04]  /*3310*/  DFMA R2, R72, R74, R2 ;  /* 0x0000004a4802722b */ /* 0x000fc80000000002 */
[----:B------:R-:W-:-:S04]  /*3320*/  IMAD.MOV.U32 R78, RZ, RZ, R68 ;  /* 0x000000ffff4e7224 */ /* 0x000fc800078e0044 */
[----:B0-----:R-:W-:-:S06]  /*3330*/  DADD R2, R2, R96 ;  /* 0x0000000002027229 */ /* 0x001fcc0000000060 */
[----:B------:R0:W1:Y:S05]  /*3340*/  F2F.F32.F64 R90, R2 ;  /* 0x00000002005a7310 */ /* 0x00006a0000301000 */
[----:B01----:R-:W-:Y:S05]  /*3350*/  CALL.REL.NOINC `($_Z21LaxWendroff_2D_SolverififfPfS_S_$__internal_accurate_pow) ;  /* 0x0000002c00707944 */ /* 0x003fea0003c00000 */
[----:B------:R-:W-:Y:S05]  /*3360*/  BSYNC.RECONVERGENT B0 ;  /* 0x0000000000007941 */ /* 0x000fea0003800200 */
.L_x_927:
        /* <DEDUP_REMOVED lines=33> */
.L_x_929:
[----:B------:R-:W-:Y:S05]  /*3580*/  BSYNC.RECONVERGENT B1 ;  /* 0x0000000000017941 */ /* 0x000fea0003800200 */
.L_x_928:
[----:B------:R-:W-:Y:S01]  /*3590*/  DADD R68, -RZ, |R64| ;  /* 0x00000000ff447229 */ /* 0x000fe20000000540 */
[----:B------:R-:W-:Y:S01]  /*35a0*/  BSSY.RECONVERGENT B0, `(.L_x_930) ;  /* 0x0000005000007945 */ /* 0x000fe20003800200 */
[----:B------:R-:W-:Y:S01]  /*35b0*/  IMAD.MOV.U32 R79, RZ, RZ, 0x401c0000 ;  /* 0x401c0000ff4f7424 */ /* 0x000fe200078e00ff */
[----:B------:R-:W-:-:S07]  /*35c0*/  MOV R50, 0x35f0 ;  /* 0x000035f000327802 */ /* 0x000fce0000000f00 */
[----:B------:R-:W-:-:S07]  /*35d0*/  IMAD.MOV.U32 R78, RZ, RZ, R68 ;  /* 0x000000ffff4e7224 */ /* 0x000fce00078e0044 */
[----:B------:R-:W-:Y:S05]  /*35e0*/  CALL.REL.NOINC `($_Z21LaxWendroff_2D_SolverififfPfS_S_$__internal_accurate_pow) ;  /* 0x0000002800cc7944 */ /* 0x000fea0003c00000 */
[----:B------:R-:W-:Y:S05]  /*35f0*/  BSYNC.RECONVERGENT B0 ;  /* 0x0000000000007941 */ /* 0x000fea0003800200 */
.L_x_930:
        /* <DEDUP_REMOVED lines=36> */
[----:B------:R-:W-:Y:S05]  /*3840*/  CALL.REL.NOINC `($__internal_19_$__cuda_sm20_div_rn_f64_full) ;  /* 0x0000002000a47944 */ /* 0x000fea0003c00000 */
.L_x_932:
[----:B------:R-:W-:Y:S05]  /*3850*/  BSYNC.RECONVERGENT B1 ;  /* 0x0000000000017941 */ /* 0x000fea0003800200 */
.L_x_931:
        /* <DEDUP_REMOVED lines=8> */
[----:B------:R-:W-:-:S02]  /*38e0*/  FSEL R72, R2, 2.5652997311834374375e-21, P5 ;  /* 0x1d41d41d02487808 */ /* 0x000fc40002800000 */
[----:B------:R-:W-:Y:S01]  /*38f0*/  FSEL R73, R3, 0.73928570747375488281, P5 ;  /* 0x3f3d41d403497808 */ /* 0x000fe20002800000 */
[----:B------:R-:W-:-:S05]  /*3900*/  IMAD.MOV.U32 R78, RZ, RZ, R68 ;  /* 0x000000ffff4e7224 */ /* 0x000fca00078e0044 */
[----:B------:R-:W-:-:S11]  /*3910*/  DMUL R72, R56, R72 ;  /* 0x0000004838487228 */ /* 0x000fd60000000000 */
[----:B0-----:R-:W-:Y:S05]  /*3920*/  CALL.REL.NOINC `($_Z21LaxWendroff_2D_SolverififfPfS_S_$__internal_accurate_pow) ;  /* 0x0000002400fc7944 */ /* 0x001fea0003c00000 */
[----:B------:R-:W-:Y:S05]  /*3930*/  BSYNC.RECONVERGENT B0 ;  /* 0x0000000000007941 */ /* 0x000fea0003800200 */
.L_x_933:
        /* <DEDUP_REMOVED lines=36> */
.L_x_935:
[----:B------:R-:W-:Y:S05]  /*3b80*/  BSYNC.RECONVERGENT B1 ;  /* 0x0000000000017941 */ /* 0x000fea0003800200 */
.L_x_934:
[----:B------:R-:W-:Y:S01]  /*3b90*/  LDS R50, [R6+0x8] ;  /* 0x0000080006327984 */ /* 0x000fe20000000800 */
[----:B------:R-:W-:Y:S01]  /*3ba0*/  FSETP.NEU.AND P5, PT, R0, 1, PT ;  /* 0x3f8000000000780b */ /* 0x000fe20003fad000 */
[----:B------:R-:W-:Y:S01]  /*3bb0*/  DADD R68, -RZ, |R62| ;  /* 0x00000000ff447229 */ /* 0x000fe2000000053e */
[----:B------:R-:W-:Y:S01]  /*3bc0*/  BSSY.RECONVERGENT B0, `(.L_x_936) ;  /* 0x000000b000007945 */ /* 0x000fe20003800200 */
[----:B------:R-:W0:Y:S01]  /*3bd0*/  LDS R71, [R6+0x28] ;  /* 0x0000280006477984 */ /* 0x000e220000000800 */
[----:B------:R-:W-:Y:S01]  /*3be0*/  FSEL R2, R2, 2.6805903767080696074e-23, P5 ;  /* 0x1a01a01a02027808 */ /* 0x000fe20002800000 */
[----:B------:R-:W-:Y:S01]  /*3bf0*/  IMAD.MOV.U32 R79, RZ, RZ, 0x40200000 ;  /* 0x40200000ff4f7424 */ /* 0x000fe200078e00ff */
[----:B------:R-:W-:-:S05]  /*3c00*/  FSEL R3, R3, 0.7265872955322265625, P5 ;  /* 0x3f3a01a003037808 */ /* 0x000fca0002800000 */
[----:B------:R-:W-:Y:S01]  /*3c10*/  IMAD.MOV.U32 R78, RZ, RZ, R68 ;  /* 0x000000ffff4e7224 */ /* 0x000fe200078e0044 */
[----:B------:R-:W-:Y:S01]  /*3c20*/  DMUL R2, R60, R2 ;  /* 0x000000023c027228 */ /* 0x000fe20000000000 */
[----:B0-----:R-:W-:Y:S01]  /*3c30*/  FADD R71, R50, R71 ;  /* 0x0000004732477221 */ /* 0x001fe20000000000 */
[----:B------:R-:W-:-:S05]  /*3c40*/  MOV R50, 0x3c70 ;  /* 0x00003c7000327802 */ /* 0x000fca0000000f00 */
[----:B------:R-:W0:Y:S04]  /*3c50*/  F2F.F64.F32 R70, R71 ;  /* 0x0000004700467310 */ /* 0x000e280000201800 */
[----:B0-----:R-:W-:Y:S05]  /*3c60*/  CALL.REL.NOINC `($_Z21LaxWendroff_2D_SolverififfPfS_S_$__internal_accurate_pow) ;  /* 0x00000024002c7944 */ /* 0x001fea0003c00000 */
[----:B------:R-:W-:Y:S05]  /*3c70*/  BSYNC.RECONVERGENT B0 ;  /* 0x0000000000007941 */ /* 0x000fea0003800200 */
.L_x_936:
        /* <DEDUP_REMOVED lines=33> */
.L_x_938:
[----:B------:R-:W-:Y:S05]  /*3e90*/  BSYNC.RECONVERGENT B1 ;  /* 0x0000000000017941 */ /* 0x000fea0003800200 */
.L_x_937:
        /* <DEDUP_REMOVED lines=17> */
.L_x_939:
        /* <DEDUP_REMOVED lines=33> */
.L_x_941:
[----:B------:R-:W-:Y:S05]  /*41c0*/  BSYNC.RECONVERGENT B1 ;  /* 0x0000000000017941 */ /* 0x000fea0003800200 */
.L_x_940:
[----:B------:R-:W-:Y:S01]  /*41d0*/  DADD R68, -RZ, |R64| ;  /* 0x00000000ff447229 */ /* 0x000fe20000000540 */
[----:B------:R-:W-:Y:S01]  /*41e0*/  BSSY.RECONVERGENT B0, `(.L_x_942) ;  /* 0x0000005000007945 */ /* 0x000fe20003800200 */
[----:B------:R-:W-:Y:S01]  /*41f0*/  IMAD.MOV.U32 R79, RZ, RZ, 0x40220000 ;  /* 0x40220000ff4f7424 */ /* 0x000fe200078e00ff */
[----:B------:R-:W-:-:S07]  /*4200*/  MOV R50, 0x4230 ;  /* 0x0000423000327802 */ /* 0x000fce0000000f00 */
[----:B------:R-:W-:-:S07]  /*4210*/  IMAD.MOV.U32 R78, RZ, RZ, R68 ;  /* 0x000000ffff4e7224 */ /* 0x000fce00078e0044 */
[----:B------:R-:W-:Y:S05]  /*4220*/  CALL.REL.NOINC `($_Z21LaxWendroff_2D_SolverififfPfS_S_$__internal_accurate_pow) ;  /* 0x0000001c00bc7944 */ /* 0x000fea0003c00000 */
[----:B------:R-:W-:Y:S05]  /*4230*/  BSYNC.RECONVERGENT B0 ;  /* 0x0000000000007941 */ /* 0x000fea0003800200 */
.L_x_942:
        /* <DEDUP_REMOVED lines=36> */
[----:B------:R-:W-:Y:S05]  /*4480*/  CALL.REL.NOINC `($__internal_19_$__cuda_sm20_div_rn_f64_full) ;  /* 0x0000001400947944 */ /* 0x000fea0003c00000 */
.L_x_944:
[----:B------:R-:W-:Y:S05]  /*4490*/  BSYNC.RECONVERGENT B1 ;  /* 0x0000000000017941 */ /* 0x000fea0003800200 */
.L_x_943:
        /* <DEDUP_REMOVED lines=12> */
[----:B0-----:R-:W-:Y:S05]  /*4560*/  CALL.REL.NOINC `($_Z21LaxWendroff_2D_SolverififfPfS_S_$__internal_accurate_pow) ;  /* 0x0000001800ec7944 */ /* 0x001fea0003c00000 */
[----:B------:R-:W-:Y:S05]  /*4570*/  BSYNC.RECONVERGENT B0 ;  /* 0x0000000000007941 */ /* 0x000fea0003800200 */
.L_x_945:
        /* <DEDUP_REMOVED lines=36> */
.L_x_947:
[----:B------:R-:W-:Y:S05]  /*47c0*/  BSYNC.RECONVERGENT B1 ;  /* 0x0000000000017941 */ /* 0x000fea0003800200 */
.L_x_946:
        /* <DEDUP_REMOVED lines=15> */
.L_x_948:
        /* <DEDUP_REMOVED lines=33> */
.L_x_950:
[----:B------:R-:W-:Y:S05]  /*4ad0*/  BSYNC.RECONVERGENT B1 ;  /* 0x0000000000017941 */ /* 0x000fea0003800200 */
.L_x_949:
[----:B------:R-:W-:Y:S01]  /*4ae0*/  FSETP.NEU.AND P5, PT, R0, 1, PT ;  /* 0x3f8000000000780b */ /* 0x000fe20003fad000 */
[----:B------:R-:W-:Y:S01]  /*4af0*/  BSSY.RECONVERGENT B0, `(.L_x_951) ;  /* 0x000000f000007945 */ /* 0x000fe20003800200 */
[----:B------:R-:W-:Y:S02]  /*4b00*/  IMAD.MOV.U32 R79, RZ, RZ, 0x40280000 ;  /* 0x40280000ff4f7424 */ /* 0x000fe400078e00ff */
[----:B------:R-:W-:Y:S02]  /*4b10*/  FSEL R50, R68, -1.481905565015040338e-05, P5 ;  /* 0xb7789f5c44327808 */ /* 0x000fe40002800000 */
[----:B------:R-:W-:Y:S01]  /*4b20*/  FSEL R51, R69, 0.31736990809440612793, P5 ;  /* 0x3ea27e4f45337808 */ /* 0x000fe20002800000 */
[----:B------:R-:W-:-:S05]  /*4b30*/  DADD R68, -RZ, |R64| ;  /* 0x00000000ff447229 */ /* 0x000fca0000000540 */
[----:B------:R-:W-:-:S05]  /*4b40*/  DMUL R50, R58, R50 ;  /* 0x000000323a327228 */ /* 0x000fca0000000000 */
[----:B------:R-:W-:-:S03]  /*4b50*/  IMAD.MOV.U32 R78, RZ, RZ, R68 ;  /* 0x000000ffff4e7224 */ /* 0x000fc600078e0044 */
[----:B------:R-:W-:-:S08]  /*4b60*/  DMUL R50, R70, R50 ;  /* 0x0000003246327228 */ /* 0x000fd00000000000 */
[----:B------:R-:W-:Y:S02]  /*4b70*/  DFMA R2, R2, R70, R50 ;  /* 0x000000460202722b */ /* 0x000fe40000000032 */
[----:B------:R-:W0:Y:S06]  /*4b80*/  F2F.F64.F32 R50, R85 ;  /* 0x0000005500327310 */ /* 0x000e2c0000201800 */
[----:B------:R-:W-:-:S08]  /*4b90*/  DFMA R2, R72, R74, R2 ;  /* 0x0000004a4802722b */ /* 0x000fd00000000002 */
[----:B0-----:R-:W-:Y:S01]  /*4ba0*/  DADD R2, R2, R50 ;  /* 0x0000000002027229 */ /* 0x001fe20000000032 */
[----:B------:R-:W-:-:S05]  /*4bb0*/  MOV R50, 0x4be0 ;  /* 0x00004be000327802 */ /* 0x000fca0000000f00 */
[----:B------:R0:W1:Y:S05]  /*4bc0*/  F2F.F32.F64 R51, R2 ;  /* 0x0000000200337310 */ /* 0x00006a0000301000 */
[----:B01----:R-:W-:Y:S05]  /*4bd0*/  CALL.REL.NOINC `($_Z21LaxWendroff_2D_SolverififfPfS_S_$__internal_accurate_pow) ;  /* 0x0000001400507944 */ /* 0x003fea0003c00000 */
[----:B------:R-:W-:Y:S05]  /*4be0*/  BSYNC.RECONVERGENT B0 ;  /* 0x0000000000007941 */ /* 0x000fea0003800200 */
.L_x_951:
        /* <DEDUP_REMOVED lines=33> */
.L_x_953:
[----:B------:R-:W-:Y:S05]  /*4e00*/  BSYNC.RECONVERGENT B1 ;  /* 0x0000000000017941 */ /* 0x000fea0003800200 */
.L_x_952:
[----:B------:R-:W-:Y:S01]  /*4e10*/  DADD R68, -RZ, |R64| ;  /* 0x00000000ff447229 */ /* 0x000fe20000000540 */
[----:B------:R-:W-:Y:S01]  /*4e20*/  BSSY.RECONVERGENT B0, `(.L_x_954) ;  /* 0x0000005000007945 */ /* 0x000fe20003800200 */
[----:B------:R-:W-:Y:S01]  /*4e30*/  IMAD.MOV.U32 R79, RZ, RZ, 0x40260000 ;  /* 0x40260000ff4f7424 */ /* 0x000fe200078e00ff */
[----:B------:R-:W-:-:S07]  /*4e40*/  MOV R50, 0x4e70 ;  /* 0x00004e7000327802 */ /* 0x000fce0000000f00 */
[----:B------:R-:W-:-:S07]  /*4e50*/  IMAD.MOV.U32 R78, RZ, RZ, R68 ;  /* 0x000000ffff4e7224 */ /* 0x000fce00078e0044 */
[----:B------:R-:W-:Y:S05]  /*4e60*/  CALL.REL.NOINC `($_Z21LaxWendroff_2D_SolverififfPfS_S_$__internal_accurate_pow) ;  /* 0x0000001000ac7944 */ /* 0x000fea0003c00000 */
[----:B------:R-:W-:Y:S05]  /*4e70*/  BSYNC.RECONVERGENT B0 ;  /* 0x0000000000007941 */ /* 0x000fea0003800200 */
.L_x_954:
[----:B------:R-:W-:Y:S01]  /*4e80*/  ISETP.NE.AND P5, PT, R53, RZ, PT ;  /* 0x000000ff3500720c */ /* 0x000fe20003fa5270 */
[----:B------:R-:W-:Y:S01]  /*4e90*/  DADD R52, -RZ, -R68 ;  /* 0x00000000ff347229 */ /* 0x000fe20000000944 */
[----:B------:R-:W-:Y:S01]  /*4ea0*/  P2R R50, PR, RZ, 0x1 ;  /* 0x00000001ff327803 */ /* 0x000fe20000000000 */
[----:B------:R-:W-:Y:S01]  /*4eb0*/  BSSY.RECONVERGENT B1, `(.L_x_955) ;  /* 0x0000022000017945 */ /* 0x000fe20003800200 */
[----:B------:R-:W-:Y:S02]  /*4ec0*/  ISETP.NE.AND P0, PT, R4, RZ, PT ;  /* 0x000000ff0400720c */ /* 0x000fe40003f05270 */
[----:B------:R-:W-:-:S05]  /*4ed0*/  FSETP.NEU.AND P6, PT, R5, RZ, PT ;  /* 0x000000ff0500720b */ /* 0x000fca0003fcd000 */
[----:B------:R-:W-:Y:S02]  /*4ee0*/  FSEL R53, R53, R69, !P0 ;  /* 0x0000004535357208 */ /* 0x000fe40004000000 */
[----:B------:R-:W-:Y:S02]  /*4ef0*/  FSEL R68, R52, R68, !P0 ;  /* 0x0000004434447208 */ /* 0x000fe40004000000 */
[----:B------:R-:W-:Y:S01]  /*4f00*/  FSEL R79, R65, R53, !P6 ;  /* 0x00000035414f7208 */ /* 0x000fe20007000000 */
[----:B------:R-:W-:Y:S01]  /*4f10*/  DADD R52, R64, 11 ;  /* 0x4026000040347429 */ /* 0x000fe20000000000 */
[----:B------:R-:W-:Y:S01]  /*4f20*/  FSEL R78, R68, RZ, P6 ;  /* 0x000000ff444e7208 */ /* 0x000fe20003000000 */
[----:B------:R-:W-:Y:S01]  /*4f30*/  IMAD.MOV.U32 R68, RZ, RZ, 0x1 ;  /* 0x00000001ff447424 */ /* 0x000fe200078e00ff */
[----:B------:R-:W-:Y:S02]  /*4f40*/  FSEL R71, R79, R9, P1 ;  /* 0x000000094f477208 */ /* 0x000fe40000800000 */
[----:B------:R-:W-:-:S02]  /*4f50*/  FSEL R69, R78, RZ, P1 ;  /* 0x000000ff4e457208 */ /* 0x000fc40000800000 */
[----:B------:R-:W-:-:S03]  /*4f60*/  ISETP.NE.AND P0, PT, R50, RZ, PT ;  /* 0x000000ff3200720c */ /* 0x000fc60003f05270 */
        /* <DEDUP_REMOVED lines=21> */
[----:B------:R-:W-:Y:S05]  /*50c0*/  CALL.REL.NOINC `($__internal_19_$__cuda_sm20_div_rn_f64_full) ;  /* 0x0000000800847944 */ /* 0x000fea0003c00000 */
.L_x_956:
[----:B------:R-:W-:Y:S05]  /*50d0*/  BSYNC.RECONVERGENT B1 ;  /* 0x0000000000017941 */ /* 0x000fea0003800200 */
.L_x_955:
        /* <DEDUP_REMOVED lines=12> */
[----:B0-----:R-:W-:Y:S05]  /*51a0*/  CALL.REL.NOINC `($_Z21LaxWendroff_2D_SolverififfPfS_S_$__internal_accurate_pow) ;  /* 0x0000000c00dc7944 */ /* 0x001fea0003c00000 */
[----:B------:R-:W-:Y:S05]  /*51b0*/  BSYNC.RECONVERGENT B0 ;  /* 0x0000000000007941 */ /* 0x000fea0003800200 */
.L_x_957:
        /* <DEDUP_REMOVED lines=34> */
.L_x_959:
[----:B------:R-:W-:Y:S05]  /*53e0*/  BSYNC.RECONVERGENT B1 ;  /* 0x0000000000017941 */ /* 0x000fea0003800200 */
.L_x_958:
[----:B------:R-:W-:Y:S01]  /*53f0*/  LDS R5, [R6] ;  /* 0x0000000006057984 */ /* 0x000fe20000000800 */
[----:B------:R-:W-:Y:S01]  /*5400*/  FSETP.NEU.AND P1, PT, R0, 1, PT ;  /* 0x3f8000000000780b */ /* 0x000fe20003f2d000 */
[----:B------:R-:W-:Y:S01]  /*5410*/  DADD R78, -RZ, |R62| ;  /* 0x00000000ff4e7229 */ /* 0x000fe2000000053e */
[----:B------:R-:W-:Y:S01]  /*5420*/  BSSY.RECONVERGENT B0, `(.L_x_960) ;  /* 0x000000b000007945 */ /* 0x000fe20003800200 */
[----:B------:R-:W0:Y:S01]  /*5430*/  LDS R50, [R6+0x30] ;  /* 0x0000300006327984 */ /* 0x000e220000000800 */
[----:B------:R-:W-:Y:S02]  /*5440*/  FSEL R70, R68, 2.31650119206303194887e+24, P1 ;  /* 0x67f544e444467808 */ /* 0x000fe40000800000 */
[----:B------:R-:W-:-:S05]  /*5450*/  FSEL R71, R69, 0.22939403355121612549, P1 ;  /* 0x3e6ae64545477808 */ /* 0x000fca0000800000 */
[----:B------:R-:W-:Y:S01]  /*5460*/  IMAD.MOV.U32 R69, RZ, RZ, R79 ;  /* 0x000000ffff457224 */ /* 0x000fe200078e004f */
[----:B------:R-:W-:Y:S01]  /*5470*/  DMUL R70, R60, R70 ;  /* 0x000000463c467228 */ /* 0x000fe20000000000 */
[----:B------:R-:W-:Y:S02]  /*5480*/  IMAD.MOV.U32 R79, RZ, RZ, 0x40280000 ;  /* 0x40280000ff4f7424 */ /* 0x000fe400078e00ff */
[----:B0-----:R-:W-:Y:S01]  /*5490*/  FADD R5, R5, R50 ;  /* 0x0000003205057221 */ /* 0x001fe20000000000 */
[----:B------:R-:W-:-:S03]  /*54a0*/  MOV R50, 0x54d0 ;  /* 0x000054d000327802 */ /* 0x000fc60000000f00 */
[----:B------:R0:W1:Y:S04]  /*54b0*/  F2F.F64.F32 R72, R5 ;  /* 0x0000000500487310 */ /* 0x0000680000201800 */
[----:B01----:R-:W-:Y:S05]  /*54c0*/  CALL.REL.NOINC `($_Z21LaxWendroff_2D_SolverififfPfS_S_$__internal_accurate_pow) ;  /* 0x0000000c00147944 */ /* 0x003fea0003c00000 */
[----:B------:R-:W-:Y:S05]  /*54d0*/  BSYNC.RECONVERGENT B0 ;  /* 0x0000000000007941 */ /* 0x000fea0003800200 */
.L_x_960:
        /* <DEDUP_REMOVED lines=10> */
[----:B------:R-:W-:-:S04]  /*5580*/  FSEL R39, R5, RZ, P4 ;  /* 0x000000ff05277208 */ /* 0x000fc80002000000 */
[----:B------:R-:W-:Y:S01]  /*5590*/  @!P1 FSEL R5, R76, R39, P2 ;  /* 0x000000274c059208 */ /* 0x000fe20001000000 */
[----:B0-----:R-:W-:-:S08]  /*55a0*/  DFMA R80, R78, -R74, 1 ;  /* 0x3ff000004e50742b */ /* 0x001fd0000000084a */
[----:B------:R-:W-:-:S08]  /*55b0*/  DFMA R80, R80, R80, R80 ;  /* 0x000000505050722b */ /* 0x000fd00000000050 */
[----:B------:R-:W-:Y:S01]  /*55c0*/  DFMA R78, R78, R80, R78 ;  /* 0x000000504e4e722b */ /* 0x000fe2000000004e */
[----:B------:R-:W-:-:S04]  /*55d0*/  FSEL R81, R6, +QNAN , P4 ;  /* 0x7ff0000006517808 */ /* 0x000fc80002000000 */
[----:B------:R-:W-:-:S03]  /*55e0*/  @!P1 FSEL R6, R77, R81, P2 ;  /* 0x000000514d069208 */ /* 0x000fc60001000000 */
        /* <DEDUP_REMOVED lines=17> */
[----:B------:R-:W-:Y:S05]  /*5700*/  CALL.REL.NOINC `($__internal_19_$__cuda_sm20_div_rn_f64_full) ;  /* 0x0000000000f47944 */ /* 0x000fea0003c00000 */
.L_x_962:
[----:B------:R-:W-:Y:S05]  /*5710*/  BSYNC.RECONVERGENT B1 ;  /* 0x0000000000017941 */ /* 0x000fea0003800200 */
.L_x_961:
[----:B------:R-:W0:Y:S01]  /*5720*/  LDC.64 R74, c[0x0][0x398] ;  /* 0x0000e600ff4a7b82 */ /* 0x000e220000000a00 */
[----:B------:R-:W2:Y:S01]  /*5730*/  LDG.E R5, desc[UR6][R54.64] ;  /* 0x0000000636057981 */ /* 0x000ea2000c1e1900 */
[----:B------:R-:W-:Y:S01]  /*5740*/  FSETP.NEU.AND P1, PT, R0, 1, PT ;  /* 0x3f8000000000780b */ /* 0x000fe20003f2d000 */
[----:B------:R-:W1:Y:S01]  /*5750*/  F2F.F64.F32 R50, R51 ;  /* 0x0000003300327310 */ /* 0x000e620000201800 */
[----:B------:R-:W3:Y:S01]  /*5760*/  LDCU UR4, c[0x0][0x380] ;  /* 0x00007000ff0477ac */ /* 0x000ee20008000800 */
[----:B0-----:R-:W-:-:S06]  /*5770*/  IMAD.WIDE R74, R10, 0x4, R74 ;  /* 0x000000040a4a7825 */ /* 0x001fcc00078e024a */
[----:B------:R-:W4:Y:S01]  /*5780*/  LDG.E.CONSTANT R74, desc[UR6][R74.64] ;  /* 0x000000064a4a7981 */ /* 0x000f22000c1e9900 */
[----:B------:R-:W-:Y:S02]  /*5790*/  FSEL R68, R68, -1.54028256424871466263e+29, P1 ;  /* 0xeff8d89844447808 */ /* 0x000fe40000800000 */
[----:B------:R-:W-:-:S06]  /*57a0*/  FSEL R69, R69, 0.17376267910003662109, P1 ;  /* 0x3e31eed845457808 */ /* 0x000fcc0000800000 */
[----:B------:R-:W-:-:S08]  /*57b0*/  DMUL R68, R58, R68 ;  /* 0x000000443a447228 */ /* 0x000fd00000000000 */
[----:B------:R-:W-:-:S08]  /*57c0*/  DMUL R68, R72, R68 ;  /* 0x0000004448447228 */ /* 0x000fd00000000000 */
[----:B------:R-:W-:-:S08]  /*57d0*/  DFMA R68, R70, R72, R68 ;  /* 0x000000484644722b */ /* 0x000fd00000000044 */
[----:B------:R-:W-:-:S08]  /*57e0*/  DFMA R2, R52, R2, R68 ;  /* 0x000000023402722b */ /* 0x000fd00000000044 */
[----:B-1----:R-:W-:Y:S01]  /*57f0*/  DADD R2, R2, R50 ;  /* 0x0000000002027229 */ /* 0x002fe20000000032 */
[----:B------:R-:W-:-:S09]  /*5800*/  FADD R0, R45, R45 ;  /* 0x0000002d2d007221 */ /* 0x000fd20000000000 */
[----:B------:R-:W4:Y:S01]  /*5810*/  F2F.F32.F64 R2, R2 ;  /* 0x0000000200027310 */ /* 0x000f220000301000 */
[----:B------:R-:W-:-:S05]  /*5820*/  VIADD R12, R12, 0x1 ;  /* 0x000000010c0c7836 */ /* 0x000fca0000000000 */
[----:B------:R-:W-:Y:S01]  /*5830*/  ISETP.NE.AND P1, PT, R12, -0xc, PT ;  /* 0xfffffff40c00780c */ /* 0x000fe20003f25270 */
[----:B---3--:R-:W-:Y:S02]  /*5840*/  VIADD R11, R11, UR4 ;  /* 0x000000040b0b7c36 */ /* 0x008fe40008000000 */
[----:B------:R-:W-:Y:S02]  /*5850*/  VIADD R10, R10, UR4 ;  /* 0x000000040a0a7c36 */ /* 0x000fe40008000000 */
[----:B------:R-:W-:Y:S02]  /*5860*/  IMAD.MOV.U32 R39, RZ, RZ, R7 ;  /* 0x000000ffff277224 */ /* 0x000fe400078e0007 */
[----:B--2---:R-:W-:-:S04]  /*5870*/  FADD R5, R0, -R5 ;  /* 0x8000000500057221 */ /* 0x004fc80000000000 */
[----:B----4-:R-:W-:-:S05]  /*5880*/  FFMA R5, R2, R74, R5 ;  /* 0x0000004a02057223 */ /* 0x010fca0000000005 */
[----:B------:R0:W-:Y:S01]  /*5890*/  STG.E desc[UR6][R54.64], R5 ;  /* 0x0000000536007986 */ /* 0x0001e2000c101906 */
[----:B------:R-:W-:Y:S05]  /*58a0*/  @P1 BRA `(.L_x_963) ;  /* 0xffffffb400401947 */ /* 0x000fea000383ffff */
.L_x_894:
[----:B0-----:R-:W-:Y:S01]  /*58b0*/  CS2R R4, SR_CLOCKLO ;  /* 0x0000000000047805 */ /* 0x001fe20000015000 */
        /* <DEDUP_REMOVED lines=24> */
[----:B------:R-:W-:Y:S05]  /*5a40*/  CALL.REL.NOINC `($__internal_19_$__cuda_sm20_div_rn_f64_full) ;  /* 0x0000000000247944 */ /* 0x000fea0003c00000 */
.L_x_964:
        /* <DEDUP_REMOVED lines=9> */
        .weak           $__internal_19_$__cuda_sm20_div_rn_f64_full
        .type           $__internal_19_$__cuda_sm20_div_rn_f64_full,@function
        .size           $__internal_19_$__cuda_sm20_div_rn_f64_full,($_Z21LaxWendroff_2D_SolverififfPfS_S_$__internal_accurate_pow - $__internal_19_$__cuda_sm20_div_rn_f64_full)
$__internal_19_$__cuda_sm20_div_rn_f64_full:
        /* <DEDUP_REMOVED lines=70> */
.L_x_966:
        /* <DEDUP_REMOVED lines=17> */
.L_x_969:
[----:B------:R-:W-:Y:S01]  /*6050*/  LOP3.LUT R69, R69, 0x80000, RZ, 0xfc, !PT ;  /* 0x0008000045457812 */ /* 0x000fe200078efcff */
[----:B------:R-:W-:-:S04]  /*6060*/  IMAD.MOV.U32 R82, RZ, RZ, R68 ;  /* 0x000000ffff527224 */ /* 0x000fc800078e0044 */
[----:B------:R-:W-:Y:S01]  /*6070*/  IMAD.MOV.U32 R83, RZ, RZ, R69 ;  /* 0x000000ffff537224 */ /* 0x000fe200078e0045 */
[----:B------:R-:W-:Y:S06]  /*6080*/  BRA `(.L_x_967) ;  /* 0x00000000000c7947 */ /* 0x000fec0003800000 */
.L_x_968:
[----:B------:R-:W-:Y:S01]  /*6090*/  LOP3.LUT R69, R101, 0x80000, RZ, 0xfc, !PT ;  /* 0x0008000065457812 */ /* 0x000fe200078efcff */
[----:B------:R-:W-:-:S04]  /*60a0*/  IMAD.MOV.U32 R82, RZ, RZ, R100 ;  /* 0x000000ffff527224 */ /* 0x000fc800078e0064 */
[----:B------:R-:W-:-:S07]  /*60b0*/  IMAD.MOV.U32 R83, RZ, RZ, R69 ;  /* 0x000000ffff537224 */ /* 0x000fce00078e0045 */
.L_x_967:
[----:B------:R-:W-:Y:S05]  /*60c0*/  BSYNC.RECONVERGENT B0 ;  /* 0x0000000000007941 */ /* 0x000fea0003800200 */
.L_x_965:
[----:B------:R-:W-:Y:S02]  /*60d0*/  IMAD.MOV.U32 R78, RZ, RZ, R50 ;  /* 0x000000ffff4e7224 */ /* 0x000fe400078e0032 */
[----:B------:R-:W-:Y:S02]  /*60e0*/  IMAD.MOV.U32 R79, RZ, RZ, 0x0 ;  /* 0x00000000ff4f7424 */ /* 0x000fe400078e00ff */
[----:B------:R-:W-:Y:S02]  /*60f0*/  IMAD.MOV.U32 R68, RZ, RZ, R82 ;  /* 0x000000ffff447224 */ /* 0x000fe400078e0052 */
[----:B------:R-:W-:Y:S01]  /*6100*/  IMAD.MOV.U32 R69, RZ, RZ, R83 ;  /* 0x000000ffff457224 */ /* 0x000fe200078e0053 */
[----:B------:R-:W-:Y:S06]  /*6110*/  RET.REL.NODEC R78 `(_Z21LaxWendroff_2D_SolverififfPfS_S_) ;  /* 0xffffff9c4eb87950 */ /* 0x000fec0003c3ffff */
        .type           $_Z21LaxWendroff_2D_SolverififfPfS_S_$__internal_accurate_pow,@function
        .size           $_Z21LaxWendroff_2D_SolverififfPfS_S_$__internal_accurate_pow,(.L_x_1646 - $_Z21LaxWendroff_2D_SolverififfPfS_S_$__internal_accurate_pow)
$_Z21LaxWendroff_2D_SolverififfPfS_S_$__internal_accurate_pow:
        /* <DEDUP_REMOVED lines=169> */
.L_x_970:
[----:B------:R-:W-:Y:S02]  /*6bb0*/  DFMA R82, R82, R78, R78 ;  /* 0x0000004e5252722b */ /* 0x000fe4000000004e */
[----:B------:R-:W-:-:S08]  /*6bc0*/  DSETP.NEU.AND P6, PT, |R78|, +INF , PT ;  /* 0x7ff000004e00742a */ /* 0x000fd00003fcd200 */
[----:B------:R-:W-:Y:S01]  /*6bd0*/  FSEL R68, R78, R82, !P6 ;  /* 0x000000524e447208 */ /* 0x000fe20007000000 */
[----:B------:R-:W-:Y:S01]  /*6be0*/  IMAD.MOV.U32 R78, RZ, RZ, R50 ;  /* 0x000000ffff4e7224 */ /* 0x000fe200078e0032 */
[----:B------:R-:W-:Y:S01]  /*6bf0*/  FSEL R69, R79, R83, !P6 ;  /* 0x000000534f457208 */ /* 0x000fe20007000000 */
[----:B------:R-:W-:-:S04]  /*6c00*/  IMAD.MOV.U32 R79, RZ, RZ, 0x0 ;  /* 0x00000000ff4f7424 */ /* 0x000fc800078e00ff */
[----:B------:R-:W-:Y:S05]  /*6c10*/  RET.REL.NODEC R78 `(_Z21LaxWendroff_2D_SolverififfPfS_S_) ;  /* 0xffffff904ef87950 */ /* 0x000fea0003c3ffff */
.L_x_971:
        /* <DEDUP_REMOVED lines=14> */
.L_x_1646:


//--------------------- .text._Z25Sigma_2D_Solver_OptimizedififfPfS_S_ --------------------------
	.section	.text._Z25Sigma_2D_Solver_OptimizedififfPfS_S_,"ax",@progbits
	.align	128
        .global         _Z25Sigma_2D_Solver_OptimizedififfPfS_S_
        .type           _Z25Sigma_2D_Solver_OptimizedififfPfS_S_,@function
        .size           _Z25Sigma_2D_Solver_OptimizedififfPfS_S_,(.L_x_1648 - _Z25Sigma_2D_Solver_OptimizedififfPfS_S_)
        .other          _Z25Sigma_2D_Solver_OptimizedififfPfS_S_,@"STO_CUDA_ENTRY STV_DEFAULT"
_Z25Sigma_2D_Solver_OptimizedififfPfS_S_:
.text._Z25Sigma_2D_Solver_OptimizedififfPfS_S_:
        /* <DEDUP_REMOVED lines=23> */
[C---:B-1----:R-:W-:Y:S02]  /*0170*/  DMUL R8, R6.reuse, 0.75 ;  /* 0x3fe8000006087828 */ /* 0x042fe40000000000 */
[----:B------:R-:W-:Y:S02]  /*0180*/  DMUL R6, R6, 0.25 ;  /* 0x3fd0000006067828 */ /* 0x000fe40000000000 */
[----:B0-----:R-:W-:-:S06]  /*0190*/  DFMA R4, -R10, R2, 1 ;  /* 0x3ff000000a04742b */ /* 0x001fcc0000000102 */
[----:B------:R-:W-:Y:S02]  /*01a0*/  FSETP.GEU.AND P1, PT, |R9|, 6.5827683646048100446e-37, PT ;  /* 0x036000000900780b */ /* 0x000fe40003f2e200 */
        /* <DEDUP_REMOVED lines=15> */
[----:B------:R-:W-:Y:S05]  /*02a0*/  CALL.REL.NOINC `($__internal_20_$__cuda_sm20_div_rn_f64_full) ;  /* 0x0000004400ec7944 */ /* 0x000fea0003c00000 */
.L_x_973:
[----:B------:R-:W0:Y:S01]  /*02b0*/  MUFU.RCP64H R3, R11 ;  /* 0x0000000b00037308 */ /* 0x000e220000001800 */
[----:B------:R-:W-:Y:S01]  /*02c0*/  IMAD.MOV.U32 R2, RZ, RZ, 0x1 ;  /* 0x00000001ff027424 */ /* 0x000fe200078e00ff */
[----:B------:R-:W1:Y:S01]  /*02d0*/  LDC R0, c[0x0][0x384] ;  /* 0x0000e100ff007b82 */ /* 0x000e620000000800 */
[----:B------:R-:W-:-:S04]  /*02e0*/  FSETP.GEU.AND P1, PT, |R7|, 6.5827683646048100446e-37, PT ;  /* 0x036000000700780b */ /* 0x000fc80003f2e200 */
        /* <DEDUP_REMOVED lines=8> */
[----:B-1----:R-:W-:Y:S01]  /*0370*/  FMUL R4, R0, R0 ;  /* 0x0000000000047220 */ /* 0x002fe20000400000 */
[----:B------:R0:W1:Y:S08]  /*0380*/  F2F.F32.F64 R3, R36 ;  /* 0x0000002400037310 */ /* 0x0000700000301000 */
[----:B------:R-:W-:Y:S01]  /*0390*/  FFMA R0, RZ, R11, R13 ;  /* 0x0000000bff007223 */ /* 0x000fe2000000000d */
[----:B------:R-:W2:Y:S04]  /*03a0*/  F2F.F64.F32 R4, R4 ;  /* 0x0000000400047310 */ /* 0x000ea80000201800 */
[----:B------:R-:W-:-:S13]  /*03b0*/  FSETP.GT.AND P0, PT, |R0|, 1.469367938527859385e-39, PT ;  /* 0x001000000000780b */ /* 0x000fda0003f04200 */
[----:B012---:R-:W-:Y:S05]  /*03c0*/  @P0 BRA P1, `(.L_x_974) ;  /* 0x0000000000200947 */ /* 0x007fea0000800000 */
[----:B------:R-:W-:Y:S01]  /*03d0*/  IMAD.MOV.U32 R50, RZ, RZ, R10 ;  /* 0x000000ffff327224 */ /* 0x000fe200078e000a */
[----:B------:R-:W-:Y:S01]  /*03e0*/  MOV R30, 0x430 ;  /* 0x00000430001e7802 */ /* 0x000fe20000000f00 */
[----:B------:R-:W-:Y:S02]  /*03f0*/  IMAD.MOV.U32 R51, RZ, RZ, R11 ;  /* 0x000000ffff337224 */ /* 0x000fe400078e000b */
[----:B------:R-:W-:Y:S02]  /*0400*/  IMAD.MOV.U32 R36, RZ, RZ, R6 ;  /* 0x000000ffff247224 */ /* 0x000fe400078e0006 */
[----:B------:R-:W-:-:S07]  /*0410*/  IMAD.MOV.U32 R37, RZ, RZ, R7 ;  /* 0x000000ffff257224 */ /* 0x000fce00078e0007 */
[----:B------:R-:W-:Y:S05]  /*0420*/  CALL.REL.NOINC `($__internal_20_$__cuda_sm20_div_rn_f64_full) ;  /* 0x00000044008c7944 */ /* 0x000fea0003c00000 */
[----:B------:R-:W-:Y:S02]  /*0430*/  IMAD.MOV.U32 R12, RZ, RZ, R36 ;  /* 0x000000ffff0c7224 */ /* 0x000fe400078e0024 */
[----:B------:R-:W-:-:S07]  /*0440*/  IMAD.MOV.U32 R13, RZ, RZ, R37 ;  /* 0x000000ffff0d7224 */ /* 0x000fce00078e0025 */
.L_x_974:
        /* <DEDUP_REMOVED lines=20> */
[----:B------:R-:W-:Y:S05]  /*0590*/  CALL.REL.NOINC `($__internal_20_$__cuda_sm20_div_rn_f64_full) ;  /* 0x0000004400307944 */ /* 0x000fea0003c00000 */
.L_x_975:
        /* <DEDUP_REMOVED lines=23> */
.L_x_976:
[----:B------:R-:W0:Y:S01]  /*0710*/  LDCU UR5, c[0x0][0x38c] ;  /* 0x00007180ff0577ac */ /* 0x000e220008000800 */
[----:B------:R-:W1:Y:S01]  /*0720*/  LDC R30, c[0x0][0x390] ;  /* 0x0000e400ff1e7b82 */ /* 0x000e620000000800 */
[----:B------:R-:W-:Y:S01]  /*0730*/  F2F.F32.F64 R38, R8 ;  /* 0x0000000800267310 */ /* 0x000fe20000301000 */
[C---:B------:R-:W-:Y:S01]  /*0740*/  FADD R40, R3.reuse, R0 ;  /* 0x0000000003287221 */ /* 0x040fe20000000000 */
[----:B------:R-:W2:Y:S06]  /*0750*/  LDCU UR4, c[0x0][0x384] ;  /* 0x00007080ff0477ac */ /* 0x000eac0008000800 */
[----:B------:R-:W-:Y:S08]  /*0760*/  F2F.F64.F32 R40, R40 ;  /* 0x0000002800287310 */ /* 0x000ff00000201800 */
[----:B0-----:R-:W0:Y:S01]  /*0770*/  F2F.F64.F32 R48, UR5 ;  /* 0x0000000500307d10 */ /* 0x001e220008201800 */
[----:B------:R-:W-:Y:S01]  /*0780*/  FMUL R33, R3, UR5 ;  /* 0x0000000503217c20 */ /* 0x000fe20008400000 */
[----:B--2---:R-:W-:-:S06]  /*0790*/  FMUL R31, R2, UR4 ;  /* 0x00000004021f7c20 */ /* 0x004fcc0008400000 */
[----:B------:R-:W2:Y:S01]  /*07a0*/  F2F.F64.F32 R46, UR4 ;  /* 0x00000004002e7d10 */ /* 0x000ea20008201800 */
[----:B0-----:R-:W-:-:S07]  /*07b0*/  DADD R4, R48, 2 ;  /* 0x4000000030047429 */ /* 0x001fce0000000000 */
[----:B-1----:R-:W0:Y:S01]  /*07c0*/  F2F.F64.F32 R44, R30 ;  /* 0x0000001e002c7310 */ /* 0x002e220000201800 */
[C---:B------:R-:W-:Y:S02]  /*07d0*/  DADD R10, R48.reuse, 4 ;  /* 0x40100000300a7429 */ /* 0x040fe40000000000 */
[C---:B------:R-:W-:Y:S02]  /*07e0*/  DADD R14, R48.reuse, 6 ;  /* 0x40180000300e7429 */ /* 0x040fe40000000000 */
[----:B------:R-:W-:Y:S02]  /*07f0*/  DADD R18, R48, 8 ;  /* 0x4020000030127429 */ /* 0x000fe40000000000 */
[C---:B--2---:R-:W-:Y:S01]  /*0800*/  DADD R6, R46.reuse, 2 ;  /* 0x400000002e067429 */ /* 0x044fe20000000000 */
[----:B------:R1:W2:Y:S01]  /*0810*/  F2F.F64.F32 R42, R2 ;  /* 0x00000002002a7310 */ /* 0x0002a20000201800 */
[C---:B------:R-:W-:Y:S01]  /*0820*/  DADD R16, R46.reuse, 6 ;  /* 0x401800002e107429 */ /* 0x040fe20000000000 */
[----:B------:R-:W-:Y:S01]  /*0830*/  LOP3.LUT R28, R5, 0x7ff00000, RZ, 0xc0, !PT ;  /* 0x7ff00000051c7812 */ /* 0x000fe200078ec0ff */
[----:B------:R-:W-:Y:S01]  /*0840*/  DADD R12, R46, 4 ;  /* 0x401000002e0c7429 */ /* 0x000fe20000000000 */
[----:B------:R-:W-:Y:S01]  /*0850*/  LOP3.LUT R26, R11, 0x7ff00000, RZ, 0xc0, !PT ;  /* 0x7ff000000b1a7812 */ /* 0x000fe200078ec0ff */
[----:B------:R-:W-:Y:S01]  /*0860*/  DADD R4, R48, 10 ;  /* 0x4024000030047429 */ /* 0x000fe20000000000 */
[C---:B------:R-:W-:Y:S01]  /*0870*/  FADD R11, R30.reuse, UR5 ;  /* 0x000000051e0b7e21 */ /* 0x040fe20008000000 */
[C---:B------:R-:W-:Y:S01]  /*0880*/  DADD R20, R46.reuse, 8 ;  /* 0x402000002e147429 */ /* 0x040fe20000000000 */
[----:B------:R-:W-:Y:S01]  /*0890*/  LOP3.LUT R24, R15, 0x7ff00000, RZ, 0xc0, !PT ;  /* 0x7ff000000f187812 */ /* 0x000fe200078ec0ff */
[C---:B------:R-:W-:Y:S01]  /*08a0*/  DADD R14, R46.reuse, 12 ;  /* 0x402800002e0e7429 */ /* 0x040fe20000000000 */
[----:B------:R-:W-:Y:S01]  /*08b0*/  LOP3.LUT R27, R7, 0x7ff00000, RZ, 0xc0, !PT ;  /* 0x7ff00000071b7812 */ /* 0x000fe200078ec0ff */
[----:B------:R-:W-:Y:S01]  /*08c0*/  DADD R6, R46, 10 ;  /* 0x402400002e067429 */ /* 0x000fe20000000000 */
[----:B------:R-:W-:Y:S01]  /*08d0*/  LOP3.LUT R23, R17, 0x7ff00000, RZ, 0xc0, !PT ;  /* 0x7ff0000011177812 */ /* 0x000fe200078ec0ff */
[----:B------:R-:W-:Y:S01]  /*08e0*/  FADD R17, R30, UR4 ;  /* 0x000000041e117e21 */ /* 0x000fe20008000000 */
[----:B------:R-:W-:Y:S01]  /*08f0*/  LOP3.LUT R25, R13, 0x7ff00000, RZ, 0xc0, !PT ;  /* 0x7ff000000d197812 */ /* 0x000fe200078ec0ff */
[----:B------:R-:W-:Y:S01]  /*0900*/  DADD R12, R48, 12 ;  /* 0x40280000300c7429 */ /* 0x000fe20000000000 */
[----:B------:R-:W-:Y:S01]  /*0910*/  LOP3.LUT R22, R19, 0x7ff00000, RZ, 0xc0, !PT ;  /* 0x7ff0000013167812 */ /* 0x000fe200078ec0ff */
[----:B------:R-:W-:Y:S01]  /*0920*/  FFMA R16, R38, R17, R31 ;  /* 0x0000001126107223 */ /* 0x000fe2000000001f */
[----:B------:R-:W-:Y:S01]  /*0930*/  LOP3.LUT R20, R5, 0x7ff00000, RZ, 0xc0, !PT ;  /* 0x7ff0000005147812 */ /* 0x000fe200078ec0ff */
[----:B------:R-:W3:Y:S01]  /*0940*/  F2F.F64.F32 R38, R38 ;  /* 0x0000002600267310 */ /* 0x000ee20000201800 */
[----:B------:R-:W-:Y:S01]  /*0950*/  FFMA R33, R0, R11, R33 ;  /* 0x0000000b00217223 */ /* 0x000fe20000000021 */
[----:B------:R-:W-:Y:S01]  /*0960*/  LOP3.LUT R19, R7, 0x7ff00000, RZ, 0xc0, !PT ;  /* 0x7ff0000007137812 */ /* 0x000fe200078ec0ff */
[C---:B0-----:R-:W-:Y:S01]  /*0970*/  DADD R4, R44.reuse, 2 ;  /* 0x400000002c047429 */ /* 0x041fe20000000000 */
[----:B------:R-:W-:Y:S01]  /*0980*/  LOP3.LUT R17, R15, 0x7ff00000, RZ, 0xc0, !PT ;  /* 0x7ff000000f117812 */ /* 0x000fe200078ec0ff */
[C---:B------:R-:W-:Y:S01]  /*0990*/  DADD R6, R44.reuse, 4 ;  /* 0x401000002c067429 */ /* 0x040fe20000000000 */
[----:B------:R-:W-:Y:S01]  /*09a0*/  LOP3.LUT R18, R13, 0x7ff00000, RZ, 0xc0, !PT ;  /* 0x7ff000000d127812 */ /* 0x000fe200078ec0ff */
[C---:B-1----:R-:W-:Y:S01]  /*09b0*/  DADD R2, R44.reuse, 6 ;  /* 0x401800002c027429 */ /* 0x042fe20000000000 */
[----:B------:R-:W-:Y:S01]  /*09c0*/  LOP3.LUT R21, R21, 0x7ff00000, RZ, 0xc0, !PT ;  /* 0x7ff0000015157812 */ /* 0x000fe200078ec0ff */
[C---:B------:R-:W-:Y:S01]  /*09d0*/  DADD R8, R44.reuse, 8 ;  /* 0x402000002c087429 */ /* 0x040fe20000000000 */
[----:B------:R-:W-:Y:S01]  /*09e0*/  FADD R16, R16, R33 ;  /* 0x0000002110107221 */ /* 0x000fe20000000000 */
[----:B------:R-:W-:-:S02]  /*09f0*/  DADD R10, R44, 10 ;  /* 0x402400002c0a7429 */ /* 0x000fc40000000000 */
[----:B------:R-:W-:Y:S01]  /*0a00*/  DADD R30, R44, 12 ;  /* 0x402800002c1e7429 */ /* 0x000fe20000000000 */
[----:B------:R-:W-:Y:S02]  /*0a10*/  LOP3.LUT R15, R5, 0x7ff00000, RZ, 0xc0, !PT ;  /* 0x7ff00000050f7812 */ /* 0x000fe400078ec0ff */
[----:B------:R-:W-:Y:S02]  /*0a20*/  LOP3.LUT R14, R7, 0x7ff00000, RZ, 0xc0, !PT ;  /* 0x7ff00000070e7812 */ /* 0x000fe400078ec0ff */
[----:B------:R-:W-:Y:S02]  /*0a30*/  LOP3.LUT R13, R3, 0x7ff00000, RZ, 0xc0, !PT ;  /* 0x7ff00000030d7812 */ /* 0x000fe400078ec0ff */
[----:B------:R-:W-:Y:S02]  /*0a40*/  LOP3.LUT R12, R9, 0x7ff00000, RZ, 0xc0, !PT ;  /* 0x7ff00000090c7812 */ /* 0x000fe400078ec0ff */
[----:B------:R-:W-:Y:S02]  /*0a50*/  LOP3.LUT R11, R11, 0x7ff00000, RZ, 0xc0, !PT ;  /* 0x7ff000000b0b7812 */ /* 0x000fe400078ec0ff */
[----:B--23--:R-:W-:-:S07]  /*0a60*/  LOP3.LUT R10, R31, 0x7ff00000, RZ, 0xc0, !PT ;  /* 0x7ff000001f0a7812 */ /* 0x00cfce00078ec0ff */
.L_x_1025:
        /* <DEDUP_REMOVED lines=22> */
[----:B------:R-:W2:Y:S01]  /*0bd0*/  LDG.E.CONSTANT R7, desc[UR6][R30.64] ;  /* 0x000000061e077981 */ /* 0x000ea2000c1e9900 */
[----:B------:R-:W-:-:S05]  /*0be0*/  IMAD.WIDE R34, R65, 0x4, R30 ;  /* 0x0000000441227825 */ /* 0x000fca00078e021e */
[----:B------:R3:W5:Y:S01]  /*0bf0*/  LDG.E.CONSTANT R57, desc[UR6][R34.64] ;  /* 0x0000000622397981 */ /* 0x000762000c1e9900 */
[----:B------:R-:W-:-:S04]  /*0c00*/  IMAD.WIDE R54, R65, 0x4, R34 ;  /* 0x0000000441367825 */ /* 0x000fc800078e0222 */
[C---:B------:R-:W-:Y:S02]  /*0c10*/  IMAD.WIDE R4, R65.reuse, 0x4, R54 ;  /* 0x0000000441047825 */ /* 0x040fe400078e0236 */
[----:B------:R-:W5:Y:S02]  /*0c20*/  LDG.E.CONSTANT R54, desc[UR6][R54.64] ;  /* 0x0000000636367981 */ /* 0x000f64000c1e9900 */
[C---:B------:R-:W-:Y:S02]  /*0c30*/  IMAD.WIDE R2, R65.reuse, 0x4, R4 ;  /* 0x0000000441027825 */ /* 0x040fe400078e0204 */
[----:B------:R-:W5:Y:S04]  /*0c40*/  LDG.E.CONSTANT R72, desc[UR6][R4.64] ;  /* 0x0000000604487981 */ /* 0x000f68000c1e9900 */
[----:B------:R-:W5:Y:S01]  /*0c50*/  LDG.E.CONSTANT R67, desc[UR6][R2.64] ;  /* 0x0000000602437981 */ /* 0x000f62000c1e9900 */
[----:B------:R-:W-:-:S05]  /*0c60*/  IMAD.WIDE R32, R65, 0x4, R2 ;  /* 0x0000000441207825 */ /* 0x000fca00078e0202 */
[----:B------:R-:W5:Y:S01]  /*0c70*/  LDG.E.CONSTANT R63, desc[UR6][R32.64] ;  /* 0x00000006203f7981 */ /* 0x000f62000c1e9900 */
[----:B------:R-:W-:-:S05]  /*0c80*/  IMAD.WIDE R60, R65, 0x4, R32 ;  /* 0x00000004413c7825 */ /* 0x000fca00078e0220 */
[----:B------:R-:W5:Y:S01]  /*0c90*/  LDG.E.CONSTANT R8, desc[UR6][R60.64] ;  /* 0x000000063c087981 */ /* 0x000f62000c1e9900 */
[----:B0-----:R-:W0:Y:S01]  /*0ca0*/  S2R R6, SR_TID.X ;  /* 0x0000000000067919 */ /* 0x001e220000002100 */
[----:B------:R-:W-:Y:S05]  /*0cb0*/  WARPSYNC.ALL ;  /* 0x0000000000007948 */ /* 0x000fea0003800000 */
[----:B0-----:R-:W-:-:S13]  /*0cc0*/  ISETP.GT.U32.AND P1, PT, R6, 0x5, PT ;  /* 0x000000050600780c */ /* 0x001fda0003f24070 */
[----:B------:R-:W4:Y:S04]  /*0cd0*/  @!P1 LDG.E.CONSTANT R5, desc[UR6][R30.64+-0x18] ;  /* 0xffffe8061e059981 */ /* 0x000f28000c1e9900 */
[----:B------:R0:W4:Y:S01]  /*0ce0*/  @!P1 LDG.E.CONSTANT R33, desc[UR6][R30.64+0x80] ;  /* 0x000080061e219981 */ /* 0x000122000c1e9900 */
[----:B------:R-:W0:Y:S01]  /*0cf0*/  S2UR UR5, SR_CgaCtaId ;  /* 0x00000000000579c3 */ /* 0x000e220000008800 */
[----:B------:R-:W0:Y:S01]  /*0d00*/  LDCU UR9, c[0x0][0x364] ;  /* 0x00006c80ff0977ac */ /* 0x000e220008000800 */
[----:B------:R-:W-:Y:S01]  /*0d10*/  ISETP.NE.AND P6, PT, R10, 0x7ff00000, PT ;  /* 0x7ff000000a00780c */ /* 0x000fe20003fc5270 */
[----:B-1----:R-:W-:Y:S01]  /*0d20*/  DADD R50, -RZ, |R48| ;  /* 0x00000000ff327229 */ /* 0x002fe20000000530 */
[----:B------:R-:W-:Y:S01]  /*0d30*/  BSSY.RECONVERGENT B0, `(.L_x_977) ;  /* 0x0000049000007945 */ /* 0x000fe20003800200 */
[----:B------:R-:W-:Y:S01]  /*0d40*/  UMOV UR4, 0x400 ;  /* 0x0000040000047882 */ /* 0x000fe20000000000 */
[----:B---3--:R-:W-:Y:S01]  /*0d50*/  P2R R35, PR, RZ, 0x40 ;  /* 0x00000040ff237803 */ /* 0x008fe20000000000 */
[----:B------:R-:W-:Y:S01]  /*0d60*/  DSETP.NEU.AND P0, PT, |R48|, +INF , PT ;  /* 0x7ff000003000742a */ /* 0x000fe20003f0d200 */
[----:B------:R-:W1:Y:S01]  /*0d70*/  LDC R0, c[0x0][0x390] ;  /* 0x0000e400ff007b82 */ /* 0x000e620000000800 */
[----:B------:R-:W-:Y:S01]  /*0d80*/  ISETP.NE.AND P6, PT, R11, 0x7ff00000, PT ;  /* 0x7ff000000b00780c */ /* 0x000fe20003fc5270 */
[----:B--2---:R-:W-:Y:S01]  /*0d90*/  FMUL R77, R16, R7 ;  /* 0x00000007104d7220 */ /* 0x004fe20000400000 */
[----:B------:R-:W-:Y:S01]  /*0da0*/  IMAD.MOV.U32 R37, RZ, RZ, 0x40000000 ;  /* 0x40000000ff257424 */ /* 0x000fe200078e00ff */
[----:B0-----:R-:W-:-:S02]  /*0db0*/  MOV R30, 0x11c0 ;  /* 0x000011c0001e7802 */ /* 0x001fc40000000f00 */
[----:B------:R-:W-:Y:S02]  /*0dc0*/  P2R R32, PR, RZ, 0x40 ;  /* 0x00000040ff207803 */ /* 0x000fe40000000000 */
[----:B------:R-:W0:Y:S08]  /*0dd0*/  LDC R3, c[0x0][0x384] ;  /* 0x0000e100ff037b82 */ /* 0x000e300000000800 */
[----:B------:R-:W-:Y:S01]  /*0de0*/  BAR.SYNC.DEFER_BLOCKING 0x0 ;  /* 0x0000000000007b1d */ /* 0x000fe20000010000 */
[----:B------:R-:W-:Y:S01]  /*0df0*/  ISETP.NE.AND P6, PT, R12, 0x7ff00000, PT ;  /* 0x7ff000000c00780c */ /* 0x000fe20003fc5270 */
[----:B------:R-:W-:-:S03]  /*0e00*/  IMAD R2, R52, UR9, R71 ;  /* 0x0000000934027c24 */ /* 0x000fc6000f8e0247 */
[----:B------:R-:W-:Y:S01]  /*0e10*/  P2R R64, PR, RZ, 0x40 ;  /* 0x00000040ff407803 */ /* 0x000fe20000000000 */
[----:B------:R-:W-:Y:S02]  /*0e20*/  IMAD R2, R2, R65, R29 ;  /* 0x0000004102027224 */ /* 0x000fe400078e021d */
[----:B------:R-:W2:Y:S01]  /*0e30*/  LDC R4, c[0x0][0x38c] ;  /* 0x0000e300ff047b82 */ /* 0x000ea20000000800 */
[----:B------:R-:W-:Y:S01]  /*0e40*/  ULEA UR4, UR5, UR4, 0x18 ;  /* 0x0000000405047291 */ /* 0x000fe2000f8ec0ff */
[----:B------:R-:W-:-:S04]  /*0e50*/  ISETP.NE.AND P6, PT, R13, 0x7ff00000, PT ;  /* 0x7ff000000d00780c */ /* 0x000fc80003fc5270 */
[----:B------:R-:W-:Y:S02]  /*0e60*/  P2R R69, PR, RZ, 0x40 ;  /* 0x00000040ff457803 */ /* 0x000fe40000000000 */
[----:B------:R-:W-:Y:S01]  /*0e70*/  LEA R6, R6, UR4, 0x2 ;  /* 0x0000000406067c11 */ /* 0x000fe2000f8e10ff */
[----:B------:R-:W-:Y:S01]  /*0e80*/  UMOV UR4, URZ ;  /* 0x000000ff00047c82 */ /* 0x000fe20008000000 */
[C---:B-1----:R-:W-:Y:S02]  /*0e90*/  FSETP.NEU.AND P2, PT, R0.reuse, 1, PT ;  /* 0x3f8000000000780b */ /* 0x042fe40003f4d000 */
[----:B------:R-:W-:Y:S02]  /*0ea0*/  FSETP.NEU.AND P3, PT, R0, RZ, PT ;  /* 0x000000ff0000720b */ /* 0x000fe40003f6d000 */
[----:B------:R-:W-:Y:S02]  /*0eb0*/  ISETP.NE.AND P6, PT, R14, 0x7ff00000, PT ;  /* 0x7ff000000e00780c */ /* 0x000fe40003fc5270 */
[----:B0-----:R-:W-:Y:S01]  /*0ec0*/  FSETP.NEU.AND P4, PT, R3, 1, PT ;  /* 0x3f8000000300780b */ /* 0x001fe20003f8d000 */
[----:B------:R-:W-:Y:S01]  /*0ed0*/  STS [R6+0x18], R7 ;  /* 0x0000180706007388 */ /* 0x000fe20000000800 */
[----:B------:R-:W-:-:S03]  /*0ee0*/  P2R R76, PR, RZ, 0x40 ;  /* 0x00000040ff4c7803 */ /* 0x000fc60000000000 */
[----:B------:R-:W-:Y:S01]  /*0ef0*/  DSETP.NEU.AND P6, PT, |R44|, +INF , PT ;  /* 0x7ff000002c00742a */ /* 0x000fe20003fcd200 */
[----:B--2---:R-:W-:Y:S01]  /*0f00*/  FSETP.NEU.AND P5, PT, R4, 1, PT ;  /* 0x3f8000000400780b */ /* 0x004fe20003fad000 */
[----:B----4-:R0:W-:Y:S04]  /*0f10*/  @!P1 STS [R6], R5 ;  /* 0x0000000506009388 */ /* 0x0101e80000000800 */
[----:B------:R1:W-:Y:S01]  /*0f20*/  @!P1 STS [R6+0x98], R33 ;  /* 0x0000982106009388 */ /* 0x0003e20000000800 */
[----:B------:R-:W-:Y:S01]  /*0f30*/  BAR.SYNC.DEFER_BLOCKING 0x0 ;  /* 0x0000000000007b1d */ /* 0x000fe20000010000 */
[----:B------:R-:W-:Y:S02]  /*0f40*/  FSETP.NAN.AND P1, PT, R0, R0, PT ;  /* 0x000000000000720b */ /* 0x000fe40003f28000 */
[----:B0-----:R-:W-:-:S02]  /*0f50*/  P2R R5, PR, RZ, 0x4 ;  /* 0x00000004ff057803 */ /* 0x001fc40000000000 */
[----:B------:R-:W-:Y:S02]  /*0f60*/  P2R R5, PR, RZ, 0x8 ;  /* 0x00000008ff057803 */ /* 0x000fe40000000000 */
[----:B------:R-:W-:Y:S02]  /*0f70*/  FSETP.NEU.AND P3, PT, R3, RZ, PT ;  /* 0x000000ff0300720b */ /* 0x000fe40003f6d000 */
[----:B------:R-:W-:Y:S02]  /*0f80*/  P2R R5, PR, RZ, 0x10 ;  /* 0x00000010ff057803 */ /* 0x000fe40000000000 */
[----:B------:R-:W-:Y:S02]  /*0f90*/  FSETP.NEU.AND P4, PT, R4, RZ, PT ;  /* 0x000000ff0400720b */ /* 0x000fe40003f8d000 */
[----:B------:R-:W-:Y:S01]  /*0fa0*/  P2R R5, PR, RZ, 0x8 ;  /* 0x00000008ff057803 */ /* 0x000fe20000000000 */
[----:B------:R-:W-:Y:S01]  /*0fb0*/  VIADD R5, R2, 0x6 ;  /* 0x0000000602057836 */ /* 0x000fe20000000000 */
[----:B------:R-:W-:-:S02]  /*0fc0*/  P2R R2, PR, RZ, 0x20 ;  /* 0x00000020ff027803 */ /* 0x000fc40000000000 */
[----:B------:R-:W-:Y:S02]  /*0fd0*/  ISETP.NE.AND P5, PT, R17, 0x7ff00000, PT ;  /* 0x7ff000001100780c */ /* 0x000fe40003fa5270 */
[----:B------:R-:W-:Y:S02]  /*0fe0*/  P2R R2, PR, RZ, 0x10 ;  /* 0x00000010ff027803 */ /* 0x000fe40000000000 */
[----:B------:R-:W-:Y:S02]  /*0ff0*/  ISETP.NE.AND P4, PT, R18, 0x7ff00000, PT ;  /* 0x7ff000001200780c */ /* 0x000fe40003f85270 */
[----:B------:R-:W-:Y:S02]  /*1000*/  P2R R34, PR, RZ, 0x20 ;  /* 0x00000020ff227803 */ /* 0x000fe40000000000 */
[----:B------:R-:W-:Y:S02]  /*1010*/  ISETP.NE.AND P5, PT, R19, 0x7ff00000, PT ;  /* 0x7ff000001300780c */ /* 0x000fe40003fa5270 */
[----:B-1----:R-:W-:-:S02]  /*1020*/  P2R R33, PR, RZ, 0x10 ;  /* 0x00000010ff217803 */ /* 0x002fc40000000000 */
[----:B------:R-:W-:Y:S02]  /*1030*/  ISETP.NE.AND P4, PT, R20, 0x7ff00000, PT ;  /* 0x7ff000001400780c */ /* 0x000fe40003f85270 */
[----:B------:R-:W-:Y:S02]  /*1040*/  P2R R31, PR, RZ, 0x20 ;  /* 0x00000020ff1f7803 */ /* 0x000fe40000000000 */
[----:B------:R-:W-:Y:S02]  /*1050*/  ISETP.NE.AND P5, PT, R21, 0x7ff00000, PT ;  /* 0x7ff000001500780c */ /* 0x000fe40003fa5270 */
[----:B------:R-:W-:Y:S02]  /*1060*/  P2R R65, PR, RZ, 0x10 ;  /* 0x00000010ff417803 */ /* 0x000fe40000000000 */
[----:B------:R-:W-:Y:S02]  /*1070*/  ISETP.NE.AND P4, PT, R22, 0x7ff00000, PT ;  /* 0x7ff000001600780c */ /* 0x000fe40003f85270 */
[----:B------:R-:W-:-:S02]  /*1080*/  P2R R66, PR, RZ, 0x20 ;  /* 0x00000020ff427803 */ /* 0x000fc40000000000 */
        /* <DEDUP_REMOVED lines=15> */
[----:B------:R-:W-:Y:S02]  /*1180*/  FSETP.NAN.AND P3, PT, R4, R4, PT ;  /* 0x000000040400720b */ /* 0x000fe40003f68000 */
[----:B------:R-:W-:Y:S02]  /*1190*/  ISETP.NE.AND P5, PT, R28, 0x7ff00000, PT ;  /* 0x7ff000001c00780c */ /* 0x000fe40003fa5270 */
[----:B------:R-:W-:-:S11]  /*11a0*/  P2R R75, PR, RZ, 0x40 ;  /* 0x00000040ff4b7803 */ /* 0x000fd60000000000 */
[----:B-----5:R-:W-:Y:S05]  /*11b0*/  CALL.REL.NOINC `($_Z25Sigma_2D_Solver_OptimizedififfPfS_S_$__internal_accurate_pow) ;  /* 0x0000003c00b87944 */ /* 0x020fea0003c00000 */
[----:B------:R-:W-:Y:S05]  /*11c0*/  BSYNC.RECONVERGENT B0 ;  /* 0x0000000000007941 */ /* 0x000fea0003800200 */
.L_x_977:
[----:B------:R-:W0:Y:S01]  /*11d0*/  LDCU UR5, c[0x0][0x38c] ;  /* 0x00007180ff0577ac */ /* 0x000e220008000800 */
[----:B------:R-:W-:Y:S01]  /*11e0*/  FSETP.NEU.AND P6, PT, R4, RZ, PT ;  /* 0x000000ff0400720b */ /* 0x000fe20003fcd000 */
[----:B------:R-:W-:Y:S01]  /*11f0*/  FADD R56, R56, R57 ;  /* 0x0000003938387221 */ /* 0x000fe20000000000 */
[----:B------:R-:W-:Y:S02]  /*1200*/  BSSY.RECONVERGENT B0, `(.L_x_978) ;  /* 0x0000017000007945 */ /* 0x000fe40003800200 */
[----:B------:R-:W-:Y:S02]  /*1210*/  FSEL R30, R37, RZ, P6 ;  /* 0x000000ff251e7208 */ /* 0x000fe40003000000 */
[----:B------:R-:W-:Y:S01]  /*1220*/  FSEL R61, R36, RZ, P6 ;  /* 0x000000ff243d7208 */ /* 0x000fe20003000000 */
[----:B------:R-:W-:Y:S01]  /*1230*/  F2F.F64.F32 R56, R56 ;  /* 0x0000003800387310 */ /* 0x000fe20000201800 */
[----:B------:R-:W-:Y:S02]  /*1240*/  FSEL R37, R30, RZ, P0 ;  /* 0x000000ff1e257208 */ /* 0x000fe40000000000 */
[----:B------:R-:W-:-:S02]  /*1250*/  FSEL R59, R61, +QNAN , P0 ;  /* 0x7ff000003d3b7808 */ /* 0x000fc40000000000 */
[----:B------:R-:W-:-:S03]  /*1260*/  FSETP.NEU.AND P6, PT, R4, 1, PT ;  /* 0x3f8000000400780b */ /* 0x000fc60003fcd000 */
[----:B0-----:R-:W0:Y:S02]  /*1270*/  F2F.F64.F32 R48, UR5 ;  /* 0x0000000500307d10 */ /* 0x001e240008201800 */
[----:B0-----:R-:W-:-:S10]  /*1280*/  DADD R50, R48, 2 ;  /* 0x4000000030327429 */ /* 0x001fd40000000000 */
[----:B------:R-:W-:Y:S02]  /*1290*/  @!P5 FSEL R30, R50, R37, P3 ;  /* 0x00000025321ed208 */ /* 0x000fe40001800000 */
[----:B------:R-:W-:Y:S01]  /*12a0*/  @!P5 FSEL R61, R51, R59, P3 ;  /* 0x0000003b333dd208 */ /* 0x000fe20001800000 */
[----:B------:R-:W-:Y:S02]  /*12b0*/  DADD R50, -RZ, |R46| ;  /* 0x00000000ff327229 */ /* 0x000fe4000000052e */
[----:B------:R-:W-:Y:S01]  /*12c0*/  IMAD.MOV.U32 R36, RZ, RZ, R30 ;  /* 0x000000ffff247224 */ /* 0x000fe200078e001e */
[----:B------:R-:W-:Y:S01]  /*12d0*/  MOV R30, 0x1370 ;  /* 0x00001370001e7802 */ /* 0x000fe20000000f00 */
[----:B------:R-:W-:-:S06]  /*12e0*/  IMAD.MOV.U32 R37, RZ, RZ, R61 ;  /* 0x000000ffff257224 */ /* 0x000fcc00078e003d */
[----:B------:R-:W-:-:S08]  /*12f0*/  DADD R36, R36, R36 ;  /* 0x0000000024247229 */ /* 0x000fd00000000024 */
[----:B------:R-:W-:-:S10]  /*1300*/  DMUL R36, R36, 0.5 ;  /* 0x3fe0000024247828 */ /* 0x000fd40000000000 */
[----:B------:R-:W-:Y:S02]  /*1310*/  FSEL R36, R36, RZ, P6 ;  /* 0x000000ff24247208 */ /* 0x000fe40003000000 */
[----:B------:R-:W-:-:S06]  /*1320*/  FSEL R37, R37, 1.875, P6 ;  /* 0x3ff0000025257808 */ /* 0x000fcc0003000000 */
[----:B------:R-:W-:Y:S01]  /*1330*/  DADD R90, R36, R36 ;  /* 0x00000000245a7229 */ /* 0x000fe20000000024 */
[----:B------:R-:W-:-:S07]  /*1340*/  IMAD.MOV.U32 R37, RZ, RZ, 0x40000000 ;  /* 0x40000000ff257424 */ /* 0x000fce00078e00ff */
[----:B------:R-:W-:-:S11]  /*1350*/  DMUL R90, R40, R90 ;  /* 0x0000005a285a7228 */ /* 0x000fd60000000000 */
[----:B------:R-:W-:Y:S05]  /*1360*/  CALL.REL.NOINC `($_Z25Sigma_2D_Solver_OptimizedififfPfS_S_$__internal_accurate_pow) ;  /* 0x0000003c004c7944 */ /* 0x000fea0003c00000 */
[----:B------:R-:W-:Y:S05]  /*1370*/  BSYNC.RECONVERGENT B0 ;  /* 0x0000000000007941 */ /* 0x000fea0003800200 */
.L_x_978:
[----:B------:R-:W0:Y:S01]  /*1380*/  LDCU UR5, c[0x0][0x384] ;  /* 0x00007080ff0577ac */ /* 0x000e220008000800 */
[----:B------:R-:W-:Y:S01]  /*1390*/  ISETP.NE.AND P5, PT, R75, RZ, PT ;  /* 0x000000ff4b00720c */ /* 0x000fe20003fa5270 */
[----:B------:R-:W-:Y:S01]  /*13a0*/  BSSY.RECONVERGENT B0, `(.L_x_979) ;  /* 0x0000015000007945 */ /* 0x000fe20003800200 */
[----:B------:R-:W-:-:S04]  /*13b0*/  FSETP.NEU.AND P6, PT, R3, RZ, PT ;  /* 0x000000ff0300720b */ /* 0x000fc80003fcd000 */
[----:B------:R-:W-:Y:S02]  /*13c0*/  FSEL R30, R37, RZ, P6 ;  /* 0x000000ff251e7208 */ /* 0x000fe40003000000 */
[----:B------:R-:W-:Y:S02]  /*13d0*/  FSEL R61, R36, RZ, P6 ;  /* 0x000000ff243d7208 */ /* 0x000fe40003000000 */
[----:B------:R-:W-:Y:S02]  /*13e0*/  FSEL R37, R30, RZ, P4 ;  /* 0x000000ff1e257208 */ /* 0x000fe40002000000 */
[----:B------:R-:W-:Y:S01]  /*13f0*/  FSEL R59, R61, +QNAN , P4 ;  /* 0x7ff000003d3b7808 */ /* 0x000fe20002000000 */
[----:B0-----:R-:W0:Y:S02]  /*1400*/  F2F.F64.F32 R46, UR5 ;  /* 0x00000005002e7d10 */ /* 0x001e240008201800 */
[----:B0-----:R-:W-:-:S10]  /*1410*/  DADD R50, R46, 2 ;  /* 0x400000002e327429 */ /* 0x001fd40000000000 */
[----:B------:R-:W-:Y:S02]  /*1420*/  @!P5 FSEL R30, R50, R37, P2 ;  /* 0x00000025321ed208 */ /* 0x000fe40001000000 */
        /* <DEDUP_REMOVED lines=8> */
[----:B------:R-:W-:Y:S01]  /*14b0*/  FSEL R93, R37, 1.875, P5 ;  /* 0x3ff00000255d7808 */ /* 0x000fe20002800000 */
[----:B------:R-:W-:Y:S01]  /*14c0*/  IMAD.MOV.U32 R37, RZ, RZ, 0x40000000 ;  /* 0x40000000ff257424 */ /* 0x000fe200078e00ff */
[----:B------:R-:W-:-:S07]  /*14d0*/  FSEL R92, R36, RZ, P5 ;  /* 0x000000ff245c7208 */ /* 0x000fce0002800000 */
[----:B------:R-:W-:Y:S05]  /*14e0*/  CALL.REL.NOINC `($_Z25Sigma_2D_Solver_OptimizedififfPfS_S_$__internal_accurate_pow) ;  /* 0x0000003800ec7944 */ /* 0x000fea0003c00000 */
[----:B------:R-:W-:Y:S05]  /*14f0*/  BSYNC.RECONVERGENT B0 ;  /* 0x0000000000007941 */ /* 0x000fea0003800200 */
.L_x_979:
[----:B------:R-:W0:Y:S01]  /*1500*/  LDCU UR5, c[0x0][0x390] ;  /* 0x00007200ff0577ac */ /* 0x000e220008000800 */
[----:B------:R-:W-:Y:S01]  /*1510*/  P2R R30, PR, RZ, 0x1 ;  /* 0x00000001ff1e7803 */ /* 0x000fe20000000000 */
[----:B------:R-:W-:Y:S01]  /*1520*/  BSSY.RECONVERGENT B0, `(.L_x_980) ;  /* 0x0000025000007945 */ /* 0x000fe20003800200 */
[----:B------:R-:W-:Y:S02]  /*1530*/  ISETP.NE.AND P5, PT, R80, RZ, PT ;  /* 0x000000ff5000720c */ /* 0x000fe40003fa5270 */
[----:B------:R-:W-:Y:S02]  /*1540*/  FSETP.NEU.AND P0, PT, R0, RZ, PT ;  /* 0x000000ff0000720b */ /* 0x000fe40003f0d000 */
[----:B------:R-:W-:Y:S02]  /*1550*/  ISETP.NE.AND P6, PT, R2, RZ, PT ;  /* 0x000000ff0200720c */ /* 0x000fe40003fc5270 */
[----:B------:R-:W-:Y:S02]  /*1560*/  FSEL R61, R36, RZ, P0 ;  /* 0x000000ff243d7208 */ /* 0x000fe40000000000 */
[----:B------:R-:W-:-:S02]  /*1570*/  FSEL R58, R37, RZ, P0 ;  /* 0x000000ff253a7208 */ /* 0x000fc40000000000 */
[----:B------:R-:W-:Y:S02]  /*1580*/  FSEL R59, R61, +QNAN , P6 ;  /* 0x7ff000003d3b7808 */ /* 0x000fe40003000000 */
[----:B------:R-:W-:Y:S02]  /*1590*/  ISETP.NE.AND P0, PT, R30, RZ, PT ;  /* 0x000000ff1e00720c */ /* 0x000fe40003f05270 */
[----:B------:R-:W-:Y:S01]  /*15a0*/  LDS R30, [R6+0x14] ;  /* 0x00001400061e7984 */ /* 0x000fe20000000800 */
[----:B0-----:R-:W0:Y:S01]  /*15b0*/  F2F.F64.F32 R44, UR5 ;  /* 0x00000005002c7d10 */ /* 0x001e220008201800 */
[----:B------:R-:W-:Y:S01]  /*15c0*/  FSEL R37, R58, RZ, P6 ;  /* 0x000000ff3a257208 */ /* 0x000fe20003000000 */
[----:B0-----:R-:W-:-:S10]  /*15d0*/  DADD R50, R44, 2 ;  /* 0x400000002c327429 */ /* 0x001fd40000000000 */
[----:B------:R-:W-:Y:S02]  /*15e0*/  @!P5 FSEL R61, R51, R59, P1 ;  /* 0x0000003b333dd208 */ /* 0x000fe40000800000 */
[----:B------:R-:W0:Y:S01]  /*15f0*/  LDS R51, [R6+0x1c] ;  /* 0x00001c0006337984 */ /* 0x000e220000000800 */
[----:B------:R-:W-:Y:S02]  /*1600*/  @!P5 FSEL R58, R50, R37, P1 ;  /* 0x00000025323ad208 */ /* 0x000fe40000800000 */
[----:B------:R-:W-:Y:S01]  /*1610*/  IMAD.MOV.U32 R37, RZ, RZ, R61 ;  /* 0x000000ffff257224 */ /* 0x000fe200078e003d */
[----:B------:R-:W-:Y:S02]  /*1620*/  FSETP.NEU.AND P5, PT, R0, 1, PT ;  /* 0x3f8000000000780b */ /* 0x000fe40003fad000 */
[----:B------:R-:W-:-:S06]  /*1630*/  IMAD.MOV.U32 R36, RZ, RZ, R58 ;  /* 0x000000ffff247224 */ /* 0x000fcc00078e003a */
[----:B------:R-:W-:-:S08]  /*1640*/  DADD R36, R36, R36 ;  /* 0x0000000024247229 */ /* 0x000fd00000000024 */
[----:B------:R-:W-:-:S10]  /*1650*/  DMUL R36, R36, 0.5 ;  /* 0x3fe0000024247828 */ /* 0x000fd40000000000 */
[----:B------:R-:W-:Y:S02]  /*1660*/  FSEL R36, R36, RZ, P5 ;  /* 0x000000ff24247208 */ /* 0x000fe40002800000 */
[----:B------:R-:W-:-:S06]  /*1670*/  FSEL R37, R37, 1.875, P5 ;  /* 0x3ff0000025257808 */ /* 0x000fcc0002800000 */
[----:B------:R-:W-:Y:S01]  /*1680*/  DADD R36, R92, R36 ;  /* 0x000000005c247229 */ /* 0x000fe20000000024 */
[----:B0-----:R-:W-:Y:S01]  /*1690*/  FADD R30, R30, R51 ;  /* 0x000000331e1e7221 */ /* 0x001fe20000000000 */
[----:B------:R-:W-:-:S03]  /*16a0*/  DMUL R50, R42, R92 ;  /* 0x0000005c2a327228 */ /* 0x000fc60000000000 */
[----:B------:R0:W1:Y:S03]  /*16b0*/  F2F.F64.F32 R58, R30 ;  /* 0x0000001e003a7310 */ /* 0x0000660000201800 */
[----:B------:R-:W-:Y:S01]  /*16c0*/  DMUL R36, R38, R36 ;  /* 0x0000002426247228 */ /* 0x000fe20000000000 */
[----:B0-----:R-:W-:Y:S01]  /*16d0*/  MOV R30, 0x1770 ;  /* 0x00001770001e7802 */ /* 0x001fe20000000f00 */
[----:B-1----:R-:W-:-:S08]  /*16e0*/  DMUL R50, R58, R50 ;  /* 0x000000323a327228 */ /* 0x002fd00000000000 */
[----:B------:R-:W-:Y:S02]  /*16f0*/  DFMA R36, R36, R58, R50 ;  /* 0x0000003a2424722b */ /* 0x000fe40000000032 */
[----:B------:R-:W0:Y:S06]  /*1700*/  F2F.F64.F32 R50, R77 ;  /* 0x0000004d00327310 */ /* 0x000e2c0000201800 */
[----:B------:R-:W-:Y:S01]  /*1710*/  DFMA R56, R90, R56, R36 ;  /* 0x000000385a38722b */ /* 0x000fe20000000024 */
[----:B------:R-:W-:-:S07]  /*1720*/  IMAD.MOV.U32 R37, RZ, RZ, 0x40100000 ;  /* 0x40100000ff257424 */ /* 0x000fce00078e00ff */
[----:B0-----:R-:W-:Y:S02]  /*1730*/  DADD R56, R56, R50 ;  /* 0x0000000038387229 */ /* 0x001fe40000000032 */
[----:B------:R-:W-:-:S04]  /*1740*/  DADD R50, -RZ, |R48| ;  /* 0x00000000ff327229 */ /* 0x000fc80000000530 */
[----:B------:R0:W1:Y:S07]  /*1750*/  F2F.F32.F64 R75, R56 ;  /* 0x00000038004b7310 */ /* 0x00006e0000301000 */
[----:B01----:R-:W-:Y:S05]  /*1760*/  CALL.REL.NOINC `($_Z25Sigma_2D_Solver_OptimizedififfPfS_S_$__internal_accurate_pow) ;  /* 0x00000038004c7944 */ /* 0x003fea0003c00000 */
[----:B------:R-:W-:Y:S05]  /*1770*/  BSYNC.RECONVERGENT B0 ;  /* 0x0000000000007941 */ /* 0x000fea0003800200 */
.L_x_980:
        /* <DEDUP_REMOVED lines=32> */
[----:B------:R-:W-:Y:S05]  /*1980*/  CALL.REL.NOINC `($__internal_20_$__cuda_sm20_div_rn_f64_full) ;  /* 0x0000003000347944 */ /* 0x000fea0003c00000 */
[----:B------:R-:W-:Y:S02]  /*1990*/  IMAD.MOV.U32 R50, RZ, RZ, R36 ;  /* 0x000000ffff327224 */ /* 0x000fe400078e0024 */
[----:B------:R-:W-:-:S07]  /*19a0*/  IMAD.MOV.U32 R51, RZ, RZ, R37 ;  /* 0x000000ffff337224 */ /* 0x000fce00078e0025 */
.L_x_982:
[----:B------:R-:W-:Y:S05]  /*19b0*/  BSYNC.RECONVERGENT B1 ;  /* 0x0000000000017941 */ /* 0x000fea0003800200 */
.L_x_981:
[----:B------:R-:W-:Y:S01]  /*19c0*/  FSETP.NEU.AND P5, PT, R4, 1, PT ;  /* 0x3f8000000400780b */ /* 0x000fe20003fad000 */
[----:B------:R-:W-:Y:S01]  /*19d0*/  FADD R53, R53, R54 ;  /* 0x0000003635357221 */ /* 0x000fe20000000000 */
[----:B------:R-:W-:Y:S01]  /*19e0*/  BSSY.RECONVERGENT B0, `(.L_x_983) ;  /* 0x000000a000007945 */ /* 0x000fe20003800200 */
[----:B------:R-:W-:Y:S02]  /*19f0*/  MOV R30, 0x1a80 ;  /* 0x00001a80001e7802 */ /* 0x000fe40000000f00 */
[----:B------:R-:W-:Y:S01]  /*1a00*/  FSEL R36, R50, 1.46601546874880000000e+13, P5 ;  /* 0x5555555532247808 */ /* 0x000fe20002800000 */
[----:B------:R0:W1:Y:S01]  /*1a10*/  F2F.F64.F32 R56, R53 ;  /* 0x0000003500387310 */ /* 0x0000620000201800 */
[----:B------:R-:W-:Y:S01]  /*1a20*/  FSEL R37, R51, 1.4166666269302368164, P5 ;  /* 0x3fb5555533257808 */ /* 0x000fe20002800000 */
[----:B------:R-:W-:-:S05]  /*1a30*/  DADD R50, -RZ, |R46| ;  /* 0x00000000ff327229 */ /* 0x000fca000000052e */
[----:B------:R-:W-:Y:S01]  /*1a40*/  DADD R54, R36, R36 ;  /* 0x0000000024367229 */ /* 0x000fe20000000024 */
[----:B------:R-:W-:-:S07]  /*1a50*/  IMAD.MOV.U32 R37, RZ, RZ, 0x40100000 ;  /* 0x40100000ff257424 */ /* 0x000fce00078e00ff */
[----:B01----:R-:W-:-:S11]  /*1a60*/  DMUL R54, R40, R54 ;  /* 0x0000003628367228 */ /* 0x003fd60000000000 */
[----:B------:R-:W-:Y:S05]  /*1a70*/  CALL.REL.NOINC `($_Z25Sigma_2D_Solver_OptimizedififfPfS_S_$__internal_accurate_pow) ;  /* 0x0000003400887944 */ /* 0x000fea0003c00000 */
[----:B------:R-:W-:Y:S05]  /*1a80*/  BSYNC.RECONVERGENT B0 ;  /* 0x0000000000007941 */ /* 0x000fea0003800200 */
.L_x_983:
[----:B------:R-:W-:Y:S01]  /*1a90*/  FSETP.NEU.AND P6, PT, R3, RZ, PT ;  /* 0x000000ff0300720b */ /* 0x000fe20003fcd000 */
[----:B------:R-:W-:Y:S01]  /*1aa0*/  DADD R50, R46, 4 ;  /* 0x401000002e327429 */ /* 0x000fe20000000000 */
[----:B------:R-:W-:Y:S01]  /*1ab0*/  ISETP.NE.AND P5, PT, R52, RZ, PT ;  /* 0x000000ff3400720c */ /* 0x000fe20003fa5270 */
[----:B------:R-:W-:Y:S01]  /*1ac0*/  BSSY.RECONVERGENT B1, `(.L_x_984) ;  /* 0x0000020000017945 */ /* 0x000fe20003800200 */
[----:B------:R-:W-:Y:S02]  /*1ad0*/  FSEL R30, R37, RZ, P6 ;  /* 0x000000ff251e7208 */ /* 0x000fe40003000000 */
[----:B------:R-:W-:Y:S01]  /*1ae0*/  FSEL R59, R36, RZ, P6 ;  /* 0x000000ff243b7208 */ /* 0x000fe20003000000 */
[----:B------:R-:W-:Y:S01]  /*1af0*/  IMAD.MOV.U32 R36, RZ, RZ, 0x1 ;  /* 0x00000001ff247424 */ /* 0x000fe200078e00ff */
        /* <DEDUP_REMOVED lines=28> */
.L_x_985:
[----:B------:R-:W-:Y:S05]  /*1cc0*/  BSYNC.RECONVERGENT B1 ;  /* 0x0000000000017941 */ /* 0x000fea0003800200 */
.L_x_984:
[----:B------:R-:W-:Y:S01]  /*1cd0*/  FSETP.NEU.AND P5, PT, R3, 1, PT ;  /* 0x3f8000000300780b */ /* 0x000fe20003fad000 */
[----:B------:R-:W-:Y:S01]  /*1ce0*/  DADD R50, -RZ, |R44| ;  /* 0x00000000ff327229 */ /* 0x000fe2000000052c */
[----:B------:R-:W-:Y:S01]  /*1cf0*/  BSSY.RECONVERGENT B0, `(.L_x_986) ;  /* 0x0000006000007945 */ /* 0x000fe20003800200 */
[----:B------:R-:W-:Y:S01]  /*1d00*/  IMAD.MOV.U32 R37, RZ, RZ, 0x40100000 ;  /* 0x40100000ff257424 */ /* 0x000fe200078e00ff */
[----:B------:R-:W-:Y:S02]  /*1d10*/  FSEL R52, R52, 1.46601546874880000000e+13, P5 ;  /* 0x5555555534347808 */ /* 0x000fe40002800000 */
[----:B------:R-:W-:Y:S02]  /*1d20*/  FSEL R53, R53, 1.4166666269302368164, P5 ;  /* 0x3fb5555535357808 */ /* 0x000fe40002800000 */
[----:B------:R-:W-:-:S07]  /*1d30*/  MOV R30, 0x1d50 ;  /* 0x00001d50001e7802 */ /* 0x000fce0000000f00 */
[----:B------:R-:W-:Y:S05]  /*1d40*/  CALL.REL.NOINC `($_Z25Sigma_2D_Solver_OptimizedififfPfS_S_$__internal_accurate_pow) ;  /* 0x0000003000d47944 */ /* 0x000fea0003c00000 */
[----:B------:R-:W-:Y:S05]  /*1d50*/  BSYNC.RECONVERGENT B0 ;  /* 0x0000000000007941 */ /* 0x000fea0003800200 */
.L_x_986:
        /* <DEDUP_REMOVED lines=9> */
[----:B------:R-:W-:-:S02]  /*1df0*/  FSEL R37, R30, RZ, P6 ;  /* 0x000000ff1e257208 */ /* 0x000fc40003000000 */
[----:B------:R-:W-:Y:S02]  /*1e00*/  FSEL R59, R61, +QNAN , P6 ;  /* 0x7ff000003d3b7808 */ /* 0x000fe40003000000 */
        /* <DEDUP_REMOVED lines=27> */
.L_x_988:
[----:B------:R-:W-:Y:S05]  /*1fc0*/  BSYNC.RECONVERGENT B1 ;  /* 0x0000000000017941 */ /* 0x000fea0003800200 */
.L_x_987:
[----:B------:R-:W-:Y:S01]  /*1fd0*/  LDS R30, [R6+0x10] ;  /* 0x00001000061e7984 */ /* 0x000fe20000000800 */
[----:B------:R-:W-:Y:S01]  /*1fe0*/  FSETP.NEU.AND P5, PT, R0, 1, PT ;  /* 0x3f8000000000780b */ /* 0x000fe20003fad000 */
[----:B------:R-:W-:Y:S02]  /*1ff0*/  BSSY.RECONVERGENT B0, `(.L_x_989) ;  /* 0x0000013000007945 */ /* 0x000fe40003800200 */
[----:B------:R-:W0:Y:S01]  /*2000*/  LDS R37, [R6+0x20] ;  /* 0x0000200006257984 */ /* 0x000e220000000800 */
[----:B------:R-:W-:Y:S01]  /*2010*/  FSEL R36, R50, 1.46601546874880000000e+13, P5 ;  /* 0x5555555532247808 */ /* 0x000fe20002800000 */
[----:B0-----:R-:W-:Y:S01]  /*2020*/  FADD R30, R30, R37 ;  /* 0x000000251e1e7221 */ /* 0x001fe20000000000 */
[----:B------:R-:W-:-:S03]  /*2030*/  FSEL R37, R51, 1.4166666269302368164, P5 ;  /* 0x3fb5555533257808 */ /* 0x000fc60002800000 */
[----:B------:R0:W1:Y:S03]  /*2040*/  F2F.F64.F32 R50, R30 ;  /* 0x0000001e00327310 */ /* 0x0000660000201800 */
[----:B------:R-:W-:Y:S02]  /*2050*/  DADD R36, R52, R36 ;  /* 0x0000000034247229 */ /* 0x000fe40000000024 */
[----:B------:R-:W-:Y:S01]  /*2060*/  DMUL R52, R42, R52 ;  /* 0x000000342a347228 */ /* 0x000fe20000000000 */
[----:B0-----:R-:W-:-:S05]  /*2070*/  MOV R30, 0x2120 ;  /* 0x00002120001e7802 */ /* 0x001fca0000000f00 */
[----:B------:R-:W-:Y:S02]  /*2080*/  DMUL R36, R38, R36 ;  /* 0x0000002426247228 */ /* 0x000fe40000000000 */
[----:B-1----:R-:W-:-:S08]  /*2090*/  DMUL R52, R50, R52 ;  /* 0x0000003432347228 */ /* 0x002fd00000000000 */
[----:B------:R-:W-:Y:S01]  /*20a0*/  DFMA R36, R36, R50, R52 ;  /* 0x000000322424722b */ /* 0x000fe20000000034 */
[----:B------:R-:W0:Y:S07]  /*20b0*/  F2F.F64.F32 R50, R75 ;  /* 0x0000004b00327310 */ /* 0x000e2e0000201800 */
[----:B------:R-:W-:-:S08]  /*20c0*/  DFMA R36, R54, R56, R36 ;  /* 0x000000383624722b */ /* 0x000fd00000000024 */
[----:B0-----:R-:W-:Y:S02]  /*20d0*/  DADD R76, R36, R50 ;  /* 0x00000000244c7229 */ /* 0x001fe40000000032 */
[----:B------:R-:W-:Y:S01]  /*20e0*/  DADD R50, -RZ, |R48| ;  /* 0x00000000ff327229 */ /* 0x000fe20000000530 */
[----:B------:R-:W-:-:S07]  /*20f0*/  IMAD.MOV.U32 R37, RZ, RZ, 0x40180000 ;  /* 0x40180000ff257424 */ /* 0x000fce00078e00ff */
[----:B------:R0:W1:Y:S03]  /*2100*/  F2F.F32.F64 R76, R76 ;  /* 0x0000004c004c7310 */ /* 0x0000660000301000 */
[----:B01----:R-:W-:Y:S05]  /*2110*/  CALL.REL.NOINC `($_Z25Sigma_2D_Solver_OptimizedififfPfS_S_$__internal_accurate_pow) ;  /* 0x0000002c00e07944 */ /* 0x003fea0003c00000 */
[----:B------:R-:W-:Y:S05]  /*2120*/  BSYNC.RECONVERGENT B0 ;  /* 0x0000000000007941 */ /* 0x000fea0003800200 */
.L_x_989:
        /* <DEDUP_REMOVED lines=35> */
.L_x_991:
[----:B------:R-:W-:Y:S05]  /*2360*/  BSYNC.RECONVERGENT B1 ;  /* 0x0000000000017941 */ /* 0x000fea0003800200 */
.L_x_990:
[----:B------:R-:W-:Y:S01]  /*2370*/  FSETP.NEU.AND P5, PT, R4, 1, PT ;  /* 0x3f8000000400780b */ /* 0x000fe20003fad000 */
[----:B------:R-:W-:Y:S01]  /*2380*/  FADD R56, R73, R72 ;  /* 0x0000004849387221 */ /* 0x000fe20000000000 */
[----:B------:R-:W-:Y:S01]  /*2390*/  BSSY.RECONVERGENT B0, `(.L_x_992) ;  /* 0x000000a000007945 */ /* 0x000fe20003800200 */
[----:B------:R-:W-:Y:S02]  /*23a0*/  MOV R30, 0x2430 ;  /* 0x00002430001e7802 */ /* 0x000fe40000000f00 */
[----:B------:R-:W-:Y:S02]  /*23b0*/  FSEL R36, R50, 3.1249045965716459206e-25, P5 ;  /* 0x16c16c1732247808 */ /* 0x000fe40002800000 */
[----:B------:R-:W-:Y:S01]  /*23c0*/  FSEL R37, R51, 0.90138888359069824219, P5 ;  /* 0x3f66c16c33257808 */ /* 0x000fe20002800000 */
[----:B------:R-:W0:Y:S01]  /*23d0*/  F2F.F64.F32 R56, R56 ;  /* 0x0000003800387310 */ /* 0x000e220000201800 */
[----:B------:R-:W-:-:S04]  /*23e0*/  DADD R50, -RZ, |R46| ;  /* 0x00000000ff327229 */ /* 0x000fc8000000052e */
[----:B------:R-:W-:Y:S01]  /*23f0*/  DADD R54, R36, R36 ;  /* 0x0000000024367229 */ /* 0x000fe20000000024 */
[----:B------:R-:W-:-:S07]  /*2400*/  IMAD.MOV.U32 R37, RZ, RZ, 0x40180000 ;  /* 0x40180000ff257424 */ /* 0x000fce00078e00ff */
[----:B------:R-:W-:-:S11]  /*2410*/  DMUL R54, R40, R54 ;  /* 0x0000003628367228 */ /* 0x000fd60000000000 */
[----:B0-----:R-:W-:Y:S05]  /*2420*/  CALL.REL.NOINC `($_Z25Sigma_2D_Solver_OptimizedififfPfS_S_$__internal_accurate_pow) ;  /* 0x0000002c001c7944 */ /* 0x001fea0003c00000 */
[----:B------:R-:W-:Y:S05]  /*2430*/  BSYNC.RECONVERGENT B0 ;  /* 0x0000000000007941 */ /* 0x000fea0003800200 */
.L_x_992:
        /* <DEDUP_REMOVED lines=35> */
.L_x_994:
[----:B------:R-:W-:Y:S05]  /*2670*/  BSYNC.RECONVERGENT B1 ;  /* 0x0000000000017941 */ /* 0x000fea0003800200 */
.L_x_993:
[----:B------:R-:W-:Y:S01]  /*2680*/  FSETP.NEU.AND P5, PT, R3, 1, PT ;  /* 0x3f8000000300780b */ /* 0x000fe20003fad000 */
[----:B------:R-:W-:Y:S01]  /*2690*/  DADD R50, -RZ, |R44| ;  /* 0x00000000ff327229 */ /* 0x000fe2000000052c */
[----:B------:R-:W-:Y:S01]  /*26a0*/  BSSY.RECONVERGENT B0, `(.L_x_995) ;  /* 0x0000006000007945 */ /* 0x000fe20003800200 */
[----:B------:R-:W-:Y:S01]  /*26b0*/  IMAD.MOV.U32 R37, RZ, RZ, 0x40180000 ;  /* 0x40180000ff257424 */ /* 0x000fe200078e00ff */
[----:B------:R-:W-:Y:S02]  /*26c0*/  FSEL R52, R52, 3.1249045965716459206e-25, P5 ;  /* 0x16c16c1734347808 */ /* 0x000fe40002800000 */
[----:B------:R-:W-:Y:S02]  /*26d0*/  FSEL R53, R53, 0.90138888359069824219, P5 ;  /* 0x3f66c16c35357808 */ /* 0x000fe40002800000 */
[----:B------:R-:W-:-:S07]  /*26e0*/  MOV R30, 0x2700 ;  /* 0x00002700001e7802 */ /* 0x000fce0000000f00 */
[----:B------:R-:W-:Y:S05]  /*26f0*/  CALL.REL.NOINC `($_Z25Sigma_2D_Solver_OptimizedififfPfS_S_$__internal_accurate_pow) ;  /* 0x0000002800687944 */ /* 0x000fea0003c00000 */
[----:B------:R-:W-:Y:S05]  /*2700*/  BSYNC.RECONVERGENT B0 ;  /* 0x0000000000007941 */ /* 0x000fea0003800200 */
.L_x_995:
        /* <DEDUP_REMOVED lines=38> */
.L_x_997:
[----:B------:R-:W-:Y:S05]  /*2970*/  BSYNC.RECONVERGENT B1 ;  /* 0x0000000000017941 */ /* 0x000fea0003800200 */
.L_x_996:
[----:B------:R-:W-:Y:S01]  /*2980*/  LDS R30, [R6+0xc] ;  /* 0x00000c00061e7984 */ /* 0x000fe20000000800 */
[----:B------:R-:W-:Y:S01]  /*2990*/  FSETP.NEU.AND P5, PT, R0, 1, PT ;  /* 0x3f8000000000780b */ /* 0x000fe20003fad000 */
[----:B------:R-:W-:Y:S01]  /*29a0*/  F2F.F64.F32 R76, R76 ;  /* 0x0000004c004c7310 */ /* 0x000fe20000201800 */
[----:B------:R-:W-:Y:S01]  /*29b0*/  BSSY.RECONVERGENT B0, `(.L_x_998) ;  /* 0x0000012000007945 */ /* 0x000fe20003800200 */
[----:B------:R-:W0:Y:S01]  /*29c0*/  LDS R37, [R6+0x24] ;  /* 0x0000240006257984 */ /* 0x000e220000000800 */
[----:B------:R-:W-:Y:S01]  /*29d0*/  FSEL R36, R50, 3.1249045965716459206e-25, P5 ;  /* 0x16c16c1732247808 */ /* 0x000fe20002800000 */
        /* <DEDUP_REMOVED lines=9> */
[----:B------:R-:W-:-:S06]  /*2a70*/  DADD R50, -RZ, |R48| ;  /* 0x00000000ff327229 */ /* 0x000fcc0000000530 */
[----:B------:R-:W-:-:S08]  /*2a80*/  DFMA R36, R54, R56, R36 ;  /* 0x000000383624722b */ /* 0x000fd00000000024 */
[----:B------:R-:W-:Y:S01]  /*2a90*/  DADD R52, R36, R76 ;  /* 0x0000000024347229 */ /* 0x000fe2000000004c */
[----:B------:R-:W-:-:S05]  /*2aa0*/  IMAD.MOV.U32 R37, RZ, RZ, 0x40200000 ;  /* 0x40200000ff257424 */ /* 0x000fca00078e00ff */
[----:B------:R0:W1:Y:S05]  /*2ab0*/  F2F.F32.F64 R69, R52 ;  /* 0x0000003400457310 */ /* 0x00006a0000301000 */
[----:B01----:R-:W-:Y:S05]  /*2ac0*/  CALL.REL.NOINC `($_Z25Sigma_2D_Solver_OptimizedififfPfS_S_$__internal_accurate_pow) ;  /* 0x0000002400747944 */ /* 0x003fea0003c00000 */
[----:B------:R-:W-:Y:S05]  /*2ad0*/  BSYNC.RECONVERGENT B0 ;  /* 0x0000000000007941 */ /* 0x000fea0003800200 */
.L_x_998:
        /* <DEDUP_REMOVED lines=35> */
.L_x_1000:
[----:B------:R-:W-:Y:S05]  /*2d10*/  BSYNC.RECONVERGENT B1 ;  /* 0x0000000000017941 */ /* 0x000fea0003800200 */
.L_x_999:
[----:B------:R-:W-:Y:S01]  /*2d20*/  FSETP.NEU.AND P5, PT, R4, 1, PT ;  /* 0x3f8000000400780b */ /* 0x000fe20003fad000 */
[----:B------:R-:W-:Y:S01]  /*2d30*/  FADD R56, R68, R67 ;  /* 0x0000004344387221 */ /* 0x000fe20000000000 */
[----:B------:R-:W-:Y:S01]  /*2d40*/  BSSY.RECONVERGENT B0, `(.L_x_1001) ;  /* 0x000000a000007945 */ /* 0x000fe20003800200 */
[----:B------:R-:W-:Y:S02]  /*2d50*/  MOV R30, 0x2de0 ;  /* 0x00002de0001e7802 */ /* 0x000fe40000000f00 */
[----:B------:R-:W-:Y:S02]  /*2d60*/  FSEL R36, R50, 2.6805903767080696074e-23, P5 ;  /* 0x1a01a01a32247808 */ /* 0x000fe40002800000 */
[----:B------:R-:W-:Y:S01]  /*2d70*/  FSEL R37, R51, 0.5390872955322265625, P5 ;  /* 0x3f0a01a033257808 */ /* 0x000fe20002800000 */
[----:B------:R-:W0:Y:S01]  /*2d80*/  F2F.F64.F32 R56, R56 ;  /* 0x0000003800387310 */ /* 0x000e220000201800 */
[----:B------:R-:W-:-:S04]  /*2d90*/  DADD R50, -RZ, |R46| ;  /* 0x00000000ff327229 */ /* 0x000fc8000000052e */
[----:B------:R-:W-:Y:S01]  /*2da0*/  DADD R54, R36, R36 ;  /* 0x0000000024367229 */ /* 0x000fe20000000024 */
[----:B------:R-:W-:-:S07]  /*2db0*/  IMAD.MOV.U32 R37, RZ, RZ, 0x40200000 ;  /* 0x40200000ff257424 */ /* 0x000fce00078e00ff */
[----:B------:R-:W-:-:S11]  /*2dc0*/  DMUL R54, R40, R54 ;  /* 0x0000003628367228 */ /* 0x000fd60000000000 */
[----:B0-----:R-:W-:Y:S05]  /*2dd0*/  CALL.REL.NOINC `($_Z25Sigma_2D_Solver_OptimizedififfPfS_S_$__internal_accurate_pow) ;  /* 0x0000002000b07944 */ /* 0x001fea0003c00000 */
[----:B------:R-:W-:Y:S05]  /*2de0*/  BSYNC.RECONVERGENT B0 ;  /* 0x0000000000007941 */ /* 0x000fea0003800200 */
.L_x_1001:
        /* <DEDUP_REMOVED lines=35> */
.L_x_1003:
[----:B------:R-:W-:Y:S05]  /*3020*/  BSYNC.RECONVERGENT B1 ;  /* 0x0000000000017941 */ /* 0x000fea0003800200 */
.L_x_1002:
[----:B------:R-:W-:Y:S01]  /*3030*/  FSETP.NEU.AND P5, PT, R3, 1, PT ;  /* 0x3f8000000300780b */ /* 0x000fe20003fad000 */
[----:B------:R-:W-:Y:S01]  /*3040*/  DADD R50, -RZ, |R44| ;  /* 0x00000000ff327229 */ /* 0x000fe2000000052c */
[----:B------:R-:W-:Y:S01]  /*3050*/  BSSY.RECONVERGENT B0, `(.L_x_1004) ;  /* 0x0000006000007945 */ /* 0x000fe20003800200 */
[----:B------:R-:W-:Y:S01]  /*3060*/  IMAD.MOV.U32 R37, RZ, RZ, 0x40200000 ;  /* 0x40200000ff257424 */ /* 0x000fe200078e00ff */
[----:B------:R-:W-:Y:S02]  /*3070*/  FSEL R52, R52, 2.6805903767080696074e-23, P5 ;  /* 0x1a01a01a34347808 */ /* 0x000fe40002800000 */
[----:B------:R-:W-:Y:S02]  /*3080*/  FSEL R53, R53, 0.5390872955322265625, P5 ;  /* 0x3f0a01a035357808 */ /* 0x000fe40002800000 */
[----:B------:R-:W-:-:S07]  /*3090*/  MOV R30, 0x30b0 ;  /* 0x000030b0001e7802 */ /* 0x000fce0000000f00 */
[----:B------:R-:W-:Y:S05]  /*30a0*/  CALL.REL.NOINC `($_Z25Sigma_2D_Solver_OptimizedififfPfS_S_$__internal_accurate_pow) ;  /* 0x0000001c00fc7944 */ /* 0x000fea0003c00000 */
[----:B------:R-:W-:Y:S05]  /*30b0*/  BSYNC.RECONVERGENT B0 ;  /* 0x0000000000007941 */ /* 0x000fea0003800200 */
.L_x_1004:
        /* <DEDUP_REMOVED lines=38> */
.L_x_1006:
[----:B------:R-:W-:Y:S05]  /*3320*/  BSYNC.RECONVERGENT B1 ;  /* 0x0000000000017941 */ /* 0x000fea0003800200 */
.L_x_1005:
[----:B------:R-:W-:Y:S01]  /*3330*/  LDS R30, [R6+0x8] ;  /* 0x00000800061e7984 */ /* 0x000fe20000000800 */
[----:B------:R-:W-:Y:S01]  /*3340*/  FSETP.NEU.AND P5, PT, R0, 1, PT ;  /* 0x3f8000000000780b */ /* 0x000fe20003fad000 */
[----:B------:R-:W-:Y:S02]  /*3350*/  BSSY.RECONVERGENT B0, `(.L_x_1007) ;  /* 0x0000013000007945 */ /* 0x000fe40003800200 */
[----:B------:R-:W0:Y:S01]  /*3360*/  LDS R37, [R6+0x28] ;  /* 0x0000280006257984 */ /* 0x000e220000000800 */
[----:B------:R-:W-:Y:S01]  /*3370*/  FSEL R36, R50, 2.6805903767080696074e-23, P5 ;  /* 0x1a01a01a32247808 */ /* 0x000fe20002800000 */
        /* <DEDUP_REMOVED lines=17> */
.L_x_1007:
        /* <DEDUP_REMOVED lines=35> */
.L_x_1009:
[----:B------:R-:W-:Y:S05]  /*36c0*/  BSYNC.RECONVERGENT B1 ;  /* 0x0000000000017941 */ /* 0x000fea0003800200 */
.L_x_1008:
[----:B------:R-:W-:Y:S01]  /*36d0*/  FSETP.NEU.AND P5, PT, R4, 1, PT ;  /* 0x3f8000000400780b */ /* 0x000fe20003fad000 */
[----:B------:R-:W-:Y:S01]  /*36e0*/  FADD R52, R62, R63 ;  /* 0x0000003f3e347221 */ /* 0x000fe20000000000 */
[----:B------:R-:W-:Y:S01]  /*36f0*/  BSSY.RECONVERGENT B0, `(.L_x_1010) ;  /* 0x000000a000007945 */ /* 0x000fe20003800200 */
[----:B------:R-:W-:Y:S02]  /*3700*/  MOV R30, 0x3790 ;  /* 0x00003790001e7802 */ /* 0x000fe40000000f00 */
[----:B------:R-:W-:Y:S02]  /*3710*/  FSEL R36, R50, -1.481905565015040338e-05, P5 ;  /* 0xb7789f5c32247808 */ /* 0x000fe40002800000 */
[----:B------:R-:W-:Y:S01]  /*3720*/  FSEL R37, R51, 0.31736990809440612793, P5 ;  /* 0x3ea27e4f33257808 */ /* 0x000fe20002800000 */
[----:B------:R-:W0:Y:S01]  /*3730*/  F2F.F64.F32 R52, R52 ;  /* 0x0000003400347310 */ /* 0x000e220000201800 */
[----:B------:R-:W-:-:S04]  /*3740*/  DADD R50, -RZ, |R46| ;  /* 0x00000000ff327229 */ /* 0x000fc8000000052e */
[----:B------:R-:W-:Y:S01]  /*3750*/  DADD R54, R36, R36 ;  /* 0x0000000024367229 */ /* 0x000fe20000000024 */
[----:B------:R-:W-:-:S07]  /*3760*/  IMAD.MOV.U32 R37, RZ, RZ, 0x40240000 ;  /* 0x40240000ff257424 */ /* 0x000fce00078e00ff */
[----:B------:R-:W-:-:S11]  /*3770*/  DMUL R54, R40, R54 ;  /* 0x0000003628367228 */ /* 0x000fd60000000000 */
[----:B0-----:R-:W-:Y:S05]  /*3780*/  CALL.REL.NOINC `($_Z25Sigma_2D_Solver_OptimizedififfPfS_S_$__internal_accurate_pow) ;  /* 0x0000001800447944 */ /* 0x001fea0003c00000 */
[----:B------:R-:W-:Y:S05]  /*3790*/  BSYNC.RECONVERGENT B0 ;  /* 0x0000000000007941 */ /* 0x000fea0003800200 */
.L_x_1010:
[----:B------:R-:W-:Y:S01]  /*37a0*/  FSETP.NEU.AND P6, PT, R3, RZ, PT ;  /* 0x000000ff0300720b */ /* 0x000fe20003fcd000 */
[----:B------:R-:W-:Y:S01]  /*37b0*/  BSSY.RECONVERGENT B1, `(.L_x_1011) ;  /* 0x0000022000017945 */ /* 0x000fe20003800200 */
[----:B------:R-:W-:Y:S01]  /*37c0*/  ISETP.NE.AND P5, PT, R31, RZ, PT ;  /* 0x000000ff1f00720c */ /* 0x000fe20003fa5270 */
[----:B------:R-:W-:Y:S01]  /*37d0*/  DADD R30, R46, 10 ;  /* 0x402400002e1e7429 */ /* 0x000fe20000000000 */
        /* <DEDUP_REMOVED lines=30> */
[----:B------:R-:W-:Y:S05]  /*39c0*/  CALL.REL.NOINC `($__internal_20_$__cuda_sm20_div_rn_f64_full) ;  /* 0x0000001000247944 */ /* 0x000fea0003c00000 */
.L_x_1012:
[----:B------:R-:W-:Y:S05]  /*39d0*/  BSYNC.RECONVERGENT B1 ;  /* 0x0000000000017941 */ /* 0x000fea0003800200 */
.L_x_1011:
[----:B------:R-:W-:Y:S01]  /*39e0*/  FSETP.NEU.AND P5, PT, R3, 1, PT ;  /* 0x3f8000000300780b */ /* 0x000fe20003fad000 */
[----:B------:R-:W-:Y:S01]  /*39f0*/  DADD R50, -RZ, |R44| ;  /* 0x00000000ff327229 */ /* 0x000fe2000000052c */
[----:B------:R-:W-:Y:S01]  /*3a00*/  BSSY.RECONVERGENT B0, `(.L_x_1013) ;  /* 0x0000006000007945 */ /* 0x000fe20003800200 */
[----:B------:R-:W-:Y:S02]  /*3a10*/  MOV R30, 0x3a60 ;  /* 0x00003a60001e7802 */ /* 0x000fe40000000f00 */
[----:B------:R-:W-:Y:S01]  /*3a20*/  FSEL R63, R37, 0.31736990809440612793, P5 ;  /* 0x3ea27e4f253f7808 */ /* 0x000fe20002800000 */
[----:B------:R-:W-:Y:S01]  /*3a30*/  IMAD.MOV.U32 R37, RZ, RZ, 0x40240000 ;  /* 0x40240000ff257424 */ /* 0x000fe200078e00ff */
[----:B------:R-:W-:-:S07]  /*3a40*/  FSEL R62, R36, -1.481905565015040338e-05, P5 ;  /* 0xb7789f5c243e7808 */ /* 0x000fce0002800000 */
[----:B------:R-:W-:Y:S05]  /*3a50*/  CALL.REL.NOINC `($_Z25Sigma_2D_Solver_OptimizedififfPfS_S_$__internal_accurate_pow) ;  /* 0x0000001400907944 */ /* 0x000fea0003c00000 */
[----:B------:R-:W-:Y:S05]  /*3a60*/  BSYNC.RECONVERGENT B0 ;  /* 0x0000000000007941 */ /* 0x000fea0003800200 */
.L_x_1013:
        /* <DEDUP_REMOVED lines=38> */
.L_x_1015:
[----:B------:R-:W-:Y:S05]  /*3cd0*/  BSYNC.RECONVERGENT B1 ;  /* 0x0000000000017941 */ /* 0x000fea0003800200 */
.L_x_1014:
        /* <DEDUP_REMOVED lines=8> */
[----:B------:R-:W-:Y:S02]  /*3d60*/  DADD R36, R62, R36 ;  /* 0x000000003e247229 */ /* 0x000fe40000000024 */
[----:B------:R-:W-:-:S06]  /*3d70*/  DMUL R62, R42, R62 ;  /* 0x0000003e2a3e7228 */ /* 0x000fcc0000000000 */
[----:B------:R-:W-:Y:S01]  /*3d80*/  DMUL R36, R38, R36 ;  /* 0x0000002426247228 */ /* 0x000fe20000000000 */
[----:B0-----:R-:W-:-:S06]  /*3d90*/  FADD R30, R30, R31 ;  /* 0x0000001f1e1e7221 */ /* 0x001fcc0000000000 */
[----:B------:R-:W0:Y:S02]  /*3da0*/  F2F.F64.F32 R30, R30 ;  /* 0x0000001e001e7310 */ /* 0x000e240000201800 */
[----:B0-----:R-:W-:-:S08]  /*3db0*/  DMUL R62, R30, R62 ;  /* 0x0000003e1e3e7228 */ /* 0x001fd00000000000 */
[----:B------:R-:W-:Y:S01]  /*3dc0*/  DFMA R36, R36, R30, R62 ;  /* 0x0000001e2424722b */ /* 0x000fe2000000003e */
[----:B------:R-:W-:-:S07]  /*3dd0*/  MOV R30, 0x3e30 ;  /* 0x00003e30001e7802 */ /* 0x000fce0000000f00 */
[----:B------:R-:W-:-:S08]  /*3de0*/  DFMA R36, R54, R52, R36 ;  /* 0x000000343624722b */ /* 0x000fd00000000024 */
[----:B------:R-:W-:Y:S01]  /*3df0*/  DADD R52, R36, R56 ;  /* 0x0000000024347229 */ /* 0x000fe20000000038 */
[----:B------:R-:W-:-:S05]  /*3e00*/  IMAD.MOV.U32 R37, RZ, RZ, 0x40280000 ;  /* 0x40280000ff257424 */ /* 0x000fca00078e00ff */
[----:B------:R0:W1:Y:S05]  /*3e10*/  F2F.F32.F64 R31, R52 ;  /* 0x00000034001f7310 */ /* 0x00006a0000301000 */
[----:B01----:R-:W-:Y:S05]  /*3e20*/  CALL.REL.NOINC `($_Z25Sigma_2D_Solver_OptimizedififfPfS_S_$__internal_accurate_pow) ;  /* 0x00000010009c7944 */ /* 0x003fea0003c00000 */
[----:B------:R-:W-:Y:S05]  /*3e30*/  BSYNC.RECONVERGENT B0 ;  /* 0x0000000000007941 */ /* 0x000fea0003800200 */
.L_x_1016:
        /* <DEDUP_REMOVED lines=35> */
.L_x_1018:
[----:B------:R-:W-:Y:S05]  /*4070*/  BSYNC.RECONVERGENT B1 ;  /* 0x0000000000017941 */ /* 0x000fea0003800200 */
.L_x_1017:
[----:B------:R-:W-:Y:S01]  /*4080*/  FSETP.NEU.AND P0, PT, R4, 1, PT ;  /* 0x3f8000000400780b */ /* 0x000fe20003f0d000 */
[----:B------:R-:W-:Y:S01]  /*4090*/  FADD R8, R9, R8 ;  /* 0x0000000809087221 */ /* 0x000fe20000000000 */
[----:B------:R-:W-:Y:S01]  /*40a0*/  DADD R50, -RZ, |R46| ;  /* 0x00000000ff327229 */ /* 0x000fe2000000052e */
[----:B------:R-:W-:Y:S01]  /*40b0*/  BSSY.RECONVERGENT B0, `(.L_x_1019) ;  /* 0x0000009000007945 */ /* 0x000fe20003800200 */
[----:B------:R-:W-:Y:S02]  /*40c0*/  FSEL R32, R36, -1.54028256424871466263e+29, P0 ;  /* 0xeff8d89824207808 */ /* 0x000fe40000000000 */
[----:B------:R-:W-:Y:S01]  /*40d0*/  FSEL R33, R37, 0.17376267910003662109, P0 ;  /* 0x3e31eed825217808 */ /* 0x000fe20000000000 */
[----:B------:R-:W0:Y:S01]  /*40e0*/  F2F.F64.F32 R8, R8 ;  /* 0x0000000800087310 */ /* 0x000e220000201800 */
[----:B------:R-:W-:Y:S01]  /*40f0*/  IMAD.MOV.U32 R37, RZ, RZ, 0x40280000 ;  /* 0x40280000ff257424 */ /* 0x000fe200078e00ff */
[----:B------:R-:W-:-:S03]  /*4100*/  MOV R30, 0x4140 ;  /* 0x00004140001e7802 */ /* 0x000fc60000000f00 */
[----:B------:R-:W-:-:S08]  /*4110*/  DADD R32, R32, R32 ;  /* 0x0000000020207229 */ /* 0x000fd00000000020 */
[----:B------:R-:W-:-:S11]  /*4120*/  DMUL R32, R40, R32 ;  /* 0x0000002028207228 */ /* 0x000fd60000000000 */
[----:B0-----:R-:W-:Y:S05]  /*4130*/  CALL.REL.NOINC `($_Z25Sigma_2D_Solver_OptimizedififfPfS_S_$__internal_accurate_pow) ;  /* 0x0000000c00d87944 */ /* 0x001fea0003c00000 */
[----:B------:R-:W-:Y:S05]  /*4140*/  BSYNC.RECONVERGENT B0 ;  /* 0x0000000000007941 */ /* 0x000fea0003800200 */
.L_x_1019:
        /* <DEDUP_REMOVED lines=35> */
.L_x_1021:
[----:B------:R-:W-:Y:S05]  /*4380*/  BSYNC.RECONVERGENT B1 ;  /* 0x0000000000017941 */ /* 0x000fea0003800200 */
.L_x_1020:
[----:B------:R-:W-:Y:S01]  /*4390*/  FSETP.NEU.AND P0, PT, R3, 1, PT ;  /* 0x3f8000000300780b */ /* 0x000fe20003f0d000 */
[----:B------:R-:W-:Y:S01]  /*43a0*/  DADD R50, -RZ, |R44| ;  /* 0x00000000ff327229 */ /* 0x000fe2000000052c */
[----:B------:R-:W-:Y:S01]  /*43b0*/  BSSY.RECONVERGENT B0, `(.L_x_1022) ;  /* 0x0000006000007945 */ /* 0x000fe20003800200 */
[----:B------:R-:W-:Y:S02]  /*43c0*/  MOV R30, 0x4410 ;  /* 0x00004410001e7802 */ /* 0x000fe40000000f00 */
[----:B------:R-:W-:Y:S01]  /*43d0*/  FSEL R53, R37, 0.17376267910003662109, P0 ;  /* 0x3e31eed825357808 */ /* 0x000fe20000000000 */
[----:B------:R-:W-:Y:S01]  /*43e0*/  IMAD.MOV.U32 R37, RZ, RZ, 0x40280000 ;  /* 0x40280000ff257424 */ /* 0x000fe200078e00ff */
[----:B------:R-:W-:-:S07]  /*43f0*/  FSEL R52, R36, -1.54028256424871466263e+29, P0 ;  /* 0xeff8d89824347808 */ /* 0x000fce0000000000 */
[----:B------:R-:W-:Y:S05]  /*4400*/  CALL.REL.NOINC `($_Z25Sigma_2D_Solver_OptimizedififfPfS_S_$__internal_accurate_pow) ;  /* 0x0000000c00247944 */ /* 0x000fea0003c00000 */
[----:B------:R-:W-:Y:S05]  /*4410*/  BSYNC.RECONVERGENT B0 ;  /* 0x0000000000007941 */ /* 0x000fea0003800200 */
.L_x_1022:
[----:B------:R-:W-:Y:S01]  /*4420*/  ISETP.NE.AND P0, PT, R35, RZ, PT ;  /* 0x000000ff2300720c */ /* 0x000fe20003f05270 */
[----:B------:R-:W-:Y:S01]  /*4430*/  IMAD.MOV.U32 R50, RZ, RZ, 0x0 ;  /* 0x00000000ff327424 */ /* 0x000fe200078e00ff */
[----:B------:R-:W0:Y:S01]  /*4440*/  MUFU.RCP64H R35, 479001600 ;  /* 0x41bc8cfc00237908 */ /* 0x000e220000001800 */
[----:B------:R-:W-:Y:S01]  /*4450*/  IMAD.MOV.U32 R51, RZ, RZ, 0x41bc8cfc ;  /* 0x41bc8cfcff337424 */ /* 0x000fe200078e00ff */
[----:B------:R-:W-:Y:S01]  /*4460*/  ISETP.NE.AND P2, PT, R2, RZ, PT ;  /* 0x000000ff0200720c */ /* 0x000fe20003f45270 */
[----:B------:R-:W-:Y:S01]  /*4470*/  IMAD.MOV.U32 R34, RZ, RZ, 0x1 ;  /* 0x00000001ff227424 */ /* 0x000fe200078e00ff */
[----:B------:R-:W-:Y:S01]  /*4480*/  FSETP.NEU.AND P3, PT, R0, RZ, PT ;  /* 0x000000ff0000720b */ /* 0x000fe20003f6d000 */
[----:B------:R-:W-:Y:S03]  /*4490*/  BSSY.RECONVERGENT B1, `(.L_x_1023) ;  /* 0x000001d000017945 */ /* 0x000fe60003800200 */
[----:B------:R-:W-:-:S02]  /*44a0*/  FSEL R37, R37, RZ, P3 ;  /* 0x000000ff25257208 */ /* 0x000fc40001800000 */
[----:B------:R-:W-:-:S04]  /*44b0*/  FSEL R36, R36, RZ, P3 ;  /* 0x000000ff24247208 */ /* 0x000fc80001800000 */
[----:B------:R-:W-:Y:S01]  /*44c0*/  FSEL R57, R36, +QNAN , P2 ;  /* 0x7ff0000024397808 */ /* 0x000fe20001000000 */
[----:B0-----:R-:W-:-:S08]  /*44d0*/  DFMA R2, R34, -R50, 1 ;  /* 0x3ff000002202742b */ /* 0x001fd00000000832 */
[----:B------:R-:W-:Y:S02]  /*44e0*/  DFMA R54, R2, R2, R2 ;  /* 0x000000020236722b */ /* 0x000fe40000000002 */
[----:B------:R-:W-:-:S06]  /*44f0*/  DADD R2, R44, 12 ;  /* 0x402800002c027429 */ /* 0x000fcc0000000000 */
[----:B------:R-:W-:Y:S01]  /*4500*/  DFMA R54, R34, R54, R34 ;  /* 0x000000362236722b */ /* 0x000fe20000000022 */
[----:B------:R-:W-:-:S03]  /*4510*/  FSEL R35, R37, RZ, P2 ;  /* 0x000000ff25237208 */ /* 0x000fc60001000000 */
        /* <DEDUP_REMOVED lines=20> */
.L_x_1024:
[----:B------:R-:W-:Y:S05]  /*4660*/  BSYNC.RECONVERGENT B1 ;  /* 0x0000000000017941 */ /* 0x000fea0003800200 */
.L_x_1023:
[----:B------:R-:W0:Y:S08]  /*4670*/  LDC.64 R2, c[0x0][0x3a8] ;  /* 0x0000ea00ff027b82 */ /* 0x000e300000000a00 */
[----:B------:R-:W1:Y:S01]  /*4680*/  LDC.64 R50, c[0x0][0x398] ;  /* 0x0000e600ff327b82 */ /* 0x000e620000000a00 */
[----:B0-----:R-:W-:-:S05]  /*4690*/  IMAD.WIDE R2, R5, 0x4, R2 ;  /* 0x0000000405027825 */ /* 0x001fca00078e0202 */
[----:B------:R-:W2:Y:S01]  /*46a0*/  LDG.E R54, desc[UR6][R2.64] ;  /* 0x0000000602367981 */ /* 0x000ea2000c1e1900 */
[----:B-1----:R-:W-:Y:S01]  /*46b0*/  IMAD.WIDE R50, R5, 0x4, R50 ;  /* 0x0000000405327825 */ /* 0x002fe200078e0232 */
[----:B------:R-:W-:Y:S02]  /*46c0*/  FSETP.NEU.AND P0, PT, R0, 1, PT ;  /* 0x3f8000000000780b */ /* 0x000fe40003f0d000 */
[----:B------:R-:W-:Y:S04]  /*46d0*/  LDS R5, [R6+0x30] ;  /* 0x0000300006057984 */ /* 0x000fe80000000800 */
[----:B------:R-:W3:Y:S04]  /*46e0*/  LDG.E.CONSTANT R50, desc[UR6][R50.64] ;  /* 0x0000000632327981 */ /* 0x000ee8000c1e9900 */
[----:B------:R-:W0:Y:S01]  /*46f0*/  LDS R0, [R6] ;  /* 0x0000000006007984 */ /* 0x000e220000000800 */
[----:B------:R-:W-:Y:S01]  /*4700*/  FSEL R4, R36, -1.54028256424871466263e+29, P0 ;  /* 0xeff8d89824047808 */ /* 0x000fe20000000000 */
[----:B------:R-:W-:Y:S01]  /*4710*/  F2F.F64.F32 R30, R31 ;  /* 0x0000001f001e7310 */ /* 0x000fe20000201800 */
[----:B0-----:R-:W-:Y:S01]  /*4720*/  FADD R0, R0, R5 ;  /* 0x0000000500007221 */ /* 0x001fe20000000000 */
[----:B------:R-:W-:-:S06]  /*4730*/  FSEL R5, R37, 0.17376267910003662109, P0 ;  /* 0x3e31eed825057808 */ /* 0x000fcc0000000000 */
[----:B------:R-:W0:Y:S01]  /*4740*/  F2F.F64.F32 R34, R0 ;  /* 0x0000000000227310 */ /* 0x000e220000201800 */
[----:B------:R-:W-:Y:S02]  /*4750*/  DADD R4, R52, R4 ;  /* 0x0000000034047229 */ /* 0x000fe40000000004 */
[----:B------:R-:W-:-:S06]  /*4760*/  DMUL R52, R42, R52 ;  /* 0x000000342a347228 */ /* 0x000fcc0000000000 */
[----:B------:R-:W-:Y:S02]  /*4770*/  DMUL R4, R38, R4 ;  /* 0x0000000426047228 */ /* 0x000fe40000000000 */
[----:B0-----:R-:W-:-:S08]  /*4780*/  DMUL R52, R34, R52 ;  /* 0x0000003422347228 */ /* 0x001fd00000000000 */
[----:B------:R-:W-:-:S08]  /*4790*/  DFMA R4, R4, R34, R52 ;  /* 0x000000220404722b */ /* 0x000fd00000000034 */
[----:B------:R-:W-:-:S08]  /*47a0*/  DFMA R4, R32, R8, R4 ;  /* 0x000000082004722b */ /* 0x000fd00000000004 */
[----:B------:R-:W-:Y:S01]  /*47b0*/  DADD R4, R4, R30 ;  /* 0x0000000004047229 */ /* 0x000fe2000000001e */
        /* <DEDUP_REMOVED lines=9> */
.L_x_972:
        /* <DEDUP_REMOVED lines=28> */
.L_x_1026:
[----:B------:R-:W0:Y:S01]  /*4a10*/  LDC.64 R2, c[0x4][0x88] ;  /* 0x01002200ff027b82 */ /* 0x000e220000000a00 */
[----:B------:R-:W1:Y:S01]  /*4a20*/  F2F.F32.F64 R37, R36 ;  /* 0x0000002400257310 */ /* 0x000e620000301000 */
[----:B0-----:R-:W-:-:S05]  /*4a30*/  IMAD.WIDE R2, R0, 0x4, R2 ;  /* 0x0000000400027825 */ /* 0x001fca00078e0202 */
[----:B-1----:R-:W-:Y:S01]  /*4a40*/  STG.E desc[UR6][R2.64], R37 ;  /* 0x0000002502007986 */ /* 0x002fe2000c101906 */
[----:B------:R-:W-:Y:S05]  /*4a50*/  EXIT ;  /* 0x000000000000794d */ /* 0x000fea0003800000 */
        .weak           $__internal_20_$__cuda_sm20_div_rn_f64_full
        .type           $__internal_20_$__cuda_sm20_div_rn_f64_full,@function
        .size           $__internal_20_$__cuda_sm20_div_rn_f64_full,($_Z25Sigma_2D_Solver_OptimizedififfPfS_S_$__internal_accurate_pow - $__internal_20_$__cuda_sm20_div_rn_f64_full)
$__internal_20_$__cuda_sm20_div_rn_f64_full:
        /* <DEDUP_REMOVED lines=8> */
[----:B------:R-:W-:-:S04]  /*4ae0*/  ISETP.GE.U32.AND P5, PT, R36, R59, PT ;  /* 0x0000003b2400720c */ /* 0x000fc80003fa6070 */
[----:B------:R-:W-:Y:S02]  /*4af0*/  SEL R58, R37, 0x63400000, !P5 ;  /* 0x63400000253a7807 */ /* 0x000fe40006800000 */
[----:B------:R-:W-:Y:S02]  /*4b00*/  FSETP.GEU.AND P5, PT, |R81|, 1.469367938527859385e-39, PT ;  /* 0x001000005100780b */ /* 0x000fe40003fae200 */
[----:B------:R-:W-:Y:S01]  /*4b10*/  LOP3.LUT R85, R58, 0x800fffff, R81, 0xf8, !PT ;  /* 0x800fffff3a557812 */ /* 0x000fe200078ef851 */
[----:B------:R-:W-:-:S10]  /*4b20*/  IMAD.MOV.U32 R58, RZ, RZ, R36 ;  /* 0x000000ffff3a7224 */ /* 0x000fd400078e0024 */
[----:B------:R-:W-:Y:S01]  /*4b30*/  @!P5 LOP3.LUT R61, R51, 0x7ff00000, RZ, 0xc0, !PT ;  /* 0x7ff00000333dd812 */ /* 0x000fe200078ec0ff */
[----:B------:R-:W-:-:S03]  /*4b40*/  @!P5 IMAD.MOV.U32 R82, RZ, RZ, RZ ;  /* 0x000000ffff52d224 */ /* 0x000fc600078e00ff */
[----:B------:R-:W-:Y:S02]  /*4b50*/  @!P5 ISETP.GE.U32.AND P6, PT, R36, R61, PT ;  /* 0x0000003d2400d20c */ /* 0x000fe40003fc6070 */
[----:B------:R-:W-:Y:S02]  /*4b60*/  LOP3.LUT R61, R51, 0x800fffff, RZ, 0xc0, !PT ;  /* 0x800fffff333d7812 */ /* 0x000fe400078ec0ff */
[----:B------:R-:W-:Y:S02]  /*4b70*/  @!P5 SEL R60, R37, 0x63400000, !P6 ;  /* 0x63400000253cd807 */ /* 0x000fe40007000000 */
[----:B------:R-:W-:Y:S02]  /*4b80*/  FSETP.GEU.AND P6, PT, |R51|, 1.469367938527859385e-39, PT ;  /* 0x001000003300780b */ /* 0x000fe40003fce200 */
[----:B------:R-:W-:Y:S02]  /*4b90*/  LOP3.LUT R79, R61, 0x3ff00000, RZ, 0xfc, !PT ;  /* 0x3ff000003d4f7812 */ /* 0x000fe400078efcff */
[----:B------:R-:W-:-:S04]  /*4ba0*/  @!P5 LOP3.LUT R60, R60, 0x80000000, R81, 0xf8, !PT ;  /* 0x800000003c3cd812 */ /* 0x000fc800078ef851 */
[----:B------:R-:W-:Y:S01]  /*4bb0*/  @!P5 LOP3.LUT R83, R60, 0x100000, RZ, 0xfc, !PT ;  /* 0x001000003c53d812 */ /* 0x000fe200078efcff */
[----:B------:R-:W-:-:S04]  /*4bc0*/  IMAD.MOV.U32 R60, RZ, RZ, 0x1 ;  /* 0x00000001ff3c7424 */ /* 0x000fc800078e00ff */
        /* <DEDUP_REMOVED lines=13> */
[----:B------:R-:W-:-:S05]  /*4ca0*/  VIADD R60, R58, 0xffffffff ;  /* 0xffffffff3a3c7836 */ /* 0x000fca0000000000 */
[----:B------:R-:W-:Y:S01]  /*4cb0*/  ISETP.GT.U32.AND P5, PT, R60, 0x7feffffe, PT ;  /* 0x7feffffe3c00780c */ /* 0x000fe20003fa4070 */
[----:B------:R-:W-:-:S05]  /*4cc0*/  VIADD R60, R59, 0xffffffff ;  /* 0xffffffff3b3c7836 */ /* 0x000fca0000000000 */
        /* <DEDUP_REMOVED lines=31> */
.L_x_1028:
        /* <DEDUP_REMOVED lines=17> */
.L_x_1031:
[----:B------:R-:W-:Y:S01]  /*4fd0*/  LOP3.LUT R37, R51, 0x80000, RZ, 0xfc, !PT ;  /* 0x0008000033257812 */ /* 0x000fe200078efcff */
[----:B------:R-:W-:-:S04]  /*4fe0*/  IMAD.MOV.U32 R60, RZ, RZ, R50 ;  /* 0x000000ffff3c7224 */ /* 0x000fc800078e0032 */
[----:B------:R-:W-:Y:S01]  /*4ff0*/  IMAD.MOV.U32 R61, RZ, RZ, R37 ;  /* 0x000000ffff3d7224 */ /* 0x000fe200078e0025 */
[----:B------:R-:W-:Y:S06]  /*5000*/  BRA `(.L_x_1029) ;  /* 0x00000000000c7947 */ /* 0x000fec0003800000 */
.L_x_1030:
[----:B------:R-:W-:Y:S01]  /*5010*/  LOP3.LUT R37, R81, 0x80000, RZ, 0xfc, !PT ;  /* 0x0008000051257812 */ /* 0x000fe200078efcff */
[----:B------:R-:W-:-:S04]  /*5020*/  IMAD.MOV.U32 R60, RZ, RZ, R80 ;  /* 0x000000ffff3c7224 */ /* 0x000fc800078e0050 */
[----:B------:R-:W-:-:S07]  /*5030*/  IMAD.MOV.U32 R61, RZ, RZ, R37 ;  /* 0x000000ffff3d7224 */ /* 0x000fce00078e0025 */
.L_x_1029:
[----:B------:R-:W-:Y:S05]  /*5040*/  BSYNC.RECONVERGENT B0 ;  /* 0x0000000000007941 */ /* 0x000fea0003800200 */
.L_x_1027:
[----:B------:R-:W-:Y:S02]  /*5050*/  IMAD.MOV.U32 R50, RZ, RZ, R30 ;  /* 0x000000ffff327224 */ /* 0x000fe400078e001e */
[----:B------:R-:W-:Y:S02]  /*5060*/  IMAD.MOV.U32 R51, RZ, RZ, 0x0 ;  /* 0x00000000ff337424 */ /* 0x000fe400078e00ff */
[----:B------:R-:W-:Y:S02]  /*5070*/  IMAD.MOV.U32 R36, RZ, RZ, R60 ;  /* 0x000000ffff247224 */ /* 0x000fe400078e003c */
[----:B------:R-:W-:Y:S01]  /*5080*/  IMAD.MOV.U32 R37, RZ, RZ, R61 ;  /* 0x000000ffff257224 */ /* 0x000fe200078e003d */
[----:B------:R-:W-:Y:S06]  /*5090*/  RET.REL.NODEC R50 `(_Z25Sigma_2D_Solver_OptimizedififfPfS_S_) ;  /* 0xffffffac32d87950 */ /* 0x000fec0003c3ffff */
        .type           $_Z25Sigma_2D_Solver_OptimizedififfPfS_S_$__internal_accurate_pow,@function
        .size           $_Z25Sigma_2D_Solver_OptimizedififfPfS_S_$__internal_accurate_pow,(.L_x_1648 - $_Z25Sigma_2D_Solver_OptimizedififfPfS_S_$__internal_accurate_pow)
$_Z25Sigma_2D_Solver_OptimizedififfPfS_S_$__internal_accurate_pow:
        /* <DEDUP_REMOVED lines=10> */
[----:B------:R-:W-:Y:S01]  /*5140*/  IMAD.MOV.U32 R58, RZ, RZ, RZ ;  /* 0x000000ffff3a7224 */ /* 0x000fe200078e00ff */
[----:B------:R-:W-:Y:S01]  /*5150*/  LOP3.LUT R51, R51, 0x800fffff, RZ, 0xc0, !PT ;  /* 0x800fffff33337812 */ /* 0x000fe200078ec0ff */
[----:B------:R-:W-:-:S03]  /*5160*/  IMAD.MOV.U32 R84, RZ, RZ, R50 ;  /* 0x000000ffff547224 */ /* 0x000fc600078e0032 */
[----:B------:R-:W-:-:S04]  /*5170*/  LOP3.LUT R51, R51, 0x3ff00000, RZ, 0xfc, !PT ;  /* 0x3ff0000033337812 */ /* 0x000fc800078efcff */
[----:B------:R-:W-:Y:S01]  /*5180*/  ISETP.GE.U32.AND P6, PT, R51, 0x3ff6a09f, PT ;  /* 0x3ff6a09f3300780c */ /* 0x000fe20003fc6070 */
[----:B------:R-:W-:-:S12]  /*5190*/  IMAD.MOV.U32 R85, RZ, RZ, R51 ;  /* 0x000000ffff557224 */ /* 0x000fd800078e0033 */
[----:B------:R-:W-:-:S04]  /*51a0*/  @P6 VIADD R50, R85, 0xfff00000 ;  /* 0xfff0000055326836 */ /* 0x000fc80000000000 */
        /* <DEDUP_REMOVED lines=47> */
[----:B------:R-:W-:-:S08]  /*54a0*/  DMUL R82, R78, R88 ;  /* 0x000000584e527228 */ /* 0x000fd00000000000 */
[----:B------:R-:W-:-:S08]  /*54b0*/  DFMA R86, R78, R88, -R82 ;  /* 0x000000584e56722b */ /* 0x000fd00000000852 */
[----:B------:R-:W-:Y:S02]  /*54c0*/  DFMA R86, R60, R88, R86 ;  /* 0x000000583c56722b */ /* 0x000fe40000000056 */
[----:B------:R-:W-:-:S06]  /*54d0*/  DADD R88, R50, R84 ;  /* 0x0000000032587229 */ /* 0x000fcc0000000054 */
[----:B------:R-:W-:Y:S02]  /*54e0*/  DFMA R86, R78, R58, R86 ;  /* 0x0000003a4e56722b */ /* 0x000fe40000000056 */
[----:B------:R-:W-:Y:S02]  /*54f0*/  DADD R50, R50, -R88 ;  /* 0x0000000032327229 */ /* 0x000fe40000000858 */
[----:B------:R-:W-:-:S06]  /*5500*/  DMUL R58, R88, R82 ;  /* 0x00000052583a7228 */ /* 0x000fcc0000000000 */
[----:B------:R-:W-:Y:S02]  /*5510*/  DADD R84, R84, R50 ;  /* 0x0000000054547229 */ /* 0x000fe40000000032 */
[----:B------:R-:W-:-:S08]  /*5520*/  DFMA R50, R88, R82, -R58 ;  /* 0x000000525832722b */ /* 0x000fd0000000083a */
[----:B------:R-:W-:Y:S01]  /*5530*/  DFMA R86, R88, R86, R50 ;  /* 0x000000565856722b */ /* 0x000fe20000000032 */
[C---:B------:R-:W-:Y:S02]  /*5540*/  VIADD R50, R36.reuse, 0xfffffc01 ;  /* 0xfffffc0124327836 */ /* 0x040fe40000000000 */
[----:B------:R-:W-:Y:S02]  /*5550*/  @P6 VIADD R50, R36, 0xfffffc02 ;  /* 0xfffffc0224326836 */ /* 0x000fe40000000000 */
[----:B------:R-:W-:-:S03]  /*5560*/  IMAD.MOV.U32 R51, RZ, RZ, 0x43300000 ;  /* 0x43300000ff337424 */ /* 0x000fc600078e00ff */
[----:B------:R-:W-:Y:S01]  /*5570*/  DFMA R84, R84, R82, R86 ;  /* 0x000000525454722b */ /* 0x000fe20000000056 */
[----:B------:R-:W-:Y:S01]  /*5580*/  LOP3.LUT R50, R50, 0x80000000, RZ, 0x3c, !PT ;  /* 0x8000000032327812 */ /* 0x000fe200078e3cff */
[----:B------:R-:W-:Y:S02]  /*5590*/  IMAD.MOV.U32 R83, RZ, RZ, R37 ;  /* 0x000000ffff537224 */ /* 0x000fe400078e0025 */
[----:B------:R-:W-:Y:S02]  /*55a0*/  IMAD.U32 R82, RZ, RZ, UR4 ;  /* 0x00000004ff527e24 */ /* 0x000fe4000f8e00ff */
[C---:B------:R-:W-:Y:S01]  /*55b0*/  IMAD.SHL.U32 R36, R83.reuse, 0x2, RZ ;  /* 0x0000000253247824 */ /* 0x040fe200078e00ff */
[----:B------:R-:W-:-:S04]  /*55c0*/  LOP3.LUT R37, R83, 0xff0fffff, RZ, 0xc0, !PT ;  /* 0xff0fffff53257812 */ /* 0x000fc800078ec0ff */
[----:B------:R-:W-:-:S04]  /*55d0*/  ISETP.GT.U32.AND P6, PT, R36, -0x2000001, PT ;  /* 0xfdffffff2400780c */ /* 0x000fc80003fc4070 */
[----:B------:R-:W-:Y:S01]  /*55e0*/  SEL R83, R37, R83, P6 ;  /* 0x0000005325537207 */ /* 0x000fe20003000000 */
[----:B------:R-:W-:-:S08]  /*55f0*/  DADD R36, R58, R84 ;  /* 0x000000003a247229 */ /* 0x000fd00000000054 */
[----:B------:R-:W-:-:S08]  /*5600*/  DADD R58, R58, -R36 ;  /* 0x000000003a3a7229 */ /* 0x000fd00000000824 */
[----:B------:R-:W-:Y:S02]  /*5610*/  DADD R84, R84, R58 ;  /* 0x0000000054547229 */ /* 0x000fe4000000003a */
[----:B------:R-:W-:-:S08]  /*5620*/  DADD R58, R78, R36 ;  /* 0x000000004e3a7229 */ /* 0x000fd00000000024 */
[----:B------:R-:W-:-:S08]  /*5630*/  DADD R78, R78, -R58 ;  /* 0x000000004e4e7229 */ /* 0x000fd0000000083a */
[----:B------:R-:W-:-:S08]  /*5640*/  DADD R78, R36, R78 ;  /* 0x00000000244e7229 */ /* 0x000fd0000000004e */
[----:B------:R-:W-:-:S08]  /*5650*/  DADD R78, R84, R78 ;  /* 0x00000000544e7229 */ /* 0x000fd0000000004e */
[----:B------:R-:W-:Y:S02]  /*5660*/  DADD R78, R60, R78 ;  /* 0x000000003c4e7229 */ /* 0x000fe4000000004e */
[----:B------:R-:W-:Y:S01]  /*5670*/  DADD R60, R50, -UR10 ;  /* 0x8000000a323c7e29 */ /* 0x000fe20008000000 */
[----:B------:R-:W-:Y:S01]  /*5680*/  UMOV UR10, 0xfefa39ef ;  /* 0xfefa39ef000a7882 */ /* 0x000fe20000000000 */
[----:B------:R-:W-:-:S04]  /*5690*/  UMOV UR11, 0x3fe62e42 ;  /* 0x3fe62e42000b7882 */ /* 0x000fc80000000000 */
[----:B------:R-:W-:-:S08]  /*56a0*/  DADD R36, R58, R78 ;  /* 0x000000003a247229 */ /* 0x000fd0000000004e */
[----:B------:R-:W-:-:S08]  /*56b0*/  DADD R58, R58, -R36 ;  /* 0x000000003a3a7229 */ /* 0x000fd00000000824 */
[----:B------:R-:W-:Y:S02]  /*56c0*/  DADD R78, R78, R58 ;  /* 0x000000004e4e7229 */ /* 0x000fe4000000003a */
[----:B------:R-:W-:-:S08]  /*56d0*/  DFMA R58, R60, UR10, R36 ;  /* 0x0000000a3c3a7c2b */ /* 0x000fd00008000024 */
[----:B------:R-:W-:-:S08]  /*56e0*/  DFMA R50, R60, -UR10, R58 ;  /* 0x8000000a3c327c2b */ /* 0x000fd0000800003a */
[----:B------:R-:W-:-:S08]  /*56f0*/  DADD R50, -R36, R50 ;  /* 0x0000000024327229 */ /* 0x000fd00000000132 */
[----:B------:R-:W-:Y:S01]  /*5700*/  DADD R50, R78, -R50 ;  /* 0x000000004e327229 */ /* 0x000fe20000000832 */
[----:B------:R-:W-:Y:S02]  /*5710*/  IMAD.MOV.U32 R78, RZ, RZ, 0x652b82fe ;  /* 0x652b82feff4e7424 */ /* 0x000fe400078e00ff */
[----:B------:R-:W-:-:S05]  /*5720*/  IMAD.MOV.U32 R79, RZ, RZ, 0x3ff71547 ;  /* 0x3ff71547ff4f7424 */ /* 0x000fca00078e00ff */
        /* <DEDUP_REMOVED lines=63> */
.L_x_1032:
[----:B------:R-:W-:Y:S02]  /*5b20*/  DFMA R60, R60, R50, R50 ;  /* 0x000000323c3c722b */ /* 0x000fe40000000032 */
[----:B------:R-:W-:-:S08]  /*5b30*/  DSETP.NEU.AND P6, PT, |R50|, +INF , PT ;  /* 0x7ff000003200742a */ /* 0x000fd00003fcd200 */
[----:B------:R-:W-:Y:S01]  /*5b40*/  FSEL R37, R50, R60, !P6 ;  /* 0x0000003c32257208 */ /* 0x000fe20007000000 */
[----:B------:R-:W-:Y:S01]  /*5b50*/  IMAD.MOV.U32 R50, RZ, RZ, R30 ;  /* 0x000000ffff327224 */ /* 0x000fe200078e001e */
[----:B------:R-:W-:Y:S01]  /*5b60*/  FSEL R36, R51, R61, !P6 ;  /* 0x0000003d33247208 */ /* 0x000fe20007000000 */
[----:B------:R-:W-:-:S04]  /*5b70*/  IMAD.MOV.U32 R51, RZ, RZ, 0x0 ;  /* 0x00000000ff337424 */ /* 0x000fc800078e00ff */
[----:B------:R-:W-:Y:S05]  /*5b80*/  RET.REL.NODEC R50 `(_Z25Sigma_2D_Solver_OptimizedififfPfS_S_) ;  /* 0xffffffa4321c7950 */ /* 0x000fea0003c3ffff */
.L_x_1033:
        /* <DEDUP_REMOVED lines=15> */
.L_x_1648:


//--------------------- .text._Z15Sigma_2D_SolverififfPfS_S_ --------------------------
	.section	.text._Z15Sigma_2D_SolverififfPfS_S_,"ax",@progbits
	.align	128
        .global         _Z15Sigma_2D_SolverififfPfS_S_
        .type           _Z15Sigma_2D_SolverififfPfS_S_,@function
        .size           _Z15Sigma_2D_SolverififfPfS_S_,(.L_x_1650 - _Z15Sigma_2D_SolverififfPfS_S_)
        .other          _Z15Sigma_2D_SolverififfPfS_S_,@"STO_CUDA_ENTRY STV_DEFAULT"
_Z15Sigma_2D_SolverififfPfS_S_:
.text._Z15Sigma_2D_SolverififfPfS_S_:
        /* <DEDUP_REMOVED lines=24> */
[----:B-1----:R-:W-:-:S02]  /*0180*/  IMAD R23, R23, UR4, R8 ;  /* 0x0000000417177c24 */ /* 0x002fc4000f8e0208 */
[----:B0-----:R-:W-:-:S06]  /*0190*/  FMUL R26, R26, R26 ;  /* 0x0000001a1a1a7220 */ /* 0x001fcc0000400000 */
[----:B------:R-:W0:Y:S01]  /*01a0*/  F2F.F64.F32 R26, R26 ;  /* 0x0000001a001a7310 */ /* 0x000e220000201800 */
[----:B--2---:R-:W-:-:S07]  /*01b0*/  FMUL R28, R28, R28 ;  /* 0x0000001c1c1c7220 */ /* 0x004fce0000400000 */
[----:B------:R-:W1:Y:S01]  /*01c0*/  F2F.F64.F32 R28, R28 ;  /* 0x0000001c001c7310 */ /* 0x000e620000201800 */
[----:B---3--:R-:W-:-:S07]  /*01d0*/  IMAD.WIDE R6, R23, 0x4, R6 ;  /* 0x0000000417067825 */ /* 0x008fce00078e0206 */
[----:B0-----:R-:W0:Y:S01]  /*01e0*/  MUFU.RCP64H R3, R27 ;  /* 0x0000001b00037308 */ /* 0x001e220000001800 */
[----:B------:R-:W-:Y:S01]  /*01f0*/  IMAD.WIDE R8, R33, 0x4, R6 ;  /* 0x0000000421087825 */ /* 0x000fe200078e0206 */
[----:B-1----:R-:W-:-:S03]  /*0200*/  DMUL R30, R28, 0.25 ;  /* 0x3fd000001c1e7828 */ /* 0x002fc60000000000 */
[----:B------:R-:W-:-:S04]  /*0210*/  IMAD.WIDE R10, R33, 0x4, R8 ;  /* 0x00000004210a7825 */ /* 0x000fc800078e0208 */
[----:B------:R-:W-:Y:S01]  /*0220*/  IMAD.WIDE R12, R33, 0x4, R10 ;  /* 0x00000004210c7825 */ /* 0x000fe200078e020a */
[----:B0-----:R-:W-:Y:S02]  /*0230*/  DFMA R4, -R26, R2, 1 ;  /* 0x3ff000001a04742b */ /* 0x001fe40000000102 */
[----:B------:R-:W-:Y:S01]  /*0240*/  FSETP.GEU.AND P1, PT, |R31|, 6.5827683646048100446e-37, PT ;  /* 0x036000001f00780b */ /* 0x000fe20003f2e200 */
[----:B------:R-:W-:-:S05]  /*0250*/  IMAD.WIDE R14, R33, 0x4, R12 ;  /* 0x00000004210e7825 */ /* 0x000fca00078e020c */
[----:B------:R-:W-:Y:S01]  /*0260*/  DFMA R4, R4, R4, R4 ;  /* 0x000000040404722b */ /* 0x000fe20000000004 */
[----:B------:R-:W-:-:S04]  /*0270*/  IMAD.WIDE R16, R33, 0x4, R14 ;  /* 0x0000000421107825 */ /* 0x000fc800078e020e */
[----:B------:R-:W-:-:S03]  /*0280*/  IMAD.WIDE R18, R33, 0x4, R16 ;  /* 0x0000000421127825 */ /* 0x000fc600078e0210 */
[----:B------:R-:W-:Y:S01]  /*0290*/  DFMA R4, R2, R4, R2 ;  /* 0x000000040204722b */ /* 0x000fe20000000002 */
[----:B------:R-:W-:-:S07]  /*02a0*/  IMAD.WIDE R20, R33, 0x4, R18 ;  /* 0x0000000421147825 */ /* 0x000fce00078e0212 */
[----:B------:R-:W-:Y:S01]  /*02b0*/  DFMA R2, -R26, R4, 1 ;  /* 0x3ff000001a02742b */ /* 0x000fe20000000104 */
[----:B------:R-:W-:-:S07]  /*02c0*/  IMAD.WIDE R24, R33, 0x4, R20 ;  /* 0x0000000421187825 */ /* 0x000fce00078e0214 */
[----:B------:R-:W-:Y:S01]  /*02d0*/  DFMA R2, R4, R2, R4 ;  /* 0x000000020402722b */ /* 0x000fe20000000004 */
[----:B------:R-:W-:-:S07]  /*02e0*/  IMAD.WIDE R40, R33, 0x4, R24 ;  /* 0x0000000421287825 */ /* 0x000fce00078e0218 */
[----:B------:R-:W-:-:S08]  /*02f0*/  DMUL R60, R30, R2 ;  /* 0x000000021e3c7228 */ /* 0x000fd00000000000 */
[----:B------:R-:W-:-:S08]  /*0300*/  DFMA R4, -R26, R60, R30 ;  /* 0x0000003c1a04722b */ /* 0x000fd0000000011e */
[----:B------:R-:W-:Y:S01]  /*0310*/  DFMA R60, R2, R4, R60 ;  /* 0x00000004023c722b */ /* 0x000fe2000000003c */
[----:B------:R-:W-:-:S09]  /*0320*/  IMAD.WIDE R2, R33, 0x4, R40 ;  /* 0x0000000421027825 */ /* 0x000fd200078e0228 */
        /* <DEDUP_REMOVED lines=8> */
[----:B------:R-:W-:Y:S05]  /*03b0*/  CALL.REL.NOINC `($__internal_21_$__cuda_sm20_div_rn_f64_full) ;  /* 0x0000004400887944 */ /* 0x000fea0003c00000 */
.L_x_1035:
[----:B------:R-:W0:Y:S01]  /*03c0*/  MUFU.RCP64H R5, R27 ;  /* 0x0000001b00057308 */ /* 0x000e220000001800 */
[----:B------:R-:W-:Y:S01]  /*03d0*/  IMAD.MOV.U32 R4, RZ, RZ, 0x1 ;  /* 0x00000001ff047424 */ /* 0x000fe200078e00ff */
[----:B------:R-:W-:-:S06]  /*03e0*/  DMUL R28, R28, 0.75 ;  /* 0x3fe800001c1c7828 */ /* 0x000fcc0000000000 */
[----:B------:R1:W2:Y:S04]  /*03f0*/  F2F.F32.F64 R46, R60 ;  /* 0x0000003c002e7310 */ /* 0x0002a80000301000 */
[----:B------:R-:W-:Y:S01]  /*0400*/  FSETP.GEU.AND P1, PT, |R29|, 6.5827683646048100446e-37, PT ;  /* 0x036000001d00780b */ /* 0x000fe20003f2e200 */
        /* <DEDUP_REMOVED lines=16> */
[----:B------:R-:W-:Y:S05]  /*0510*/  CALL.REL.NOINC `($__internal_21_$__cuda_sm20_div_rn_f64_full) ;  /* 0x0000004400307944 */ /* 0x000fea0003c00000 */
[----:B------:R-:W-:Y:S02]  /*0520*/  IMAD.MOV.U32 R48, RZ, RZ, R60 ;  /* 0x000000ffff307224 */ /* 0x000fe400078e003c */
[----:B------:R-:W-:-:S07]  /*0530*/  IMAD.MOV.U32 R49, RZ, RZ, R61 ;  /* 0x000000ffff317224 */ /* 0x000fce00078e003d */
.L_x_1036:
        /* <DEDUP_REMOVED lines=24> */
.L_x_1037:
        /* <DEDUP_REMOVED lines=23> */
.L_x_1038:
[----:B------:R-:W0:Y:S01]  /*0830*/  LDCU UR4, c[0x0][0x390] ;  /* 0x00007200ff0477ac */ /* 0x000e220008000800 */
[----:B------:R-:W1:Y:S01]  /*0840*/  LDC.64 R50, c[0x0][0x380] ;  /* 0x0000e000ff327b82 */ /* 0x000e620000000a00 */
[----:B------:R0:W5:Y:S04]  /*0850*/  LDG.E.CONSTANT R78, desc[UR6][R40.64+0x18] ;  /* 0x00001806284e7981 */ /* 0x000168000c1e9900 */
[----:B------:R2:W5:Y:S03]  /*0860*/  LDG.E.CONSTANT R34, desc[UR6][R10.64+0x18] ;  /* 0x000018060a227981 */ /* 0x000566000c1e9900 */
[----:B------:R-:W3:Y:S01]  /*0870*/  LDC.64 R52, c[0x0][0x388] ;  /* 0x0000e200ff347b82 */ /* 0x000ee20000000a00 */
[----:B------:R4:W5:Y:S04]  /*0880*/  LDG.E.CONSTANT R33, desc[UR6][R8.64+0x18] ;  /* 0x0000180608217981 */ /* 0x000968000c1e9900 */
[----:B------:R4:W5:Y:S01]  /*0890*/  LDG.E.CONSTANT R31, desc[UR6][R6.64+0x18] ;  /* 0x00001806061f7981 */ /* 0x000962000c1e9900 */
[----:B0-----:R-:W2:Y:S03]  /*08a0*/  F2F.F64.F32 R40, UR4 ;  /* 0x0000000400287d10 */ /* 0x001ea60008201800 */
[----:B------:R0:W5:Y:S04]  /*08b0*/  LDG.E.CONSTANT R32, desc[UR6][R2.64+0x18] ;  /* 0x0000180602207981 */ /* 0x000168000c1e9900 */
[----:B------:R3:W5:Y:S01]  /*08c0*/  LDG.E.CONSTANT R35, desc[UR6][R12.64+0x18] ;  /* 0x000018060c237981 */ /* 0x000762000c1e9900 */
[----:B-1----:R-:W1:Y:S03]  /*08d0*/  F2F.F64.F32 R42, R51 ;  /* 0x00000033002a7310 */ /* 0x002e660000201800 */
[----:B------:R-:W5:Y:S04]  /*08e0*/  LDG.E.CONSTANT R79, desc[UR6][R24.64+0x18] ;  /* 0x00001806184f7981 */ /* 0x000f68000c1e9900 */
[----:B------:R1:W5:Y:S01]  /*08f0*/  LDG.E.CONSTANT R36, desc[UR6][R14.64+0x18] ;  /* 0x000018060e247981 */ /* 0x000362000c1e9900 */
[C---:B--2---:R-:W-:Y:S01]  /*0900*/  DADD R10, R40.reuse, 6 ;  /* 0x40180000280a7429 */ /* 0x044fe20000000000 */
[----:B------:R-:W-:Y:S01]  /*0910*/  IMAD.WIDE R26, R50, 0x4, R2 ;  /* 0x00000004321a7825 */ /* 0x000fe200078e0202 */
[C---:B----4-:R-:W-:Y:S01]  /*0920*/  DADD R8, R40.reuse, 8 ;  /* 0x4020000028087429 */ /* 0x050fe20000000000 */
[----:B------:R-:W5:Y:S01]  /*0930*/  LDG.E.CONSTANT R77, desc[UR6][R18.64+0x18] ;  /* 0x00001806124d7981 */ /* 0x000f62000c1e9900 */
[----:B------:R-:W-:-:S02]  /*0940*/  DADD R6, R40, 10 ;  /* 0x4024000028067429 */ /* 0x000fc40000000000 */
[C---:B0-----:R-:W-:Y:S01]  /*0950*/  DADD R2, R40.reuse, 12 ;  /* 0x4028000028027429 */ /* 0x041fe20000000000 */
[----:B---3--:R-:W-:Y:S01]  /*0960*/  F2F.F64.F32 R44, R53 ;  /* 0x00000035002c7310 */ /* 0x008fe20000201800 */
[C---:B------:R-:W-:Y:S01]  /*0970*/  DADD R12, R40.reuse, 4 ;  /* 0x40100000280c7429 */ /* 0x040fe20000000000 */
[----:B------:R0:W5:Y:S04]  /*0980*/  LDG.E.CONSTANT R30, desc[UR6][R26.64+0x18] ;  /* 0x000018061a1e7981 */ /* 0x000168000c1e9900 */
[----:B------:R2:W5:Y:S02]  /*0990*/  LDG.E.CONSTANT R37, desc[UR6][R16.64+0x18] ;  /* 0x0000180610257981 */ /* 0x000564000c1e9900 */
[----:B------:R3:W4:Y:S01]  /*09a0*/  F2F.F32.F64 R10, R4 ;  /* 0x00000004000a7310 */ /* 0x0007220000301000 */
[----:B-1----:R-:W-:Y:S01]  /*09b0*/  DADD R14, R40, 2 ;  /* 0x40000000280e7429 */ /* 0x002fe20000000000 */
[----:B------:R-:W-:Y:S01]  /*09c0*/  LOP3.LUT R25, R7, 0x7ff00000, RZ, 0xc0, !PT ;  /* 0x7ff0000007197812 */ /* 0x000fe200078ec0ff */
[----:B------:R1:W5:Y:S01]  /*09d0*/  LDG.E.CONSTANT R76, desc[UR6][R20.64+0x18] ;  /* 0x00001806144c7981 */ /* 0x000362000c1e9900 */
[----:B0-----:R-:W-:Y:S01]  /*09e0*/  LOP3.LUT R26, R9, 0x7ff00000, RZ, 0xc0, !PT ;  /* 0x7ff00000091a7812 */ /* 0x001fe200078ec0ff */
[C---:B------:R-:W-:Y:S01]  /*09f0*/  DADD R8, R42.reuse, 8 ;  /* 0x402000002a087429 */ /* 0x040fe20000000000 */
[----:B------:R-:W-:Y:S01]  /*0a00*/  LOP3.LUT R24, R3, 0x7ff00000, RZ, 0xc0, !PT ;  /* 0x7ff0000003187812 */ /* 0x000fe200078ec0ff */
[----:B------:R-:W-:-:S02]  /*0a10*/  DADD R2, R42, 2 ;  /* 0x400000002a027429 */ /* 0x000fc40000000000 */
[C---:B------:R-:W-:Y:S02]  /*0a20*/  DADD R6, R42.reuse, 4 ;  /* 0x401000002a067429 */ /* 0x040fe40000000000 */
[C---:B---3--:R-:W-:Y:S01]  /*0a30*/  DADD R4, R42.reuse, 6 ;  /* 0x401800002a047429 */ /* 0x048fe20000000000 */
[C-C-:B------:R-:W-:Y:S01]  /*0a40*/  IMAD R56, R50.reuse, 0xc, R23.reuse ;  /* 0x0000000c32387824 */ /* 0x140fe200078e0217 */
[----:B------:R-:W-:Y:S01]  /*0a50*/  LOP3.LUT R28, R13, 0x7ff00000, RZ, 0xc0, !PT ;  /* 0x7ff000000d1c7812 */ /* 0x000fe200078ec0ff */
[----:B------:R-:W-:Y:S01]  /*0a60*/  IMAD R57, R50, 0x6, R23 ;  /* 0x0000000632397824 */ /* 0x000fe200078e0217 */
[----:B------:R-:W-:Y:S01]  /*0a70*/  LOP3.LUT R27, R11, 0x7ff00000, RZ, 0xc0, !PT ;  /* 0x7ff000000b1b7812 */ /* 0x000fe200078ec0ff */
[----:B----4-:R-:W-:Y:S01]  /*0a80*/  FADD R50, R0, R10 ;  /* 0x0000000a00327221 */ /* 0x010fe20000000000 */
[----:B------:R-:W-:Y:S01]  /*0a90*/  FADD R11, R51, UR4 ;  /* 0x00000004330b7e21 */ /* 0x000fe20008000000 */
[----:B------:R-:W-:Y:S01]  /*0aa0*/  FMUL R13, R48, R51 ;  /* 0x00000033300d7220 */ /* 0x000fe20000400000 */
[----:B------:R-:W-:Y:S01]  /*0ab0*/  FADD R19, R53, UR4 ;  /* 0x0000000435137e21 */ /* 0x000fe20008000000 */
[----:B------:R-:W-:Y:S01]  /*0ac0*/  LOP3.LUT R29, R15, 0x7ff00000, RZ, 0xc0, !PT ;  /* 0x7ff000000f1d7812 */ /* 0x000fe200078ec0ff */
[----:B------:R-:W0:Y:S01]  /*0ad0*/  F2F.F64.F32 R48, R48 ;  /* 0x0000003000307310 */ /* 0x000e220000201800 */
[----:B--2---:R-:W-:Y:S01]  /*0ae0*/  FFMA R17, R46, R11, R13 ;  /* 0x0000000b2e117223 */ /* 0x004fe2000000000d */
[C---:B------:R-:W-:Y:S01]  /*0af0*/  DADD R12, R42.reuse, 10 ;  /* 0x402400002a0c7429 */ /* 0x040fe20000000000 */
[----:B-1----:R-:W-:Y:S01]  /*0b00*/  LOP3.LUT R20, R9, 0x7ff00000, RZ, 0xc0, !PT ;  /* 0x7ff0000009147812 */ /* 0x002fe200078ec0ff */
[----:B------:R-:W-:Y:S01]  /*0b10*/  FMUL R53, R10, R53 ;  /* 0x000000350a357220 */ /* 0x000fe20000400000 */
[----:B------:R-:W-:Y:S01]  /*0b20*/  LOP3.LUT R23, R3, 0x7ff00000, RZ, 0xc0, !PT ;  /* 0x7ff0000003177812 */ /* 0x000fe200078ec0ff */
[----:B------:R-:W-:Y:S01]  /*0b30*/  DADD R14, R42, 12 ;  /* 0x402800002a0e7429 */ /* 0x000fe20000000000 */
[----:B------:R-:W-:Y:S01]  /*0b40*/  LOP3.LUT R22, R7, 0x7ff00000, RZ, 0xc0, !PT ;  /* 0x7ff0000007167812 */ /* 0x000fe200078ec0ff */
[----:B------:R-:W1:Y:S01]  /*0b50*/  F2F.F64.F32 R46, R46 ;  /* 0x0000002e002e7310 */ /* 0x000e620000201800 */
[----:B------:R-:W-:Y:S01]  /*0b60*/  LOP3.LUT R21, R5, 0x7ff00000, RZ, 0xc0, !PT ;  /* 0x7ff0000005157812 */ /* 0x000fe200078ec0ff */
[----:B------:R-:W-:-:S02]  /*0b70*/  DADD R8, R44, 8 ;  /* 0x402000002c087429 */ /* 0x000fc40000000000 */
[C---:B------:R-:W-:Y:S02]  /*0b80*/  DADD R10, R44.reuse, 10 ;  /* 0x402400002c0a7429 */ /* 0x040fe40000000000 */
[C---:B------:R-:W-:Y:S02]  /*0b90*/  DADD R2, R44.reuse, 2 ;  /* 0x400000002c027429 */ /* 0x040fe40000000000 */
[----:B------:R-:W2:Y:S01]  /*0ba0*/  F2F.F64.F32 R50, R50 ;  /* 0x0000003200327310 */ /* 0x000ea20000201800 */
[C---:B------:R-:W-:Y:S02]  /*0bb0*/  DADD R4, R44.reuse, 4 ;  /* 0x401000002c047429 */ /* 0x040fe40000000000 */
[C---:B------:R-:W-:Y:S02]  /*0bc0*/  DADD R6, R44.reuse, 6 ;  /* 0x401800002c067429 */ /* 0x040fe40000000000 */
[----:B------:R-:W-:Y:S01]  /*0bd0*/  DADD R54, R44, 12 ;  /* 0x402800002c367429 */ /* 0x000fe20000000000 */
[----:B------:R-:W-:Y:S01]  /*0be0*/  FFMA R0, R0, R19, R53 ;  /* 0x0000001300007223 */ /* 0x000fe20000000035 */
[----:B------:R-:W-:Y:S01]  /*0bf0*/  LOP3.LUT R19, R13, 0x7ff00000, RZ, 0xc0, !PT ;  /* 0x7ff000000d137812 */ /* 0x000fe200078ec0ff */
[----:B------:R-:W-:Y:S01]  /*0c00*/  IMAD.MOV R10, RZ, RZ, -R52 ;  /* 0x000000ffff0a7224 */ /* 0x000fe200078e0a34 */
[----:B------:R-:W-:Y:S01]  /*0c10*/  LOP3.LUT R18, R15, 0x7ff00000, RZ, 0xc0, !PT ;  /* 0x7ff000000f127812 */ /* 0x000fe200078ec0ff */
[----:B------:R-:W-:Y:S01]  /*0c20*/  FADD R17, R17, R0 ;  /* 0x0000000011117221 */ /* 0x000fe20000000000 */
[----:B------:R-:W-:Y:S01]  /*0c30*/  LOP3.LUT R13, R9, 0x7ff00000, RZ, 0xc0, !PT ;  /* 0x7ff00000090d7812 */ /* 0x000fe200078ec0ff */
[----:B------:R-:W-:Y:S01]  /*0c40*/  VIADD R9, R56, 0x6 ;  /* 0x0000000638097836 */ /* 0x000fe20000000000 */
[----:B------:R-:W-:Y:S01]  /*0c50*/  LOP3.LUT R12, R11, 0x7ff00000, RZ, 0xc0, !PT ;  /* 0x7ff000000b0c7812 */ /* 0x000fe200078ec0ff */
[----:B------:R-:W-:Y:S01]  /*0c60*/  VIADD R8, R57, 0x6 ;  /* 0x0000000639087836 */ /* 0x000fe20000000000 */
[----:B------:R-:W-:-:S02]  /*0c70*/  LOP3.LUT R16, R3, 0x7ff00000, RZ, 0xc0, !PT ;  /* 0x7ff0000003107812 */ /* 0x000fc400078ec0ff */
[----:B------:R-:W-:Y:S02]  /*0c80*/  LOP3.LUT R15, R5, 0x7ff00000, RZ, 0xc0, !PT ;  /* 0x7ff00000050f7812 */ /* 0x000fe400078ec0ff */
[----:B------:R-:W-:Y:S02]  /*0c90*/  LOP3.LUT R14, R7, 0x7ff00000, RZ, 0xc0, !PT ;  /* 0x7ff00000070e7812 */ /* 0x000fe400078ec0ff */
[----:B012---:R-:W-:-:S07]  /*0ca0*/  LOP3.LUT R11, R55, 0x7ff00000, RZ, 0xc0, !PT ;  /* 0x7ff00000370b7812 */ /* 0x007fce00078ec0ff */
.L_x_1087:
        /* <DEDUP_REMOVED lines=25> */
[----:B------:R-:W-:Y:S01]  /*0e40*/  DADD R56, -RZ, |R44| ;  /* 0x00000000ff387229 */ /* 0x000fe2000000052c */
[----:B------:R-:W-:Y:S01]  /*0e50*/  BSSY.RECONVERGENT B0, `(.L_x_1039) ;  /* 0x0000046000007945 */ /* 0x000fe20003800200 */
[----:B------:R-:W-:Y:S01]  /*0e60*/  P2R R90, PR, RZ, 0x40 ;  /* 0x00000040ff5a7803 */ /* 0x000fe20000000000 */
[----:B------:R-:W-:Y:S01]  /*0e70*/  DSETP.NEU.AND P0, PT, |R44|, +INF , PT ;  /* 0x7ff000002c00742a */ /* 0x000fe20003f0d200 */
[----:B------:R-:W-:Y:S01]  /*0e80*/  ISETP.NE.AND P6, PT, R25, 0x7ff00000, PT ;  /* 0x7ff000001900780c */ /* 0x000fe20003fc5270 */
[----:B------:R-:W1:Y:S01]  /*0e90*/  LDC R4, c[0x0][0x38c] ;  /* 0x0000e300ff047b82 */ /* 0x000e620000000800 */
[----:B------:R-:W-:Y:S01]  /*0ea0*/  FMUL R96, R17, R37 ;  /* 0x0000002511607220 */ /* 0x000fe20000400000 */
[----:B------:R-:W-:Y:S01]  /*0eb0*/  IMAD.MOV.U32 R5, RZ, RZ, 0x40000000 ;  /* 0x40000000ff057424 */ /* 0x000fe200078e00ff */
[----:B------:R-:W-:-:S02]  /*0ec0*/  P2R R87, PR, RZ, 0x40 ;  /* 0x00000040ff577803 */ /* 0x000fc40000000000 */
[----:B------:R-:W-:Y:S02]  /*0ed0*/  ISETP.NE.AND P6, PT, R26, 0x7ff00000, PT ;  /* 0x7ff000001a00780c */ /* 0x000fe40003fc5270 */
[C---:B0-----:R-:W-:Y:S01]  /*0ee0*/  FSETP.NEU.AND P2, PT, R0.reuse, 1, PT ;  /* 0x3f8000000000780b */ /* 0x041fe20003f4d000 */
[----:B------:R-:W0:Y:S01]  /*0ef0*/  S2UR UR5, SR_CgaCtaId ;  /* 0x00000000000579c3 */ /* 0x000e220000008800 */
[----:B------:R-:W-:Y:S02]  /*0f00*/  FSETP.NEU.AND P3, PT, R0, RZ, PT ;  /* 0x000000ff0000720b */ /* 0x000fe40003f6d000 */
[----:B------:R-:W-:Y:S02]  /*0f10*/  P2R R2, PR, RZ, 0x4 ;  /* 0x00000004ff027803 */ /* 0x000fe40000000000 */
[----:B------:R-:W-:Y:S02]  /*0f20*/  P2R R2, PR, RZ, 0x8 ;  /* 0x00000008ff027803 */ /* 0x000fe40000000000 */
[----:B------:R-:W-:Y:S01]  /*0f30*/  P2R R84, PR, RZ, 0x40 ;  /* 0x00000040ff547803 */ /* 0x000fe20000000000 */
[----:B------:R-:W0:Y:S01]  /*0f40*/  LDC.64 R54, c[0x0][0x3a8] ;  /* 0x0000ea00ff367b82 */ /* 0x000e220000000a00 */
[----:B----4-:R-:W-:-:S02]  /*0f50*/  FSETP.NEU.AND P4, PT, R3, 1, PT ;  /* 0x3f8000000300780b */ /* 0x010fc40003f8d000 */
[----:B------:R-:W-:Y:S02]  /*0f60*/  FSETP.NEU.AND P3, PT, R3, RZ, PT ;  /* 0x000000ff0300720b */ /* 0x000fe40003f6d000 */
[----:B------:R-:W-:Y:S02]  /*0f70*/  P2R R2, PR, RZ, 0x10 ;  /* 0x00000010ff027803 */ /* 0x000fe40000000000 */
[----:B------:R-:W-:Y:S02]  /*0f80*/  P2R R2, PR, RZ, 0x8 ;  /* 0x00000008ff027803 */ /* 0x000fe40000000000 */
[C---:B-1----:R-:W-:Y:S02]  /*0f90*/  FSETP.NEU.AND P5, PT, R4.reuse, 1, PT ;  /* 0x3f8000000400780b */ /* 0x042fe40003fad000 */
[----:B------:R-:W-:Y:S02]  /*0fa0*/  FSETP.NEU.AND P4, PT, R4, RZ, PT ;  /* 0x000000ff0400720b */ /* 0x000fe40003f8d000 */
[----:B------:R-:W-:-:S02]  /*0fb0*/  P2R R2, PR, RZ, 0x20 ;  /* 0x00000020ff027803 */ /* 0x000fc40000000000 */
[----:B------:R-:W-:Y:S01]  /*0fc0*/  ISETP.NE.AND P5, PT, R18, 0x7ff00000, PT ;  /* 0x7ff000001200780c */ /* 0x000fe20003fa5270 */
[----:B0-----:R-:W-:Y:S01]  /*0fd0*/  ULEA UR4, UR5, UR4, 0x18 ;  /* 0x0000000405047291 */ /* 0x001fe2000f8ec0ff */
[----:B------:R-:W-:Y:S02]  /*0fe0*/  P2R R2, PR, RZ, 0x10 ;  /* 0x00000010ff027803 */ /* 0x000fe40000000000 */
[----:B------:R-:W-:Y:S02]  /*0ff0*/  ISETP.NE.AND P4, PT, R11, 0x7ff00000, PT ;  /* 0x7ff000000b00780c */ /* 0x000fe40003f85270 */
[----:B------:R-:W-:Y:S02]  /*1000*/  P2R R89, PR, RZ, 0x20 ;  /* 0x00000020ff597803 */ /* 0x000fe40000000000 */
[----:B------:R-:W-:Y:S01]  /*1010*/  LEA R6, R6, UR4, 0x2 ;  /* 0x0000000406067c11 */ /* 0x000fe2000f8e10ff */
[----:B------:R-:W-:Y:S01]  /*1020*/  BAR.SYNC.DEFER_BLOCKING 0x0 ;  /* 0x0000000000007b1d */ /* 0x000fe20000010000 */
[----:B------:R-:W-:Y:S01]  /*1030*/  ISETP.NE.AND P5, PT, R19, 0x7ff00000, PT ;  /* 0x7ff000001300780c */ /* 0x000fe20003fa5270 */
[----:B------:R-:W-:Y:S01]  /*1040*/  IMAD.WIDE R52, R8, 0x4, R54 ;  /* 0x0000000408347825 */ /* 0x000fe200078e0236 */
[----:B------:R-:W-:-:S02]  /*1050*/  P2R R88, PR, RZ, 0x10 ;  /* 0x00000010ff587803 */ /* 0x000fc40000000000 */
[----:B------:R-:W-:Y:S01]  /*1060*/  ISETP.NE.AND P4, PT, R12, 0x7ff00000, PT ;  /* 0x7ff000000c00780c */ /* 0x000fe20003f85270 */
[----:B------:R-:W-:Y:S01]  /*1070*/  UMOV UR4, URZ ;  /* 0x000000ff00047c82 */ /* 0x000fe20008000000 */
        /* <DEDUP_REMOVED lines=8> */
[----:B------:R-:W-:Y:S01]  /*1100*/  ISETP.NE.AND P5, PT, R21, 0x7ff00000, PT ;  /* 0x7ff000001500780c */ /* 0x000fe20003fa5270 */
[----:B------:R0:W-:Y:S01]  /*1110*/  STS [R6+0x18], R37 ;  /* 0x0000182506007388 */ /* 0x0001e20000000800 */
[----:B------:R-:W-:Y:S02]  /*1120*/  P2R R82, PR, RZ, 0x10 ;  /* 0x00000010ff527803 */ /* 0x000fe40000000000 */
[----:B------:R-:W-:-:S02]  /*1130*/  ISETP.NE.AND P4, PT, R14, 0x7ff00000, PT ;  /* 0x7ff000000e00780c */ /* 0x000fc40003f85270 */
[----:B------:R-:W-:Y:S01]  /*1140*/  P2R R93, PR, RZ, 0x40 ;  /* 0x00000040ff5d7803 */ /* 0x000fe20000000000 */
[----:B------:R-:W-:Y:S01]  /*1150*/  DSETP.NEU.AND P6, PT, |R40|, +INF , PT ;  /* 0x7ff000002800742a */ /* 0x000fe20003fcd200 */
        /* <DEDUP_REMOVED lines=8> */
[----:B------:R-:W-:Y:S01]  /*11e0*/  P2R R98, PR, RZ, 0x10 ;  /* 0x00000010ff627803 */ /* 0x000fe20000000000 */
[----:B------:R-:W-:Y:S01]  /*11f0*/  DSETP.NEU.AND P4, PT, |R42|, +INF , PT ;  /* 0x7ff000002a00742a */ /* 0x000fe20003f8d200 */
[----:B------:R-:W-:Y:S02]  /*1200*/  P2R R97, PR, RZ, 0x20 ;  /* 0x00000020ff617803 */ /* 0x000fe40000000000 */
[----:B------:R-:W-:-:S02]  /*1210*/  FSETP.NAN.AND P2, PT, R3, R3, PT ;  /* 0x000000030300720b */ /* 0x000fc40003f48000 */
[----:B------:R-:W-:Y:S02]  /*1220*/  FSETP.NAN.AND P3, PT, R4, R4, PT ;  /* 0x000000040400720b */ /* 0x000fe40003f68000 */
[----:B------:R-:W-:Y:S02]  /*1230*/  ISETP.NE.AND P5, PT, R16, 0x7ff00000, PT ;  /* 0x7ff000001000780c */ /* 0x000fe40003fa5270 */
[----:B------:R-:W-:Y:S02]  /*1240*/  MOV R80, 0x12b0 ;  /* 0x000012b000507802 */ /* 0x000fe40000000f00 */
[----:B------:R-:W-:Y:S01]  /*1250*/  P2R R70, PR, RZ, 0x40 ;  /* 0x00000040ff467803 */ /* 0x000fe20000000000 */
[----:B--2---:R0:W-:Y:S04]  /*1260*/  @!P1 STS [R6], R59 ;  /* 0x0000003b06009388 */ /* 0x0041e80000000800 */
[----:B---3--:R0:W-:Y:S01]  /*1270*/  @!P1 STS [R6+0x98], R61 ;  /* 0x0000983d06009388 */ /* 0x0081e20000000800 */
[----:B------:R-:W-:Y:S01]  /*1280*/  BAR.SYNC.DEFER_BLOCKING 0x0 ;  /* 0x0000000000007b1d */ /* 0x000fe20000010000 */
[----:B------:R-:W-:-:S13]  /*1290*/  FSETP.NAN.AND P1, PT, R0, R0, PT ;  /* 0x000000000000720b */ /* 0x000fda0003f28000 */
[----:B0-----:R-:W-:Y:S05]  /*12a0*/  CALL.REL.NOINC `($_Z15Sigma_2D_SolverififfPfS_S_$__internal_accurate_pow) ;  /* 0x0000003c00347944 */ /* 0x001fea0003c00000 */
[----:B------:R-:W-:Y:S05]  /*12b0*/  BSYNC.RECONVERGENT B0 ;  /* 0x0000000000007941 */ /* 0x000fea0003800200 */
.L_x_1039:
[----:B------:R-:W0:Y:S01]  /*12c0*/  LDCU UR5, c[0x0][0x38c] ;  /* 0x00007180ff0577ac */ /* 0x000e220008000800 */
[----:B------:R-:W-:Y:S01]  /*12d0*/  FSETP.NEU.AND P6, PT, R4, RZ, PT ;  /* 0x000000ff0400720b */ /* 0x000fe20003fcd000 */
[----:B------:R-:W-:Y:S01]  /*12e0*/  FADD R66, R77, R36 ;  /* 0x000000244d427221 */ /* 0x000fe20000000000 */
[----:B------:R-:W-:Y:S01]  /*12f0*/  DADD R42, -RZ, |R42| ;  /* 0x00000000ff2a7229 */ /* 0x000fe2000000052a */
[----:B------:R-:W-:Y:S01]  /*1300*/  BSSY.RECONVERGENT B0, `(.L_x_1040) ;  /* 0x0000018000007945 */ /* 0x000fe20003800200 */
[----:B------:R-:W-:Y:S02]  /*1310*/  FSEL R56, R5, RZ, P6 ;  /* 0x000000ff05387208 */ /* 0x000fe40003000000 */
[----:B------:R-:W-:Y:S01]  /*1320*/  FSEL R59, R62, RZ, P6 ;  /* 0x000000ff3e3b7208 */ /* 0x000fe20003000000 */
[----:B------:R-:W-:Y:S01]  /*1330*/  F2F.F64.F32 R66, R66 ;  /* 0x0000004200427310 */ /* 0x000fe20000201800 */
[----:B------:R-:W-:Y:S02]  /*1340*/  FSEL R5, R56, RZ, P0 ;  /* 0x000000ff38057208 */ /* 0x000fe40000000000 */
[----:B------:R-:W-:-:S02]  /*1350*/  FSEL R57, R59, +QNAN , P0 ;  /* 0x7ff000003b397808 */ /* 0x000fc40000000000 */
[----:B------:R-:W-:Y:S02]  /*1360*/  FSETP.NEU.AND P6, PT, R4, 1, PT ;  /* 0x3f8000000400780b */ /* 0x000fe40003fcd000 */
[----:B------:R-:W-:Y:S01]  /*1370*/  MOV R80, 0x1480 ;  /* 0x0000148000507802 */ /* 0x000fe20000000f00 */
[----:B0-----:R-:W0:Y:S02]  /*1380*/  F2F.F64.F32 R44, UR5 ;  /* 0x00000005002c7d10 */ /* 0x001e240008201800 */
[----:B0-----:R-:W-:-:S10]  /*1390*/  DADD R54, R44, 2 ;  /* 0x400000002c367429 */ /* 0x001fd40000000000 */
[----:B------:R-:W-:Y:S01]  /*13a0*/  @!P5 FSEL R56, R54, R5, P3 ;  /* 0x000000053638d208 */ /* 0x000fe20001800000 */
[----:B------:R-:W-:Y:S01]  /*13b0*/  IMAD.MOV.U32 R5, RZ, RZ, 0x40000000 ;  /* 0x40000000ff057424 */ /* 0x000fe200078e00ff */
[----:B------:R-:W-:Y:S01]  /*13c0*/  @!P5 FSEL R59, R55, R57, P3 ;  /* 0x00000039373bd208 */ /* 0x000fe20001800000 */
[----:B------:R-:W-:Y:S02]  /*13d0*/  IMAD.MOV.U32 R57, RZ, RZ, R43 ;  /* 0x000000ffff397224 */ /* 0x000fe400078e002b */
[----:B------:R-:W-:Y:S02]  /*13e0*/  IMAD.MOV.U32 R54, RZ, RZ, R56 ;  /* 0x000000ffff367224 */ /* 0x000fe400078e0038 */
[----:B------:R-:W-:Y:S02]  /*13f0*/  IMAD.MOV.U32 R55, RZ, RZ, R59 ;  /* 0x000000ffff377224 */ /* 0x000fe400078e003b */
[----:B------:R-:W-:-:S04]  /*1400*/  IMAD.MOV.U32 R56, RZ, RZ, R42 ;  /* 0x000000ffff387224 */ /* 0x000fc800078e002a */
[----:B------:R-:W-:-:S08]  /*1410*/  DADD R54, R54, R54 ;  /* 0x0000000036367229 */ /* 0x000fd00000000036 */
[----:B------:R-:W-:-:S10]  /*1420*/  DMUL R54, R54, 0.5 ;  /* 0x3fe0000036367828 */ /* 0x000fd40000000000 */
[----:B------:R-:W-:Y:S02]  /*1430*/  FSEL R68, R54, RZ, P6 ;  /* 0x000000ff36447208 */ /* 0x000fe40003000000 */
[----:B------:R-:W-:-:S06]  /*1440*/  FSEL R69, R55, 1.875, P6 ;  /* 0x3ff0000037457808 */ /* 0x000fcc0003000000 */
[----:B------:R-:W-:-:S08]  /*1450*/  DADD R68, R68, R68 ;  /* 0x0000000044447229 */ /* 0x000fd00000000044 */
[----:B------:R-:W-:-:S11]  /*1460*/  DMUL R68, R50, R68 ;  /* 0x0000004432447228 */ /* 0x000fd60000000000 */
[----:B------:R-:W-:Y:S05]  /*1470*/  CALL.REL.NOINC `($_Z15Sigma_2D_SolverififfPfS_S_$__internal_accurate_pow) ;  /* 0x0000003800c07944 */ /* 0x000fea0003c00000 */
[----:B------:R-:W-:Y:S05]  /*1480*/  BSYNC.RECONVERGENT B0 ;  /* 0x0000000000007941 */ /* 0x000fea0003800200 */
.L_x_1040:
[----:B------:R-:W0:Y:S01]  /*1490*/  LDCU UR5, c[0x0][0x384] ;  /* 0x00007080ff0577ac */ /* 0x000e220008000800 */
[----:B------:R-:W-:Y:S01]  /*14a0*/  ISETP.NE.AND P5, PT, R70, RZ, PT ;  /* 0x000000ff4600720c */ /* 0x000fe20003fa5270 */
[----:B------:R-:W-:Y:S01]  /*14b0*/  BSSY.RECONVERGENT B0, `(.L_x_1041) ;  /* 0x0000015000007945 */ /* 0x000fe20003800200 */
[----:B------:R-:W-:Y:S02]  /*14c0*/  FSETP.NEU.AND P6, PT, R3, RZ, PT ;  /* 0x000000ff0300720b */ /* 0x000fe40003fcd000 */
        /* <DEDUP_REMOVED lines=8> */
[----:B------:R-:W-:Y:S01]  /*1550*/  IMAD.MOV.U32 R5, RZ, RZ, 0x40000000 ;  /* 0x40000000ff057424 */ /* 0x000fe200078e00ff */
[----:B------:R-:W-:Y:S02]  /*1560*/  @!P5 FSEL R59, R55, R57, P2 ;  /* 0x00000039373bd208 */ /* 0x000fe40001000000 */
[----:B------:R-:W-:Y:S01]  /*1570*/  FSETP.NEU.AND P5, PT, R3, 1, PT ;  /* 0x3f8000000300780b */ /* 0x000fe20003fad000 */
[----:B------:R-:W-:Y:S01]  /*1580*/  IMAD.MOV.U32 R54, RZ, RZ, R56 ;  /* 0x000000ffff367224 */ /* 0x000fe200078e0038 */
[----:B------:R-:W-:Y:S01]  /*1590*/  DADD R56, -RZ, |R40| ;  /* 0x00000000ff387229 */ /* 0x000fe20000000528 */
[----:B------:R-:W-:-:S06]  /*15a0*/  IMAD.MOV.U32 R55, RZ, RZ, R59 ;  /* 0x000000ffff377224 */ /* 0x000fcc00078e003b */
[----:B------:R-:W-:-:S08]  /*15b0*/  DADD R54, R54, R54 ;  /* 0x0000000036367229 */ /* 0x000fd00000000036 */
[----:B------:R-:W-:-:S10]  /*15c0*/  DMUL R40, R54, 0.5 ;  /* 0x3fe0000036287828 */ /* 0x000fd40000000000 */
[----:B------:R-:W-:Y:S02]  /*15d0*/  FSEL R70, R40, RZ, P5 ;  /* 0x000000ff28467208 */ /* 0x000fe40002800000 */
[----:B------:R-:W-:-:S07]  /*15e0*/  FSEL R71, R41, 1.875, P5 ;  /* 0x3ff0000029477808 */ /* 0x000fce0002800000 */
[----:B------:R-:W-:Y:S05]  /*15f0*/  CALL.REL.NOINC `($_Z15Sigma_2D_SolverififfPfS_S_$__internal_accurate_pow) ;  /* 0x0000003800607944 */ /* 0x000fea0003c00000 */
[----:B------:R-:W-:Y:S05]  /*1600*/  BSYNC.RECONVERGENT B0 ;  /* 0x0000000000007941 */ /* 0x000fea0003800200 */
.L_x_1041:
[----:B------:R-:W0:Y:S01]  /*1610*/  LDCU UR5, c[0x0][0x390] ;  /* 0x00007200ff0577ac */ /* 0x000e220008000800 */
[----:B------:R-:W-:Y:S01]  /*1620*/  P2R R56, PR, RZ, 0x1 ;  /* 0x00000001ff387803 */ /* 0x000fe20000000000 */
[----:B------:R-:W-:Y:S01]  /*1630*/  BSSY.RECONVERGENT B0, `(.L_x_1042) ;  /* 0x0000025000007945 */ /* 0x000fe20003800200 */
[----:B------:R-:W-:Y:S02]  /*1640*/  ISETP.NE.AND P5, PT, R97, RZ, PT ;  /* 0x000000ff6100720c */ /* 0x000fe40003fa5270 */
[----:B------:R-:W-:Y:S01]  /*1650*/  FSETP.NEU.AND P0, PT, R0, RZ, PT ;  /* 0x000000ff0000720b */ /* 0x000fe20003f0d000 */
[----:B------:R-:W-:Y:S01]  /*1660*/  F2F.F64.F32 R96, R96 ;  /* 0x0000006000607310 */ /* 0x000fe20000201800 */
[----:B------:R-:W-:Y:S02]  /*1670*/  ISETP.NE.AND P6, PT, R2, RZ, PT ;  /* 0x000000ff0200720c */ /* 0x000fe40003fc5270 */
[----:B------:R-:W-:Y:S02]  /*1680*/  FSEL R58, R5, RZ, P0 ;  /* 0x000000ff053a7208 */ /* 0x000fe40000000000 */
[----:B------:R-:W-:-:S02]  /*1690*/  FSEL R59, R62, RZ, P0 ;  /* 0x000000ff3e3b7208 */ /* 0x000fc40000000000 */
[----:B------:R-:W-:Y:S02]  /*16a0*/  FSEL R5, R58, RZ, P6 ;  /* 0x000000ff3a057208 */ /* 0x000fe40003000000 */
[----:B------:R-:W-:Y:S02]  /*16b0*/  ISETP.NE.AND P0, PT, R56, RZ, PT ;  /* 0x000000ff3800720c */ /* 0x000fe40003f05270 */
[----:B------:R-:W-:Y:S01]  /*16c0*/  LDS R56, [R6+0x1c] ;  /* 0x00001c0006387984 */ /* 0x000fe20000000800 */
[----:B0-----:R-:W0:Y:S01]  /*16d0*/  F2F.F64.F32 R40, UR5 ;  /* 0x0000000500287d10 */ /* 0x001e220008201800 */
[----:B------:R-:W-:Y:S02]  /*16e0*/  FSEL R57, R59, +QNAN , P6 ;  /* 0x7ff000003b397808 */ /* 0x000fe40003000000 */
[----:B------:R-:W-:Y:S01]  /*16f0*/  MOV R80, 0x1880 ;  /* 0x0000188000507802 */ /* 0x000fe20000000f00 */
        /* <DEDUP_REMOVED lines=16> */
[----:B0-----:R-:W-:Y:S01]  /*1800*/  IMAD.MOV.U32 R5, RZ, RZ, 0x40100000 ;  /* 0x40100000ff057424 */ /* 0x001fe200078e00ff */
[----:B-1----:R-:W-:-:S08]  /*1810*/  DMUL R56, R58, R56 ;  /* 0x000000383a387228 */ /* 0x002fd00000000000 */
[----:B------:R-:W-:Y:S02]  /*1820*/  DFMA R54, R54, R58, R56 ;  /* 0x0000003a3636722b */ /* 0x000fe40000000038 */
[----:B------:R-:W-:-:S06]  /*1830*/  DADD R56, -RZ, |R44| ;  /* 0x00000000ff387229 */ /* 0x000fcc000000052c */
[----:B------:R-:W-:-:S08]  /*1840*/  DFMA R54, R68, R66, R54 ;  /* 0x000000424436722b */ /* 0x000fd00000000036 */
[----:B------:R-:W-:-:S06]  /*1850*/  DADD R54, R54, R96 ;  /* 0x0000000036367229 */ /* 0x000fcc0000000060 */
[----:B------:R0:W1:Y:S05]  /*1860*/  F2F.F32.F64 R97, R54 ;  /* 0x0000003600617310 */ /* 0x00006a0000301000 */
[----:B01----:R-:W-:Y:S05]  /*1870*/  CALL.REL.NOINC `($_Z15Sigma_2D_SolverififfPfS_S_$__internal_accurate_pow) ;  /* 0x0000003400c07944 */ /* 0x003fea0003c00000 */
[----:B------:R-:W-:Y:S05]  /*1880*/  BSYNC.RECONVERGENT B0 ;  /* 0x0000000000007941 */ /* 0x000fea0003800200 */
.L_x_1042:
        /* <DEDUP_REMOVED lines=32> */
[----:B------:R-:W-:Y:S05]  /*1a90*/  CALL.REL.NOINC `($__internal_21_$__cuda_sm20_div_rn_f64_full) ;  /* 0x0000002c00d07944 */ /* 0x000fea0003c00000 */
.L_x_1044:
[----:B------:R-:W-:Y:S05]  /*1aa0*/  BSYNC.RECONVERGENT B1 ;  /* 0x0000000000017941 */ /* 0x000fea0003800200 */
.L_x_1043:
        /* <DEDUP_REMOVED lines=11> */
[----:B0-----:R-:W-:Y:S05]  /*1b60*/  CALL.REL.NOINC `($_Z15Sigma_2D_SolverififfPfS_S_$__internal_accurate_pow) ;  /* 0x0000003400047944 */ /* 0x001fea0003c00000 */
[----:B------:R-:W-:Y:S05]  /*1b70*/  BSYNC.RECONVERGENT B0 ;  /* 0x0000000000007941 */ /* 0x000fea0003800200 */
.L_x_1045:
[----:B------:R-:W-:Y:S01]  /*1b80*/  FSETP.NEU.AND P6, PT, R3, RZ, PT ;  /* 0x000000ff0300720b */ /* 0x000fe20003fcd000 */
[----:B------:R-:W-:Y:S01]  /*1b90*/  DADD R54, R42, 4 ;  /* 0x401000002a367429 */ /* 0x000fe20000000000 */
[----:B------:R-:W-:Y:S01]  /*1ba0*/  ISETP.NE.AND P5, PT, R95, RZ, PT ;  /* 0x000000ff5f00720c */ /* 0x000fe20003fa5270 */
[----:B------:R-:W-:Y:S01]  /*1bb0*/  IMAD.MOV.U32 R56, RZ, RZ, 0x1 ;  /* 0x00000001ff387424 */ /* 0x000fe200078e00ff */
[----:B------:R-:W-:Y:S01]  /*1bc0*/  FSEL R5, R5, RZ, P6 ;  /* 0x000000ff05057208 */ /* 0x000fe20003000000 */
[----:B------:R-:W-:Y:S01]  /*1bd0*/  BSSY.RECONVERGENT B1, `(.L_x_1046) ;  /* 0x000001c000017945 */ /* 0x000fe20003800200 */
        /* <DEDUP_REMOVED lines=27> */
.L_x_1047:
[----:B------:R-:W-:Y:S05]  /*1d90*/  BSYNC.RECONVERGENT B1 ;  /* 0x0000000000017941 */ /* 0x000fea0003800200 */
.L_x_1046:
[----:B------:R-:W-:Y:S01]  /*1da0*/  FSETP.NEU.AND P5, PT, R3, 1, PT ;  /* 0x3f8000000300780b */ /* 0x000fe20003fad000 */
[----:B------:R-:W-:Y:S01]  /*1db0*/  DADD R56, -RZ, |R40| ;  /* 0x00000000ff387229 */ /* 0x000fe20000000528 */
[----:B------:R-:W-:Y:S01]  /*1dc0*/  BSSY.RECONVERGENT B0, `(.L_x_1048) ;  /* 0x0000006000007945 */ /* 0x000fe20003800200 */
[----:B------:R-:W-:Y:S01]  /*1dd0*/  IMAD.MOV.U32 R5, RZ, RZ, 0x40100000 ;  /* 0x40100000ff057424 */ /* 0x000fe200078e00ff */
[----:B------:R-:W-:Y:S02]  /*1de0*/  FSEL R70, R60, 1.46601546874880000000e+13, P5 ;  /* 0x555555553c467808 */ /* 0x000fe40002800000 */
[----:B------:R-:W-:Y:S02]  /*1df0*/  FSEL R71, R61, 1.4166666269302368164, P5 ;  /* 0x3fb555553d477808 */ /* 0x000fe40002800000 */
[----:B------:R-:W-:-:S07]  /*1e00*/  MOV R80, 0x1e20 ;  /* 0x00001e2000507802 */ /* 0x000fce0000000f00 */
[----:B------:R-:W-:Y:S05]  /*1e10*/  CALL.REL.NOINC `($_Z15Sigma_2D_SolverififfPfS_S_$__internal_accurate_pow) ;  /* 0x0000003000587944 */ /* 0x000fea0003c00000 */
[----:B------:R-:W-:Y:S05]  /*1e20*/  BSYNC.RECONVERGENT B0 ;  /* 0x0000000000007941 */ /* 0x000fea0003800200 */
.L_x_1048:
[----:B------:R-:W-:Y:S01]  /*1e30*/  P2R R56, PR, RZ, 0x1 ;  /* 0x00000001ff387803 */ /* 0x000fe20000000000 */
[----:B------:R-:W-:Y:S01]  /*1e40*/  DADD R54, R40, 4 ;  /* 0x4010000028367429 */ /* 0x000fe20000000000 */
[----:B------:R-:W-:Y:S01]  /*1e50*/  FSETP.NEU.AND P0, PT, R0, RZ, PT ;  /* 0x000000ff0000720b */ /* 0x000fe20003f0d000 */
[----:B------:R-:W-:Y:S01]  /*1e60*/  BSSY.RECONVERGENT B1, `(.L_x_1049) ;  /* 0x0000021000017945 */ /* 0x000fe20003800200 */
[----:B------:R-:W-:Y:S02]  /*1e70*/  ISETP.NE.AND P5, PT, R93, RZ, PT ;  /* 0x000000ff5d00720c */ /* 0x000fe40003fa5270 */
[----:B------:R-:W-:Y:S02]  /*1e80*/  ISETP.NE.AND P6, PT, R2, RZ, PT ;  /* 0x000000ff0200720c */ /* 0x000fe40003fc5270 */
[----:B------:R-:W-:Y:S02]  /*1e90*/  FSEL R5, R5, RZ, P0 ;  /* 0x000000ff05057208 */ /* 0x000fe40000000000 */
[----:B------:R-:W-:-:S02]  /*1ea0*/  FSEL R62, R62, RZ, P0 ;  /* 0x000000ff3e3e7208 */ /* 0x000fc40000000000 */
[----:B------:R-:W-:Y:S02]  /*1eb0*/  FSEL R57, R5, RZ, P6 ;  /* 0x000000ff05397208 */ /* 0x000fe40003000000 */
[----:B------:R-:W-:Y:S02]  /*1ec0*/  FSEL R59, R62, +QNAN , P6 ;  /* 0x7ff000003e3b7808 */ /* 0x000fe40003000000 */
        /* <DEDUP_REMOVED lines=26> */
.L_x_1050:
[----:B------:R-:W-:Y:S05]  /*2070*/  BSYNC.RECONVERGENT B1 ;  /* 0x0000000000017941 */ /* 0x000fea0003800200 */
.L_x_1049:
[----:B------:R-:W-:Y:S01]  /*2080*/  LDS R5, [R6+0x10] ;  /* 0x0000100006057984 */ /* 0x000fe20000000800 */
[----:B------:R-:W-:Y:S01]  /*2090*/  FSETP.NEU.AND P5, PT, R0, 1, PT ;  /* 0x3f8000000000780b */ /* 0x000fe20003fad000 */
[----:B------:R-:W-:Y:S01]  /*20a0*/  BSSY.RECONVERGENT B0, `(.L_x_1051) ;  /* 0x0000013000007945 */ /* 0x000fe20003800200 */
[----:B------:R-:W-:Y:S01]  /*20b0*/  MOV R80, 0x21d0 ;  /* 0x000021d000507802 */ /* 0x000fe20000000f00 */
[----:B------:R-:W0:Y:S01]  /*20c0*/  LDS R54, [R6+0x20] ;  /* 0x0000200006367984 */ /* 0x000e220000000800 */
[----:B------:R-:W-:Y:S01]  /*20d0*/  FSEL R55, R61, 1.4166666269302368164, P5 ;  /* 0x3fb555553d377808 */ /* 0x000fe20002800000 */
        /* <DEDUP_REMOVED lines=8> */
[----:B------:R-:W-:Y:S01]  /*2160*/  DFMA R54, R54, R56, R70 ;  /* 0x000000383636722b */ /* 0x000fe20000000046 */
[----:B------:R-:W0:Y:S07]  /*2170*/  F2F.F64.F32 R56, R97 ;  /* 0x0000006100387310 */ /* 0x000e2e0000201800 */
[----:B------:R-:W-:-:S08]  /*2180*/  DFMA R54, R68, R66, R54 ;  /* 0x000000424436722b */ /* 0x000fd00000000036 */
[----:B0-----:R-:W-:Y:S02]  /*2190*/  DADD R54, R54, R56 ;  /* 0x0000000036367229 */ /* 0x001fe40000000038 */
[----:B------:R-:W-:-:S04]  /*21a0*/  DADD R56, -RZ, |R44| ;  /* 0x00000000ff387229 */ /* 0x000fc8000000052c */
[----:B------:R0:W1:Y:S07]  /*21b0*/  F2F.F32.F64 R93, R54 ;  /* 0x00000036005d7310 */ /* 0x00006e0000301000 */
[----:B01----:R-:W-:Y:S05]  /*21c0*/  CALL.REL.NOINC `($_Z15Sigma_2D_SolverififfPfS_S_$__internal_accurate_pow) ;  /* 0x0000002c006c7944 */ /* 0x003fea0003c00000 */
[----:B------:R-:W-:Y:S05]  /*21d0*/  BSYNC.RECONVERGENT B0 ;  /* 0x0000000000007941 */ /* 0x000fea0003800200 */
.L_x_1051:
        /* <DEDUP_REMOVED lines=32> */
[----:B------:R-:W-:Y:S05]  /*23e0*/  CALL.REL.NOINC `($__internal_21_$__cuda_sm20_div_rn_f64_full) ;  /* 0x00000024007c7944 */ /* 0x000fea0003c00000 */
.L_x_1053:
[----:B------:R-:W-:Y:S05]  /*23f0*/  BSYNC.RECONVERGENT B1 ;  /* 0x0000000000017941 */ /* 0x000fea0003800200 */
.L_x_1052:
[----:B------:R-:W-:Y:S01]  /*2400*/  FSETP.NEU.AND P5, PT, R4, 1, PT ;  /* 0x3f8000000400780b */ /* 0x000fe20003fad000 */
[----:B------:R-:W-:Y:S01]  /*2410*/  FADD R66, R79, R34 ;  /* 0x000000224f427221 */ /* 0x000fe20000000000 */
[----:B------:R-:W-:Y:S01]  /*2420*/  DADD R56, -RZ, |R42| ;  /* 0x00000000ff387229 */ /* 0x000fe2000000052a */
[----:B------:R-:W-:Y:S01]  /*2430*/  BSSY.RECONVERGENT B0, `(.L_x_1054) ;  /* 0x0000009000007945 */ /* 0x000fe20003800200 */
[----:B------:R-:W-:Y:S01]  /*2440*/  FSEL R68, R60, 3.1249045965716459206e-25, P5 ;  /* 0x16c16c173c447808 */ /* 0x000fe20002800000 */
[----:B------:R-:W-:Y:S01]  /*2450*/  IMAD.MOV.U32 R5, RZ, RZ, 0x40180000 ;  /* 0x40180000ff057424 */ /* 0x000fe200078e00ff */
[----:B------:R-:W-:Y:S01]  /*2460*/  FSEL R69, R61, 0.90138888359069824219, P5 ;  /* 0x3f66c16c3d457808 */ /* 0x000fe20002800000 */
[----:B------:R-:W0:Y:S01]  /*2470*/  F2F.F64.F32 R66, R66 ;  /* 0x0000004200427310 */ /* 0x000e220000201800 */
[----:B------:R-:W-:-:S04]  /*2480*/  MOV R80, 0x24c0 ;  /* 0x000024c000507802 */ /* 0x000fc80000000f00 */
[----:B------:R-:W-:-:S08]  /*2490*/  DADD R68, R68, R68 ;  /* 0x0000000044447229 */ /* 0x000fd00000000044 */
[----:B------:R-:W-:-:S11]  /*24a0*/  DMUL R68, R50, R68 ;  /* 0x0000004432447228 */ /* 0x000fd60000000000 */
[----:B0-----:R-:W-:Y:S05]  /*24b0*/  CALL.REL.NOINC `($_Z15Sigma_2D_SolverififfPfS_S_$__internal_accurate_pow) ;  /* 0x0000002800b07944 */ /* 0x001fea0003c00000 */
[----:B------:R-:W-:Y:S05]  /*24c0*/  BSYNC.RECONVERGENT B0 ;  /* 0x0000000000007941 */ /* 0x000fea0003800200 */
.L_x_1054:
        /* <DEDUP_REMOVED lines=33> */
.L_x_1056:
[----:B------:R-:W-:Y:S05]  /*26e0*/  BSYNC.RECONVERGENT B1 ;  /* 0x0000000000017941 */ /* 0x000fea0003800200 */
.L_x_1055:
[----:B------:R-:W-:Y:S01]  /*26f0*/  FSETP.NEU.AND P5, PT, R3, 1, PT ;  /* 0x3f8000000300780b */ /* 0x000fe20003fad000 */
[----:B------:R-:W-:Y:S01]  /*2700*/  DADD R56, -RZ, |R40| ;  /* 0x00000000ff387229 */ /* 0x000fe20000000528 */
[----:B------:R-:W-:Y:S01]  /*2710*/  BSSY.RECONVERGENT B0, `(.L_x_1057) ;  /* 0x0000006000007945 */ /* 0x000fe20003800200 */
[----:B------:R-:W-:Y:S01]  /*2720*/  IMAD.MOV.U32 R5, RZ, RZ, 0x40180000 ;  /* 0x40180000ff057424 */ /* 0x000fe200078e00ff */
[----:B------:R-:W-:Y:S02]  /*2730*/  FSEL R70, R60, 3.1249045965716459206e-25, P5 ;  /* 0x16c16c173c467808 */ /* 0x000fe40002800000 */
[----:B------:R-:W-:Y:S02]  /*2740*/  FSEL R71, R61, 0.90138888359069824219, P5 ;  /* 0x3f66c16c3d477808 */ /* 0x000fe40002800000 */
[----:B------:R-:W-:-:S07]  /*2750*/  MOV R80, 0x2770 ;  /* 0x0000277000507802 */ /* 0x000fce0000000f00 */
[----:B------:R-:W-:Y:S05]  /*2760*/  CALL.REL.NOINC `($_Z15Sigma_2D_SolverififfPfS_S_$__internal_accurate_pow) ;  /* 0x0000002800047944 */ /* 0x000fea0003c00000 */
[----:B------:R-:W-:Y:S05]  /*2770*/  BSYNC.RECONVERGENT B0 ;  /* 0x0000000000007941 */ /* 0x000fea0003800200 */
.L_x_1057:
        /* <DEDUP_REMOVED lines=36> */
.L_x_1059:
[----:B------:R-:W-:Y:S05]  /*29c0*/  BSYNC.RECONVERGENT B1 ;  /* 0x0000000000017941 */ /* 0x000fea0003800200 */
.L_x_1058:
[----:B------:R-:W-:Y:S01]  /*29d0*/  LDS R5, [R6+0xc] ;  /* 0x00000c0006057984 */ /* 0x000fe20000000800 */
[----:B------:R-:W-:Y:S01]  /*29e0*/  FSETP.NEU.AND P5, PT, R0, 1, PT ;  /* 0x3f8000000000780b */ /* 0x000fe20003fad000 */
[----:B------:R-:W-:Y:S01]  /*29f0*/  BSSY.RECONVERGENT B0, `(.L_x_1060) ;  /* 0x0000013000007945 */ /* 0x000fe20003800200 */
[----:B------:R-:W-:Y:S01]  /*2a00*/  MOV R80, 0x2b20 ;  /* 0x00002b2000507802 */ /* 0x000fe20000000f00 */
[----:B------:R-:W0:Y:S01]  /*2a10*/  LDS R54, [R6+0x24] ;  /* 0x0000240006367984 */ /* 0x000e220000000800 */
[----:B------:R-:W-:Y:S01]  /*2a20*/  FSEL R55, R61, 0.90138888359069824219, P5 ;  /* 0x3f66c16c3d377808 */ /* 0x000fe20002800000 */
[----:B0-----:R-:W-:Y:S01]  /*2a30*/  FADD R5, R5, R54 ;  /* 0x0000003605057221 */ /* 0x001fe20000000000 */
[----:B------:R-:W-:-:S03]  /*2a40*/  FSEL R54, R60, 3.1249045965716459206e-25, P5 ;  /* 0x16c16c173c367808 */ /* 0x000fc60002800000 */
        /* <DEDUP_REMOVED lines=14> */
.L_x_1060:
[----:B------:R-:W-:Y:S01]  /*2b30*/  FSETP.NEU.AND P6, PT, R4, RZ, PT ;  /* 0x000000ff0400720b */ /* 0x000fe20003fcd000 */
[----:B------:R-:W-:Y:S01]  /*2b40*/  DADD R54, R44, 8 ;  /* 0x402000002c367429 */ /* 0x000fe20000000000 */
[----:B------:R-:W-:Y:S01]  /*2b50*/  ISETP.NE.AND P5, PT, R82, RZ, PT ;  /* 0x000000ff5200720c */ /* 0x000fe20003fa5270 */
        /* <DEDUP_REMOVED lines=29> */
[----:B------:R-:W-:Y:S05]  /*2d30*/  CALL.REL.NOINC `($__internal_21_$__cuda_sm20_div_rn_f64_full) ;  /* 0x0000001c00287944 */ /* 0x000fea0003c00000 */
.L_x_1062:
[----:B------:R-:W-:Y:S05]  /*2d40*/  BSYNC.RECONVERGENT B1 ;  /* 0x0000000000017941 */ /* 0x000fea0003800200 */
.L_x_1061:
        /* <DEDUP_REMOVED lines=9> */
[----:B------:R-:W-:-:S08]  /*2de0*/  DADD R68, R54, R54 ;  /* 0x0000000036447229 */ /* 0x000fd00000000036 */
[----:B------:R-:W-:-:S11]  /*2df0*/  DMUL R68, R50, R68 ;  /* 0x0000004432447228 */ /* 0x000fd60000000000 */
[----:B0-----:R-:W-:Y:S05]  /*2e00*/  CALL.REL.NOINC `($_Z15Sigma_2D_SolverififfPfS_S_$__internal_accurate_pow) ;  /* 0x00000020005c7944 */ /* 0x001fea0003c00000 */
[----:B------:R-:W-:Y:S05]  /*2e10*/  BSYNC.RECONVERGENT B0 ;  /* 0x0000000000007941 */ /* 0x000fea0003800200 */
.L_x_1063:
        /* <DEDUP_REMOVED lines=33> */
.L_x_1065:
[----:B------:R-:W-:Y:S05]  /*3030*/  BSYNC.RECONVERGENT B1 ;  /* 0x0000000000017941 */ /* 0x000fea0003800200 */
.L_x_1064:
[----:B------:R-:W-:Y:S01]  /*3040*/  FSETP.NEU.AND P5, PT, R3, 1, PT ;  /* 0x3f8000000300780b */ /* 0x000fe20003fad000 */
[----:B------:R-:W-:Y:S01]  /*3050*/  DADD R56, -RZ, |R40| ;  /* 0x00000000ff387229 */ /* 0x000fe20000000528 */
[----:B------:R-:W-:Y:S01]  /*3060*/  BSSY.RECONVERGENT B0, `(.L_x_1066) ;  /* 0x0000006000007945 */ /* 0x000fe20003800200 */
[----:B------:R-:W-:Y:S01]  /*3070*/  IMAD.MOV.U32 R5, RZ, RZ, 0x40200000 ;  /* 0x40200000ff057424 */ /* 0x000fe200078e00ff */
[----:B------:R-:W-:Y:S02]  /*3080*/  FSEL R82, R60, 2.6805903767080696074e-23, P5 ;  /* 0x1a01a01a3c527808 */ /* 0x000fe40002800000 */
[----:B------:R-:W-:Y:S02]  /*3090*/  FSEL R83, R61, 0.5390872955322265625, P5 ;  /* 0x3f0a01a03d537808 */ /* 0x000fe40002800000 */
[----:B------:R-:W-:-:S07]  /*30a0*/  MOV R80, 0x30c0 ;  /* 0x000030c000507802 */ /* 0x000fce0000000f00 */
[----:B------:R-:W-:Y:S05]  /*30b0*/  CALL.REL.NOINC `($_Z15Sigma_2D_SolverififfPfS_S_$__internal_accurate_pow) ;  /* 0x0000001c00b07944 */ /* 0x000fea0003c00000 */
[----:B------:R-:W-:Y:S05]  /*30c0*/  BSYNC.RECONVERGENT B0 ;  /* 0x0000000000007941 */ /* 0x000fea0003800200 */
.L_x_1066:
[----:B------:R-:W-:Y:S01]  /*30d0*/  P2R R56, PR, RZ, 0x1 ;  /* 0x00000001ff387803 */ /* 0x000fe20000000000 */
[----:B------:R-:W-:Y:S01]  /*30e0*/  DADD R54, R40, 8 ;  /* 0x4020000028367429 */ /* 0x000fe20000000000 */
[----:B------:R-:W-:Y:S01]  /*30f0*/  FSETP.NEU.AND P0, PT, R0, RZ, PT ;  /* 0x000000ff0000720b */ /* 0x000fe20003f0d000 */
[----:B------:R-:W-:Y:S01]  /*3100*/  IMAD.MOV.U32 R58, RZ, RZ, 0x1 ;  /* 0x00000001ff3a7424 */ /* 0x000fe200078e00ff */
[----:B------:R-:W-:Y:S01]  /*3110*/  ISETP.NE.AND P5, PT, R84, RZ, PT ;  /* 0x000000ff5400720c */ /* 0x000fe20003fa5270 */
[----:B------:R-:W-:Y:S01]  /*3120*/  BSSY.RECONVERGENT B1, `(.L_x_1067) ;  /* 0x000001f000017945 */ /* 0x000fe20003800200 */
[----:B------:R-:W-:Y:S02]  /*3130*/  ISETP.NE.AND P6, PT, R2, RZ, PT ;  /* 0x000000ff0200720c */ /* 0x000fe40003fc5270 */
[----:B------:R-:W-:Y:S02]  /*3140*/  FSEL R62, R62, RZ, P0 ;  /* 0x000000ff3e3e7208 */ /* 0x000fe40000000000 */
[----:B------:R-:W-:-:S02]  /*3150*/  FSEL R5, R5, RZ, P0 ;  /* 0x000000ff05057208 */ /* 0x000fc40000000000 */
[----:B------:R-:W-:Y:S02]  /*3160*/  FSEL R59, R62, +QNAN , P6 ;  /* 0x7ff000003e3b7808 */ /* 0x000fe40003000000 */
        /* <DEDUP_REMOVED lines=26> */
.L_x_1068:
[----:B------:R-:W-:Y:S05]  /*3310*/  BSYNC.RECONVERGENT B1 ;  /* 0x0000000000017941 */ /* 0x000fea0003800200 */
.L_x_1067:
[----:B------:R-:W-:Y:S01]  /*3320*/  LDS R5, [R6+0x8] ;  /* 0x0000080006057984 */ /* 0x000fe20000000800 */
[----:B------:R-:W-:Y:S01]  /*3330*/  FSETP.NEU.AND P5, PT, R0, 1, PT ;  /* 0x3f8000000000780b */ /* 0x000fe20003fad000 */
[----:B------:R-:W-:Y:S01]  /*3340*/  F2F.F64.F32 R70, R70 ;  /* 0x0000004600467310 */ /* 0x000fe20000201800 */
[----:B------:R-:W-:Y:S01]  /*3350*/  BSSY.RECONVERGENT B0, `(.L_x_1069) ;  /* 0x0000012000007945 */ /* 0x000fe20003800200 */
[----:B------:R-:W0:Y:S01]  /*3360*/  LDS R54, [R6+0x28] ;  /* 0x0000280006367984 */ /* 0x000e220000000800 */
[----:B------:R-:W-:Y:S02]  /*3370*/  FSEL R56, R60, 2.6805903767080696074e-23, P5 ;  /* 0x1a01a01a3c387808 */ /* 0x000fe40002800000 */
[----:B------:R-:W-:Y:S02]  /*3380*/  FSEL R57, R61, 0.5390872955322265625, P5 ;  /* 0x3f0a01a03d397808 */ /* 0x000fe40002800000 */
[----:B------:R-:W-:-:S04]  /*3390*/  MOV R80, 0x3470 ;  /* 0x0000347000507802 */ /* 0x000fc80000000f00 */
[----:B------:R-:W-:Y:S02]  /*33a0*/  DADD R56, R82, R56 ;  /* 0x0000000052387229 */ /* 0x000fe40000000038 */
[----:B------:R-:W-:-:S06]  /*33b0*/  DMUL R82, R48, R82 ;  /* 0x0000005230527228 */ /* 0x000fcc0000000000 */
[----:B------:R-:W-:Y:S01]  /*33c0*/  DMUL R56, R46, R56 ;  /* 0x000000382e387228 */ /* 0x000fe20000000000 */
[----:B0-----:R-:W-:Y:S01]  /*33d0*/  FADD R54, R5, R54 ;  /* 0x0000003605367221 */ /* 0x001fe20000000000 */
[----:B------:R-:W-:-:S05]  /*33e0*/  IMAD.MOV.U32 R5, RZ, RZ, 0x40240000 ;  /* 0x40240000ff057424 */ /* 0x000fca00078e00ff */
[----:B------:R-:W0:Y:S02]  /*33f0*/  F2F.F64.F32 R54, R54 ;  /* 0x0000003600367310 */ /* 0x000e240000201800 */
[----:B0-----:R-:W-:-:S08]  /*3400*/  DMUL R82, R54, R82 ;  /* 0x0000005236527228 */ /* 0x001fd00000000000 */
[----:B------:R-:W-:-:S08]  /*3410*/  DFMA R56, R56, R54, R82 ;  /* 0x000000363838722b */ /* 0x000fd00000000052 */
[----:B------:R-:W-:-:S08]  /*3420*/  DFMA R56, R68, R66, R56 ;  /* 0x000000424438722b */ /* 0x000fd00000000038 */
[----:B------:R-:W-:Y:S02]  /*3430*/  DADD R66, R56, R70 ;  /* 0x0000000038427229 */ /* 0x000fe40000000046 */
[----:B------:R-:W-:-:S08]  /*3440*/  DADD R56, -RZ, |R44| ;  /* 0x00000000ff387229 */ /* 0x000fd0000000052c */
[----:B------:R0:W1:Y:S03]  /*3450*/  F2F.F32.F64 R66, R66 ;  /* 0x0000004200427310 */ /* 0x0000660000301000 */
[----:B01----:R-:W-:Y:S05]  /*3460*/  CALL.REL.NOINC `($_Z15Sigma_2D_SolverififfPfS_S_$__internal_accurate_pow) ;  /* 0x0000001800c47944 */ /* 0x003fea0003c00000 */
[----:B------:R-:W-:Y:S05]  /*3470*/  BSYNC.RECONVERGENT B0 ;  /* 0x0000000000007941 */ /* 0x000fea0003800200 */
.L_x_1069:
        /* <DEDUP_REMOVED lines=32> */
[----:B------:R-:W-:Y:S05]  /*3680*/  CALL.REL.NOINC `($__internal_21_$__cuda_sm20_div_rn_f64_full) ;  /* 0x0000001000d47944 */ /* 0x000fea0003c00000 */
.L_x_1071:
[----:B------:R-:W-:Y:S05]  /*3690*/  BSYNC.RECONVERGENT B1 ;  /* 0x0000000000017941 */ /* 0x000fea0003800200 */
.L_x_1070:
[----:B------:R-:W-:Y:S01]  /*36a0*/  FSETP.NEU.AND P5, PT, R4, 1, PT ;  /* 0x3f8000000400780b */ /* 0x000fe20003fad000 */
[----:B------:R-:W-:Y:S01]  /*36b0*/  FADD R68, R32, R7 ;  /* 0x0000000720447221 */ /* 0x000fe20000000000 */
[----:B------:R-:W-:Y:S01]  /*36c0*/  DADD R56, -RZ, |R42| ;  /* 0x00000000ff387229 */ /* 0x000fe2000000052a */
[----:B------:R-:W-:Y:S01]  /*36d0*/  BSSY.RECONVERGENT B0, `(.L_x_1072) ;  /* 0x0000009000007945 */ /* 0x000fe20003800200 */
[----:B------:R-:W-:Y:S01]  /*36e0*/  FSEL R54, R60, -1.481905565015040338e-05, P5 ;  /* 0xb7789f5c3c367808 */ /* 0x000fe20002800000 */
[----:B------:R-:W-:Y:S01]  /*36f0*/  IMAD.MOV.U32 R5, RZ, RZ, 0x40240000 ;  /* 0x40240000ff057424 */ /* 0x000fe200078e00ff */
[----:B------:R-:W-:Y:S01]  /*3700*/  FSEL R55, R61, 0.31736990809440612793, P5 ;  /* 0x3ea27e4f3d377808 */ /* 0x000fe20002800000 */
[----:B------:R-:W0:Y:S01]  /*3710*/  F2F.F64.F32 R68, R68 ;  /* 0x0000004400447310 */ /* 0x000e220000201800 */
[----:B------:R-:W-:-:S04]  /*3720*/  MOV R80, 0x3760 ;  /* 0x0000376000507802 */ /* 0x000fc80000000f00 */
[----:B------:R-:W-:-:S08]  /*3730*/  DADD R70, R54, R54 ;  /* 0x0000000036467229 */ /* 0x000fd00000000036 */
[----:B------:R-:W-:-:S11]  /*3740*/  DMUL R70, R50, R70 ;  /* 0x0000004632467228 */ /* 0x000fd60000000000 */
[----:B0-----:R-:W-:Y:S05]  /*3750*/  CALL.REL.NOINC `($_Z15Sigma_2D_SolverififfPfS_S_$__internal_accurate_pow) ;  /* 0x0000001800087944 */ /* 0x001fea0003c00000 */
[----:B------:R-:W-:Y:S05]  /*3760*/  BSYNC.RECONVERGENT B0 ;  /* 0x0000000000007941 */ /* 0x000fea0003800200 */
.L_x_1072:
        /* <DEDUP_REMOVED lines=33> */
.L_x_1074:
[----:B------:R-:W-:Y:S05]  /*3980*/  BSYNC.RECONVERGENT B1 ;  /* 0x0000000000017941 */ /* 0x000fea0003800200 */
.L_x_1073:
[----:B------:R-:W-:Y:S01]  /*3990*/  FSETP.NEU.AND P5, PT, R3, 1, PT ;  /* 0x3f8000000300780b */ /* 0x000fe20003fad000 */
[----:B------:R-:W-:Y:S01]  /*39a0*/  DADD R56, -RZ, |R40| ;  /* 0x00000000ff387229 */ /* 0x000fe20000000528 */
[----:B------:R-:W-:Y:S01]  /*39b0*/  BSSY.RECONVERGENT B0, `(.L_x_1075) ;  /* 0x0000006000007945 */ /* 0x000fe20003800200 */
[----:B------:R-:W-:Y:S01]  /*39c0*/  IMAD.MOV.U32 R5, RZ, RZ, 0x40240000 ;  /* 0x40240000ff057424 */ /* 0x000fe200078e00ff */
[----:B------:R-:W-:Y:S02]  /*39d0*/  FSEL R82, R60, -1.481905565015040338e-05, P5 ;  /* 0xb7789f5c3c527808 */ /* 0x000fe40002800000 */
[----:B------:R-:W-:Y:S02]  /*39e0*/  FSEL R83, R61, 0.31736990809440612793, P5 ;  /* 0x3ea27e4f3d537808 */ /* 0x000fe40002800000 */
[----:B------:R-:W-:-:S07]  /*39f0*/  MOV R80, 0x3a10 ;  /* 0x00003a1000507802 */ /* 0x000fce0000000f00 */
[----:B------:R-:W-:Y:S05]  /*3a00*/  CALL.REL.NOINC `($_Z15Sigma_2D_SolverififfPfS_S_$__internal_accurate_pow) ;  /* 0x00000014005c7944 */ /* 0x000fea0003c00000 */
[----:B------:R-:W-:Y:S05]  /*3a10*/  BSYNC.RECONVERGENT B0 ;  /* 0x0000000000007941 */ /* 0x000fea0003800200 */
.L_x_1075:
[----:B------:R-:W-:Y:S01]  /*3a20*/  P2R R56, PR, RZ, 0x1 ;  /* 0x00000001ff387803 */ /* 0x000fe20000000000 */
[----:B------:R-:W-:Y:S01]  /*3a30*/  DADD R54, R40, 10 ;  /* 0x4024000028367429 */ /* 0x000fe20000000000 */
[----:B------:R-:W-:Y:S01]  /*3a40*/  ISETP.NE.AND P5, PT, R87, RZ, PT ;  /* 0x000000ff5700720c */ /* 0x000fe20003fa5270 */
[----:B------:R-:W-:Y:S01]  /*3a50*/  BSSY.RECONVERGENT B1, `(.L_x_1076) ;  /* 0x0000021000017945 */ /* 0x000fe20003800200 */
[----:B------:R-:W-:Y:S02]  /*3a60*/  FSETP.NEU.AND P0, PT, R0, RZ, PT ;  /* 0x000000ff0000720b */ /* 0x000fe40003f0d000 */
[----:B------:R-:W-:Y:S02]  /*3a70*/  ISETP.NE.AND P6, PT, R2, RZ, PT ;  /* 0x000000ff0200720c */ /* 0x000fe40003fc5270 */
[----:B------:R-:W-:Y:S02]  /*3a80*/  FSEL R62, R62, RZ, P0 ;  /* 0x000000ff3e3e7208 */ /* 0x000fe40000000000 */
[----:B------:R-:W-:-:S02]  /*3a90*/  FSEL R5, R5, RZ, P0 ;  /* 0x000000ff05057208 */ /* 0x000fc40000000000 */
[----:B------:R-:W-:Y:S02]  /*3aa0*/  FSEL R59, R62, +QNAN , P6 ;  /* 0x7ff000003e3b7808 */ /* 0x000fe40003000000 */
[----:B------:R-:W-:Y:S02]  /*3ab0*/  FSEL R57, R5, RZ, P6 ;  /* 0x000000ff05397208 */ /* 0x000fe40003000000 */
[----:B------:R-:W-:Y:S02]  /*3ac0*/  @!P5 FSEL R62, R55, R59, P1 ;  /* 0x0000003b373ed208 */ /* 0x000fe40000800000 */
[----:B------:R-:W0:Y:S01]  /*3ad0*/  MUFU.RCP64H R55, 3628800 ;  /* 0x414baf8000377908 */ /* 0x000e220000001800 */
[----:B------:R-:W-:Y:S01]  /*3ae0*/  ISETP.NE.AND P0, PT, R56, RZ, PT ;  /* 0x000000ff3800720c */ /* 0x000fe20003f05270 */
[----:B------:R-:W-:Y:S01]  /*3af0*/  IMAD.MOV.U32 R56, RZ, RZ, 0x0 ;  /* 0x00000000ff387424 */ /* 0x000fe200078e00ff */
        /* <DEDUP_REMOVED lines=22> */
.L_x_1077:
[----:B------:R-:W-:Y:S05]  /*3c60*/  BSYNC.RECONVERGENT B1 ;  /* 0x0000000000017941 */ /* 0x000fea0003800200 */
.L_x_1076:
[----:B------:R-:W-:Y:S01]  /*3c70*/  LDS R5, [R6+0x4] ;  /* 0x0000040006057984 */ /* 0x000fe20000000800 */
[----:B------:R-:W-:Y:S01]  /*3c80*/  FSETP.NEU.AND P5, PT, R0, 1, PT ;  /* 0x3f8000000000780b */ /* 0x000fe20003fad000 */
[----:B------:R-:W-:Y:S01]  /*3c90*/  F2F.F64.F32 R66, R66 ;  /* 0x0000004200427310 */ /* 0x000fe20000201800 */
[----:B------:R-:W-:Y:S01]  /*3ca0*/  BSSY.RECONVERGENT B0, `(.L_x_1078) ;  /* 0x0000012000007945 */ /* 0x000fe20003800200 */
[----:B------:R-:W0:Y:S01]  /*3cb0*/  LDS R54, [R6+0x2c] ;  /* 0x00002c0006367984 */ /* 0x000e220000000800 */
[----:B------:R-:W-:Y:S02]  /*3cc0*/  FSEL R55, R61, 0.31736990809440612793, P5 ;  /* 0x3ea27e4f3d377808 */ /* 0x000fe40002800000 */
[----:B------:R-:W-:Y:S01]  /*3cd0*/  MOV R80, 0x3dc0 ;  /* 0x00003dc000507802 */ /* 0x000fe20000000f00 */
[----:B0-----:R-:W-:Y:S01]  /*3ce0*/  FADD R5, R5, R54 ;  /* 0x0000003605057221 */ /* 0x001fe20000000000 */
[----:B------:R-:W-:-:S03]  /*3cf0*/  FSEL R54, R60, -1.481905565015040338e-05, P5 ;  /* 0xb7789f5c3c367808 */ /* 0x000fc60002800000 */
[----:B------:R0:W1:Y:S03]  /*3d00*/  F2F.F64.F32 R56, R5 ;  /* 0x0000000500387310 */ /* 0x0000660000201800 */
[----:B------:R-:W-:Y:S02]  /*3d10*/  DADD R54, R82, R54 ;  /* 0x0000000052367229 */ /* 0x000fe40000000036 */
[----:B------:R-:W-:Y:S01]  /*3d20*/  DMUL R82, R48, R82 ;  /* 0x0000005230527228 */ /* 0x000fe20000000000 */
[----:B0-----:R-:W-:-:S05]  /*3d30*/  IMAD.MOV.U32 R5, RZ, RZ, 0x40280000 ;  /* 0x40280000ff057424 */ /* 0x001fca00078e00ff */
[----:B------:R-:W-:Y:S02]  /*3d40*/  DMUL R54, R46, R54 ;  /* 0x000000362e367228 */ /* 0x000fe40000000000 */
        /* <DEDUP_REMOVED lines=8> */
.L_x_1078:
        /* <DEDUP_REMOVED lines=34> */
[----:B------:R-:W-:Y:S05]  /*3ff0*/  CALL.REL.NOINC `($__internal_21_$__cuda_sm20_div_rn_f64_full) ;  /* 0x0000000800787944 */ /* 0x000fea0003c00000 */
.L_x_1080:
[----:B------:R-:W-:Y:S05]  /*4000*/  BSYNC.RECONVERGENT B1 ;  /* 0x0000000000017941 */ /* 0x000fea0003800200 */
.L_x_1079:
[----:B------:R-:W-:Y:S01]  /*4010*/  FSETP.NEU.AND P0, PT, R4, 1, PT ;  /* 0x3f8000000400780b */ /* 0x000fe20003f0d000 */
[----:B------:R-:W-:Y:S01]  /*4020*/  FADD R68, R30, R31 ;  /* 0x0000001f1e447221 */ /* 0x000fe20000000000 */
[----:B------:R-:W-:Y:S01]  /*4030*/  DADD R56, -RZ, |R42| ;  /* 0x00000000ff387229 */ /* 0x000fe2000000052a */
[----:B------:R-:W-:Y:S01]  /*4040*/  BSSY.RECONVERGENT B0, `(.L_x_1081) ;  /* 0x0000009000007945 */ /* 0x000fe20003800200 */
[----:B------:R-:W-:Y:S02]  /*4050*/  FSEL R4, R60, -1.54028256424871466263e+29, P0 ;  /* 0xeff8d8983c047808 */ /* 0x000fe40000000000 */
[----:B------:R-:W-:Y:S01]  /*4060*/  FSEL R5, R61, 0.17376267910003662109, P0 ;  /* 0x3e31eed83d057808 */ /* 0x000fe20000000000 */
[----:B------:R-:W0:Y:S01]  /*4070*/  F2F.F64.F32 R68, R68 ;  /* 0x0000004400447310 */ /* 0x000e220000201800 */
[----:B------:R-:W-:-:S04]  /*4080*/  MOV R80, 0x40d0 ;  /* 0x000040d000507802 */ /* 0x000fc80000000f00 */
[----:B------:R-:W-:Y:S01]  /*4090*/  DADD R70, R4, R4 ;  /* 0x0000000004467229 */ /* 0x000fe20000000004 */
[----:B------:R-:W-:-:S07]  /*40a0*/  IMAD.MOV.U32 R5, RZ, RZ, 0x40280000 ;  /* 0x40280000ff057424 */ /* 0x000fce00078e00ff */
[----:B------:R-:W-:-:S11]  /*40b0*/  DMUL R70, R50, R70 ;  /* 0x0000004632467228 */ /* 0x000fd60000000000 */
[----:B0-----:R-:W-:Y:S05]  /*40c0*/  CALL.REL.NOINC `($_Z15Sigma_2D_SolverififfPfS_S_$__internal_accurate_pow) ;  /* 0x0000000c00ac7944 */ /* 0x001fea0003c00000 */
[----:B------:R-:W-:Y:S05]  /*40d0*/  BSYNC.RECONVERGENT B0 ;  /* 0x0000000000007941 */ /* 0x000fea0003800200 */
.L_x_1081:
[----:B------:R-:W-:Y:S01]  /*40e0*/  FSETP.NEU.AND P3, PT, R3, RZ, PT ;  /* 0x000000ff0300720b */ /* 0x000fe20003f6d000 */
[----:B------:R-:W-:Y:S01]  /*40f0*/  IMAD.MOV.U32 R54, RZ, RZ, 0x0 ;  /* 0x00000000ff367424 */ /* 0x000fe200078e00ff */
[----:B------:R-:W-:Y:S01]  /*4100*/  ISETP.NE.AND P0, PT, R89, RZ, PT ;  /* 0x000000ff5900720c */ /* 0x000fe20003f05270 */
[----:B------:R-:W-:Y:S01]  /*4110*/  BSSY.RECONVERGENT B1, `(.L_x_1082) ;  /* 0x000001e000017945 */ /* 0x000fe20003800200 */
[----:B------:R-:W-:Y:S01]  /*4120*/  FSEL R31, R5, RZ, P3 ;  /* 0x000000ff051f7208 */ /* 0x000fe20001800000 */
[----:B------:R-:W-:Y:S01]  /*4130*/  DADD R4, R42, 12 ;  /* 0x402800002a047429 */ /* 0x000fe20000000000 */
[----:B------:R-:W-:Y:S02]  /*4140*/  FSEL R62, R62, RZ, P3 ;  /* 0x000000ff3e3e7208 */ /* 0x000fe40001800000 */
[----:B------:R-:W-:Y:S02]  /*4150*/  FSEL R55, R31, RZ, P4 ;  /* 0x000000ff1f377208 */ /* 0x000fe40002000000 */
[----:B------:R-:W-:-:S05]  /*4160*/  FSEL R57, R62, +QNAN , P4 ;  /* 0x7ff000003e397808 */ /* 0x000fca0002000000 */
        /* <DEDUP_REMOVED lines=23> */
[----:B------:R-:W-:Y:S05]  /*42e0*/  CALL.REL.NOINC `($__internal_21_$__cuda_sm20_div_rn_f64_full) ;  /* 0x0000000400bc7944 */ /* 0x000fea0003c00000 */
.L_x_1083:
[----:B------:R-:W-:Y:S05]  /*42f0*/  BSYNC.RECONVERGENT B1 ;  /* 0x0000000000017941 */ /* 0x000fea0003800200 */
.L_x_1082:
[----:B------:R-:W-:Y:S01]  /*4300*/  FSETP.NEU.AND P0, PT, R3, 1, PT ;  /* 0x3f8000000300780b */ /* 0x000fe20003f0d000 */
[----:B------:R-:W-:Y:S01]  /*4310*/  DADD R56, -RZ, |R40| ;  /* 0x00000000ff387229 */ /* 0x000fe20000000528 */
[----:B------:R-:W-:Y:S01]  /*4320*/  BSSY.RECONVERGENT B0, `(.L_x_1084) ;  /* 0x0000006000007945 */ /* 0x000fe20003800200 */
[----:B------:R-:W-:Y:S01]  /*4330*/  IMAD.MOV.U32 R5, RZ, RZ, 0x40280000 ;  /* 0x40280000ff057424 */ /* 0x000fe200078e00ff */
[----:B------:R-:W-:Y:S02]  /*4340*/  FSEL R82, R60, -1.54028256424871466263e+29, P0 ;  /* 0xeff8d8983c527808 */ /* 0x000fe40000000000 */
[----:B------:R-:W-:Y:S02]  /*4350*/  FSEL R83, R61, 0.17376267910003662109, P0 ;  /* 0x3e31eed83d537808 */ /* 0x000fe40000000000 */
[----:B------:R-:W-:-:S07]  /*4360*/  MOV R80, 0x4380 ;  /* 0x0000438000507802 */ /* 0x000fce0000000f00 */
[----:B------:R-:W-:Y:S05]  /*4370*/  CALL.REL.NOINC `($_Z15Sigma_2D_SolverififfPfS_S_$__internal_accurate_pow) ;  /* 0x0000000c00007944 */ /* 0x000fea0003c00000 */
[----:B------:R-:W-:Y:S05]  /*4380*/  BSYNC.RECONVERGENT B0 ;  /* 0x0000000000007941 */ /* 0x000fea0003800200 */
.L_x_1084:
[----:B------:R-:W0:Y:S01]  /*4390*/  MUFU.RCP64H R55, 479001600 ;  /* 0x41bc8cfc00377908 */ /* 0x000e220000001800 */
[----:B------:R-:W-:Y:S01]  /*43a0*/  IMAD.MOV.U32 R56, RZ, RZ, 0x0 ;  /* 0x00000000ff387424 */ /* 0x000fe200078e00ff */
[----:B------:R-:W-:Y:S01]  /*43b0*/  ISETP.NE.AND P2, PT, R2, RZ, PT ;  /* 0x000000ff0200720c */ /* 0x000fe20003f45270 */
[----:B------:R-:W-:Y:S01]  /*43c0*/  IMAD.MOV.U32 R57, RZ, RZ, 0x41bc8cfc ;  /* 0x41bc8cfcff397424 */ /* 0x000fe200078e00ff */
[----:B------:R-:W-:Y:S01]  /*43d0*/  ISETP.NE.AND P0, PT, R90, RZ, PT ;  /* 0x000000ff5a00720c */ /* 0x000fe20003f05270 */
[----:B------:R-:W-:Y:S01]  /*43e0*/  IMAD.MOV.U32 R54, RZ, RZ, 0x1 ;  /* 0x00000001ff367424 */ /* 0x000fe200078e00ff */
[----:B------:R-:W-:Y:S01]  /*43f0*/  FSETP.NEU.AND P3, PT, R0, RZ, PT ;  /* 0x000000ff0000720b */ /* 0x000fe20003f6d000 */
[----:B------:R-:W-:Y:S03]  /*4400*/  BSSY.RECONVERGENT B1, `(.L_x_1085) ;  /* 0x000001b000017945 */ /* 0x000fe60003800200 */
[----:B------:R-:W-:-:S02]  /*4410*/  FSEL R31, R5, RZ, P3 ;  /* 0x000000ff051f7208 */ /* 0x000fc40001800000 */
[----:B------:R-:W-:Y:S02]  /*4420*/  FSEL R62, R62, RZ, P3 ;  /* 0x000000ff3e3e7208 */ /* 0x000fe40001800000 */
        /* <DEDUP_REMOVED lines=24> */
.L_x_1086:
[----:B------:R-:W-:Y:S05]  /*45b0*/  BSYNC.RECONVERGENT B1 ;  /* 0x0000000000017941 */ /* 0x000fea0003800200 */
.L_x_1085:
        /* <DEDUP_REMOVED lines=8> */
[----:B------:R-:W-:Y:S01]  /*4640*/  FSEL R2, R60, -1.54028256424871466263e+29, P0 ;  /* 0xeff8d8983c027808 */ /* 0x000fe20000000000 */
[----:B---3--:R-:W-:Y:S01]  /*4650*/  FADD R0, R0, R3 ;  /* 0x0000000300007221 */ /* 0x008fe20000000000 */
        /* <DEDUP_REMOVED lines=21> */
.L_x_1034:
        /* <DEDUP_REMOVED lines=25> */
[----:B------:R-:W-:Y:S05]  /*4940*/  CALL.REL.NOINC `($__internal_21_$__cuda_sm20_div_rn_f64_full) ;  /* 0x0000000000247944 */ /* 0x000fea0003c00000 */
.L_x_1088:
        /* <DEDUP_REMOVED lines=9> */
        .weak           $__internal_21_$__cuda_sm20_div_rn_f64_full
        .type           $__internal_21_$__cuda_sm20_div_rn_f64_full,@function
        .size           $__internal_21_$__cuda_sm20_div_rn_f64_full,($_Z15Sigma_2D_SolverififfPfS_S_$__internal_accurate_pow - $__internal_21_$__cuda_sm20_div_rn_f64_full)
$__internal_21_$__cuda_sm20_div_rn_f64_full:
[----:B------:R-:W-:Y:S01]  /*49e0*/  LOP3.LUT R80, R55, 0x7ff00000, RZ, 0xc0, !PT ;  /* 0x7ff0000037507812 */ /* 0x000fe200078ec0ff */
[----:B------:R-:W-:Y:S01]  /*49f0*/  IMAD.MOV.U32 R75, RZ, RZ, 0x1ca00000 ;  /* 0x1ca00000ff4b7424 */ /* 0x000fe200078e00ff */
[----:B------:R-:W-:Y:S01]  /*4a00*/  LOP3.LUT R5, R57, 0x7ff00000, RZ, 0xc0, !PT ;  /* 0x7ff0000039057812 */ /* 0x000fe200078ec0ff */
[----:B------:R-:W-:Y:S01]  /*4a10*/  IMAD.MOV.U32 R54, RZ, RZ, R72 ;  /* 0x000000ffff367224 */ /* 0x000fe200078e0048 */
[----:B------:R-:W-:Y:S01]  /*4a20*/  LOP3.LUT R73, R55, 0x800fffff, RZ, 0xc0, !PT ;  /* 0x800fffff37497812 */ /* 0x000fe200078ec0ff */
[----:B------:R-:W-:Y:S01]  /*4a30*/  IMAD.MOV.U32 R64, RZ, RZ, R56 ;  /* 0x000000ffff407224 */ /* 0x000fe200078e0038 */
[----:B------:R-:W-:Y:S01]  /*4a40*/  ISETP.GE.U32.AND P5, PT, R5, R80, PT ;  /* 0x000000500500720c */ /* 0x000fe20003fa6070 */
[----:B------:R-:W-:Y:S01]  /*4a50*/  IMAD.MOV.U32 R60, RZ, RZ, 0x1 ;  /* 0x00000001ff3c7424 */ /* 0x000fe200078e00ff */
[----:B------:R-:W-:Y:S01]  /*4a60*/  LOP3.LUT R73, R73, 0x3ff00000, RZ, 0xfc, !PT ;  /* 0x3ff0000049497812 */ /* 0x000fe200078efcff */
[----:B------:R-:W-:Y:S01]  /*4a70*/  BSSY.RECONVERGENT B0, `(.L_x_1089) ;  /* 0x000004e000007945 */ /* 0x000fe20003800200 */
[----:B------:R-:W-:-:S02]  /*4a80*/  SEL R65, R75, 0x63400000, !P5 ;  /* 0x634000004b417807 */ /* 0x000fc40006800000 */
[----:B------:R-:W-:Y:S02]  /*4a90*/  FSETP.GEU.AND P5, PT, |R57|, 1.469367938527859385e-39, PT ;  /* 0x001000003900780b */ /* 0x000fe40003fae200 */
[----:B------:R-:W-:-:S11]  /*4aa0*/  LOP3.LUT R65, R65, 0x800fffff, R57, 0xf8, !PT ;  /* 0x800fffff41417812 */ /* 0x000fd600078ef839 */
[----:B------:R-:W-:-:S04]  /*4ab0*/  @!P5 LOP3.LUT R58, R55, 0x7ff00000, RZ, 0xc0, !PT ;  /* 0x7ff00000373ad812 */ /* 0x000fc800078ec0ff */
[----:B------:R-:W-:-:S04]  /*4ac0*/  @!P5 ISETP.GE.U32.AND P6, PT, R5, R58, PT ;  /* 0x0000003a0500d20c */ /* 0x000fc80003fc6070 */
[----:B------:R-:W-:Y:S02]  /*4ad0*/  @!P5 SEL R59, R75, 0x63400000, !P6 ;  /* 0x634000004b3bd807 */ /* 0x000fe40007000000 */
[----:B------:R-:W-:Y:S02]  /*4ae0*/  FSETP.GEU.AND P6, PT, |R55|, 1.469367938527859385e-39, PT ;  /* 0x001000003700780b */ /* 0x000fe40003fce200 */
[----:B------:R-:W-:-:S04]  /*4af0*/  @!P5 LOP3.LUT R58, R59, 0x80000000, R57, 0xf8, !PT ;  /* 0x800000003b3ad812 */ /* 0x000fc800078ef839 */
[----:B------:R-:W-:Y:S01]  /*4b00*/  @!P5 LOP3.LUT R59, R58, 0x100000, RZ, 0xfc, !PT ;  /* 0x001000003a3bd812 */ /* 0x000fe200078efcff */
[----:B------:R-:W-:-:S06]  /*4b10*/  @!P5 IMAD.MOV.U32 R58, RZ, RZ, RZ ;  /* 0x000000ffff3ad224 */ /* 0x000fcc00078e00ff */
[----:B------:R-:W-:Y:S02]  /*4b20*/  @!P6 DMUL R72, R54, 8.98846567431157953865e+307 ;  /* 0x7fe000003648e828 */ /* 0x000fe40000000000 */
[----:B------:R-:W-:-:S04]  /*4b30*/  @!P5 DFMA R64, R64, 2, -R58 ;  /* 0x400000004040d82b */ /* 0x000fc8000000083a */
[----:B------:R-:W0:Y:S04]  /*4b40*/  MUFU.RCP64H R61, R73 ;  /* 0x00000049003d7308 */ /* 0x000e280000001800 */
        /* <DEDUP_REMOVED lines=9> */
[----:B------:R-:W-:Y:S01]  /*4be0*/  IMAD.MOV.U32 R62, RZ, RZ, R5 ;  /* 0x000000ffff3e7224 */ /* 0x000fe200078e0005 */
[----:B------:R-:W-:-:S05]  /*4bf0*/  @!P5 LOP3.LUT R62, R65, 0x7ff00000, RZ, 0xc0, !PT ;  /* 0x7ff00000413ed812 */ /* 0x000fca00078ec0ff */
[----:B------:R-:W-:-:S05]  /*4c00*/  VIADD R60, R62, 0xffffffff ;  /* 0xffffffff3e3c7836 */ /* 0x000fca0000000000 */
[----:B------:R-:W-:Y:S01]  /*4c10*/  ISETP.GT.U32.AND P5, PT, R60, 0x7feffffe, PT ;  /* 0x7feffffe3c00780c */ /* 0x000fe20003fa4070 */
[----:B------:R-:W-:-:S05]  /*4c20*/  VIADD R60, R80, 0xffffffff ;  /* 0xffffffff503c7836 */ /* 0x000fca0000000000 */
        /* <DEDUP_REMOVED lines=27> */
[----:B------:R-:W-:Y:S01]  /*4de0*/  FSEL R61, R63, R61, !P5 ;  /* 0x0000003d3f3d7208 */ /* 0x000fe20006800000 */
[----:B------:R-:W-:Y:S06]  /*4df0*/  BRA `(.L_x_1091) ;  /* 0x0000000000547947 */ /* 0x000fec0003800000 */
.L_x_1090:
        /* <DEDUP_REMOVED lines=16> */
.L_x_1093:
[----:B------:R-:W-:Y:S01]  /*4f00*/  LOP3.LUT R61, R55, 0x80000, RZ, 0xfc, !PT ;  /* 0x00080000373d7812 */ /* 0x000fe200078efcff */
[----:B------:R-:W-:Y:S01]  /*4f10*/  IMAD.MOV.U32 R60, RZ, RZ, R54 ;  /* 0x000000ffff3c7224 */ /* 0x000fe200078e0036 */
[----:B------:R-:W-:Y:S06]  /*4f20*/  BRA `(.L_x_1091) ;  /* 0x0000000000087947 */ /* 0x000fec0003800000 */
.L_x_1092:
[----:B------:R-:W-:Y:S01]  /*4f30*/  LOP3.LUT R61, R57, 0x80000, RZ, 0xfc, !PT ;  /* 0x00080000393d7812 */ /* 0x000fe200078efcff */
[----:B------:R-:W-:-:S07]  /*4f40*/  IMAD.MOV.U32 R60, RZ, RZ, R56 ;  /* 0x000000ffff3c7224 */ /* 0x000fce00078e0038 */
.L_x_1091:
[----:B------:R-:W-:Y:S05]  /*4f50*/  BSYNC.RECONVERGENT B0 ;  /* 0x0000000000007941 */ /* 0x000fea0003800200 */
.L_x_1089:
[----:B------:R-:W-:-:S04]  /*4f60*/  IMAD.MOV.U32 R75, RZ, RZ, 0x0 ;  /* 0x00000000ff4b7424 */ /* 0x000fc800078e00ff */
[----:B------:R-:W-:Y:S05]  /*4f70*/  RET.REL.NODEC R74 `(_Z15Sigma_2D_SolverififfPfS_S_) ;  /* 0xffffffb04a207950 */ /* 0x000fea0003c3ffff */
        .type           $_Z15Sigma_2D_SolverififfPfS_S_$__internal_accurate_pow,@function
        .size           $_Z15Sigma_2D_SolverififfPfS_S_$__internal_accurate_pow,(.L_x_1650 - $_Z15Sigma_2D_SolverififfPfS_S_$__internal_accurate_pow)
$_Z15Sigma_2D_SolverififfPfS_S_$__internal_accurate_pow:
        /* <DEDUP_REMOVED lines=9> */
[----:B------:R-:W-:Y:S01]  /*5010*/  @!P6 IMAD.MOV.U32 R57, RZ, RZ, R55 ;  /* 0x000000ffff39e224 */ /* 0x000fe200078e0037 */
[----:B------:R-:W-:Y:S01]  /*5020*/  @!P6 LEA.HI R91, R55, 0xffffffca, RZ, 0xc ;  /* 0xffffffca375be811 */ /* 0x000fe200078f60ff */
[----:B------:R-:W-:Y:S02]  /*5030*/  @!P6 IMAD.MOV.U32 R56, RZ, RZ, R54 ;  /* 0x000000ffff38e224 */ /* 0x000fe400078e0036 */
[----:B------:R-:W-:Y:S01]  /*5040*/  IMAD.MOV.U32 R54, RZ, RZ, RZ ;  /* 0x000000ffff367224 */ /* 0x000fe200078e00ff */
[----:B------:R-:W-:Y:S01]  /*5050*/  LOP3.LUT R57, R57, 0x800fffff, RZ, 0xc0, !PT ;  /* 0x800fffff39397812 */ /* 0x000fe200078ec0ff */
[----:B------:R-:W-:Y:S02]  /*5060*/  IMAD.MOV.U32 R64, RZ, RZ, R56 ;  /* 0x000000ffff407224 */ /* 0x000fe400078e0038 */
[----:B------:R-:W-:Y:S01]  /*5070*/  IMAD.MOV.U32 R56, RZ, RZ, 0x41ad3b5a ;  /* 0x41ad3b5aff387424 */ /* 0x000fe200078e00ff */
[----:B------:R-:W-:Y:S01]  /*5080*/  LOP3.LUT R65, R57, 0x3ff00000, RZ, 0xfc, !PT ;  /* 0x3ff0000039417812 */ /* 0x000fe200078efcff */
[----:B------:R-:W-:-:S03]  /*5090*/  IMAD.MOV.U32 R57, RZ, RZ, 0x3ed0f5d2 ;  /* 0x3ed0f5d2ff397424 */ /* 0x000fc600078e00ff */
[----:B------:R-:W-:-:S13]  /*50a0*/  ISETP.GE.U32.AND P6, PT, R65, 0x3ff6a09f, PT ;  /* 0x3ff6a09f4100780c */ /* 0x000fda0003fc6070 */
[----:B------:R-:W-:-:S04]  /*50b0*/  @P6 VIADD R55, R65, 0xfff00000 ;  /* 0xfff0000041376836 */ /* 0x000fc80000000000 */
[----:B------:R-:W-:-:S06]  /*50c0*/  @P6 IMAD.MOV.U32 R65, RZ, RZ, R55 ;  /* 0x000000ffff416224 */ /* 0x000fcc00078e0037 */
        /* <DEDUP_REMOVED lines=46> */
[----:B------:R-:W-:-:S08]  /*53b0*/  DFMA R74, R56, R72, R74 ;  /* 0x00000048384a722b */ /* 0x000fd0000000004a */
[----:B------:R-:W-:Y:S02]  /*53c0*/  DFMA R74, R54, R62, R74 ;  /* 0x0000003e364a722b */ /* 0x000fe4000000004a */
[----:B------:R-:W-:-:S08]  /*53d0*/  DADD R62, R58, R64 ;  /* 0x000000003a3e7229 */ /* 0x000fd00000000040 */
[----:B------:R-:W-:-:S08]  /*53e0*/  DADD R58, R58, -R62 ;  /* 0x000000003a3a7229 */ /* 0x000fd0000000083e */
[----:B------:R-:W-:Y:S02]  /*53f0*/  DADD R64, R64, R58 ;  /* 0x0000000040407229 */ /* 0x000fe4000000003a */
[----:B------:R-:W-:-:S08]  /*5400*/  DMUL R58, R62, R60 ;  /* 0x0000003c3e3a7228 */ /* 0x000fd00000000000 */
[----:B------:R-:W-:-:S08]  /*5410*/  DFMA R72, R62, R60, -R58 ;  /* 0x0000003c3e48722b */ /* 0x000fd0000000083a */
[----:B------:R-:W-:Y:S01]  /*5420*/  DFMA R72, R62, R74, R72 ;  /* 0x0000004a3e48722b */ /* 0x000fe20000000048 */
[C---:B------:R-:W-:Y:S02]  /*5430*/  VIADD R74, R91.reuse, 0xfffffc01 ;  /* 0xfffffc015b4a7836 */ /* 0x040fe40000000000 */
[----:B------:R-:W-:-:S05]  /*5440*/  @P6 VIADD R74, R91, 0xfffffc02 ;  /* 0xfffffc025b4a6836 */ /* 0x000fca0000000000 */
[----:B------:R-:W-:Y:S01]  /*5450*/  DFMA R64, R64, R60, R72 ;  /* 0x0000003c4040722b */ /* 0x000fe20000000048 */
        /* <DEDUP_REMOVED lines=91> */
.L_x_1094:
[----:B------:R-:W-:Y:S02]  /*5a10*/  DFMA R62, R62, R54, R54 ;  /* 0x000000363e3e722b */ /* 0x000fe40000000036 */
[----:B------:R-:W-:-:S08]  /*5a20*/  DSETP.NEU.AND P6, PT, |R54|, +INF , PT ;  /* 0x7ff000003600742a */ /* 0x000fd00003fcd200 */
[----:B------:R-:W-:Y:S01]  /*5a30*/  FSEL R5, R54, R62, !P6 ;  /* 0x0000003e36057208 */ /* 0x000fe20007000000 */
[----:B------:R-:W-:Y:S01]  /*5a40*/  IMAD.MOV.U32 R54, RZ, RZ, R80 ;  /* 0x000000ffff367224 */ /* 0x000fe200078e0050 */
[----:B------:R-:W-:Y:S01]  /*5a50*/  FSEL R62, R55, R63, !P6 ;  /* 0x0000003f373e7208 */ /* 0x000fe20007000000 */
[----:B------:R-:W-:-:S04]  /*5a60*/  IMAD.MOV.U32 R55, RZ, RZ, 0x0 ;  /* 0x00000000ff377424 */ /* 0x000fc800078e00ff */
[----:B------:R-:W-:Y:S05]  /*5a70*/  RET.REL.NODEC R54 `(_Z15Sigma_2D_SolverififfPfS_S_) ;  /* 0xffffffa436607950 */ /* 0x000fea0003c3ffff */
.L_x_1095:
        /* <DEDUP_REMOVED lines=16> */
.L_x_1650:


//--------------------- .text._Z23ADI_2D_Solver_OptimizedififfPfS_S_ --------------------------
	.section	.text._Z23ADI_2D_Solver_OptimizedififfPfS_S_,"ax",@progbits
	.align	128
        .global         _Z23ADI_2D_Solver_OptimizedififfPfS_S_
        .type           _Z23ADI_2D_Solver_OptimizedififfPfS_S_,@function
        .size           _Z23ADI_2D_Solver_OptimizedififfPfS_S_,(.L_x_1652 - _Z23ADI_2D_Solver_OptimizedififfPfS_S_)
        .other          _Z23ADI_2D_Solver_OptimizedififfPfS_S_,@"STO_CUDA_ENTRY STV_DEFAULT"
_Z23ADI_2D_Solver_OptimizedififfPfS_S_:
.text._Z23ADI_2D_Solver_OptimizedififfPfS_S_:
        /* <DEDUP_REMOVED lines=22> */
[----:B-1----:R-:W-:Y:S01]  /*0160*/  FMUL R0, R0, R0 ;  /* 0x0000000000007220 */ /* 0x002fe20000400000 */
[----:B--2---:R-:W-:-:S06]  /*0170*/  IMAD R28, R11, UR8, R28 ;  /* 0x000000080b1c7c24 */ /* 0x004fcc000f8e021c */
        /* <DEDUP_REMOVED lines=20> */
[----:B------:R-:W-:Y:S05]  /*02c0*/  CALL.REL.NOINC `($__internal_22_$__cuda_sm20_div_rn_f64_full) ;  /* 0x0000005800407944 */ /* 0x000fea0003c00000 */
.L_x_1097:
        /* <DEDUP_REMOVED lines=24> */
[----:B------:R-:W-:Y:S02]  /*0450*/  IMAD.MOV.U32 R2, RZ, RZ, R52 ;  /* 0x000000ffff027224 */ /* 0x000fe400078e0034 */
[----:B------:R-:W-:-:S07]  /*0460*/  IMAD.MOV.U32 R3, RZ, RZ, R53 ;  /* 0x000000ffff037224 */ /* 0x000fce00078e0035 */
.L_x_1098:
[----:B------:R-:W0:Y:S01]  /*0470*/  LDCU UR5, c[0x0][0x384] ;  /* 0x00007080ff0577ac */ /* 0x000e220008000800 */
[----:B------:R-:W1:Y:S01]  /*0480*/  LDC R29, c[0x0][0x390] ;  /* 0x0000e400ff1d7b82 */ /* 0x000e620000000800 */
[----:B------:R-:W-:Y:S01]  /*0490*/  F2F.F32.F64 R40, R2 ;  /* 0x0000000200287310 */ /* 0x000fe20000301000 */
[----:B------:R-:W-:Y:S01]  /*04a0*/  FADD R42, R0, R0 ;  /* 0x00000000002a7221 */ /* 0x000fe20000000000 */
[----:B------:R-:W2:Y:S06]  /*04b0*/  LDCU UR4, c[0x0][0x38c] ;  /* 0x00007180ff0477ac */ /* 0x000eac0008000800 */
[----:B------:R-:W-:Y:S08]  /*04c0*/  F2F.F64.F32 R42, R42 ;  /* 0x0000002a002a7310 */ /* 0x000ff00000201800 */
[----:B0-----:R-:W0:Y:S08]  /*04d0*/  F2F.F64.F32 R48, UR5 ;  /* 0x0000000500307d10 */ /* 0x001e300008201800 */
[----:B--2---:R-:W2:Y:S01]  /*04e0*/  F2F.F64.F32 R50, UR4 ;  /* 0x0000000400327d10 */ /* 0x004ea20008201800 */
[----:B0-----:R-:W-:-:S07]  /*04f0*/  DADD R6, R48, 2 ;  /* 0x4000000030067429 */ /* 0x001fce0000000000 */
[----:B-1----:R-:W0:Y:S01]  /*0500*/  F2F.F64.F32 R46, R29 ;  /* 0x0000001d002e7310 */ /* 0x002e220000201800 */
[C---:B------:R-:W-:Y:S02]  /*0510*/  DADD R10, R48.reuse, 4 ;  /* 0x40100000300a7429 */ /* 0x040fe40000000000 */
[C---:B------:R-:W-:Y:S02]  /*0520*/  DADD R18, R48.reuse, 8 ;  /* 0x4020000030127429 */ /* 0x040fe40000000000 */
[----:B------:R-:W-:Y:S02]  /*0530*/  DADD R14, R48, 6 ;  /* 0x40180000300e7429 */ /* 0x000fe40000000000 */
[C---:B--2---:R-:W-:Y:S01]  /*0540*/  DADD R4, R50.reuse, 2 ;  /* 0x4000000032047429 */ /* 0x044fe20000000000 */
[----:B------:R-:W-:Y:S01]  /*0550*/  FMUL R10, R29, 0.5 ;  /* 0x3f0000001d0a7820 */ /* 0x000fe20000400000 */
[C---:B------:R-:W-:Y:S01]  /*0560*/  DADD R16, R50.reuse, 8 ;  /* 0x4020000032107429 */ /* 0x040fe20000000000 */
[----:B------:R-:W-:Y:S01]  /*0570*/  LOP3.LUT R26, R7, 0x7ff00000, RZ, 0xc0, !PT ;  /* 0x7ff00000071a7812 */ /* 0x000fe200078ec0ff */
[C---:B------:R-:W-:Y:S01]  /*0580*/  DADD R6, R50.reuse, 12 ;  /* 0x4028000032067429 */ /* 0x040fe20000000000 */
[----:B------:R-:W-:Y:S01]  /*0590*/  LOP3.LUT R24, R11, 0x7ff00000, RZ, 0xc0, !PT ;  /* 0x7ff000000b187812 */ /* 0x000fe200078ec0ff */
[C---:B------:R-:W-:Y:S01]  /*05a0*/  DADD R8, R50.reuse, 4 ;  /* 0x4010000032087429 */ /* 0x040fe20000000000 */
[----:B------:R-:W-:Y:S01]  /*05b0*/  FADD R11, R29, UR4 ;  /* 0x000000041d0b7e21 */ /* 0x000fe20008000000 */
[----:B------:R-:W-:Y:S01]  /*05c0*/  DADD R12, R50, 6 ;  /* 0x40180000320c7429 */ /* 0x000fe20000000000 */
[----:B------:R-:W1:Y:S01]  /*05d0*/  F2F.F64.F32 R44, R10 ;  /* 0x0000000a002c7310 */ /* 0x000e620000201800 */
[----:B------:R-:W-:Y:S01]  /*05e0*/  LOP3.LUT R27, R5, 0x7ff00000, RZ, 0xc0, !PT ;  /* 0x7ff00000051b7812 */ /* 0x000fe200078ec0ff */
[----:B------:R-:W-:Y:S01]  /*05f0*/  DADD R4, R48, 10 ;  /* 0x4024000030047429 */ /* 0x000fe20000000000 */
[----:B------:R-:W-:Y:S01]  /*0600*/  LOP3.LUT R21, R17, 0x7ff00000, RZ, 0xc0, !PT ;  /* 0x7ff0000011157812 */ /* 0x000fe200078ec0ff */
[C---:B0-----:R-:W-:Y:S01]  /*0610*/  DADD R2, R46.reuse, 2 ;  /* 0x400000002e027429 */ /* 0x041fe20000000000 */
[----:B------:R-:W-:Y:S01]  /*0620*/  LOP3.LUT R17, R7, 0x7ff00000, RZ, 0xc0, !PT ;  /* 0x7ff0000007117812 */ /* 0x000fe200078ec0ff */
[----:B------:R-:W-:Y:S01]  /*0630*/  DADD R6, R46, 6 ;  /* 0x401800002e067429 */ /* 0x000fe20000000000 */
[----:B------:R-:W-:Y:S01]  /*0640*/  LOP3.LUT R25, R9, 0x7ff00000, RZ, 0xc0, !PT ;  /* 0x7ff0000009197812 */ /* 0x000fe200078ec0ff */
[----:B------:R-:W-:Y:S01]  /*0650*/  DADD R8, R48, 12 ;  /* 0x4028000030087429 */ /* 0x000fe20000000000 */
[----:B------:R-:W-:Y:S01]  /*0660*/  LOP3.LUT R23, R13, 0x7ff00000, RZ, 0xc0, !PT ;  /* 0x7ff000000d177812 */ /* 0x000fe200078ec0ff */
[----:B------:R-:W-:Y:S01]  /*0670*/  FMUL R13, R0, R11 ;  /* 0x0000000b000d7220 */ /* 0x000fe20000400000 */
[----:B------:R-:W-:Y:S01]  /*0680*/  FADD R11, R10, UR5 ;  /* 0x000000050a0b7e21 */ /* 0x000fe20008000000 */
[----:B------:R-:W-:Y:S01]  /*0690*/  LOP3.LUT R18, R5, 0x7ff00000, RZ, 0xc0, !PT ;  /* 0x7ff0000005127812 */ /* 0x000fe200078ec0ff */
[----:B------:R-:W-:Y:S01]  /*06a0*/  DADD R4, R46, 4 ;  /* 0x401000002e047429 */ /* 0x000fe20000000000 */
[----:B------:R-:W-:Y:S01]  /*06b0*/  LOP3.LUT R22, R15, 0x7ff00000, RZ, 0xc0, !PT ;  /* 0x7ff000000f167812 */ /* 0x000fe200078ec0ff */
[----:B------:R-:W-:Y:S01]  /*06c0*/  DADD R30, R50, 10 ;  /* 0x40240000321e7429 */ /* 0x000fe20000000000 */
[----:B------:R-:W-:Y:S01]  /*06d0*/  FFMA R6, R40, R11, R13 ;  /* 0x0000000b28067223 */ /* 0x000fe2000000000d */
[----:B------:R-:W-:Y:S01]  /*06e0*/  LOP3.LUT R13, R7, 0x7ff00000, RZ, 0xc0, !PT ;  /* 0x7ff00000070d7812 */ /* 0x000fe200078ec0ff */
[----:B------:R-:W-:Y:S01]  /*06f0*/  FMUL R7, R0, UR4 ;  /* 0x0000000400077c20 */ /* 0x000fe20008400000 */
[----:B------:R-:W-:Y:S01]  /*0700*/  LOP3.LUT R16, R9, 0x7ff00000, RZ, 0xc0, !PT ;  /* 0x7ff0000009107812 */ /* 0x000fe200078ec0ff */
[----:B------:R-:W-:Y:S01]  /*0710*/  DADD R8, R46, 8 ;  /* 0x402000002e087429 */ /* 0x000fe20000000000 */
[----:B------:R-:W-:Y:S01]  /*0720*/  LOP3.LUT R20, R19, 0x7ff00000, RZ, 0xc0, !PT ;  /* 0x7ff0000013147812 */ /* 0x000fe200078ec0ff */
[----:B------:R-:W-:Y:S01]  /*0730*/  FFMA R7, R40, UR5, R7 ;  /* 0x0000000528077c23 */ /* 0x000fe20008000007 */
[----:B------:R-:W-:Y:S01]  /*0740*/  LOP3.LUT R15, R3, 0x7ff00000, RZ, 0xc0, !PT ;  /* 0x7ff00000030f7812 */ /* 0x000fe200078ec0ff */
[----:B------:R-:W0:Y:S01]  /*0750*/  F2F.F64.F32 R40, R40 ;  /* 0x0000002800287310 */ /* 0x000e220000201800 */
[----:B------:R-:W-:Y:S01]  /*0760*/  LOP3.LUT R14, R5, 0x7ff00000, RZ, 0xc0, !PT ;  /* 0x7ff00000050e7812 */ /* 0x000fe200078ec0ff */
[C---:B-1----:R-:W-:Y:S01]  /*0770*/  DADD R2, R44.reuse, 2 ;  /* 0x400000002c027429 */ /* 0x042fe20000000000 */
[----:B------:R-:W-:Y:S01]  /*0780*/  LOP3.LUT R19, R31, 0x7ff00000, RZ, 0xc0, !PT ;  /* 0x7ff000001f137812 */ /* 0x000fe200078ec0ff */
[----:B------:R-:W-:-:S02]  /*0790*/  DADD R4, R44, 4 ;  /* 0x401000002c047429 */ /* 0x000fc40000000000 */
[C---:B------:R-:W-:Y:S01]  /*07a0*/  DADD R10, R46.reuse, 10 ;  /* 0x402400002e0a7429 */ /* 0x040fe20000000000 */
[----:B------:R-:W-:Y:S01]  /*07b0*/  LOP3.LUT R12, R9, 0x7ff00000, RZ, 0xc0, !PT ;  /* 0x7ff00000090c7812 */ /* 0x000fe200078ec0ff */
[----:B------:R-:W-:Y:S01]  /*07c0*/  DADD R36, R46, 12 ;  /* 0x402800002e247429 */ /* 0x000fe20000000000 */
[----:B------:R-:W-:Y:S01]  /*07d0*/  FADD R9, R7, R6 ;  /* 0x0000000607097221 */ /* 0x000fe20000000000 */
[C---:B------:R-:W-:Y:S02]  /*07e0*/  DADD R30, R44.reuse, 6 ;  /* 0x401800002c1e7429 */ /* 0x040fe40000000000 */
[C---:B------:R-:W-:Y:S01]  /*07f0*/  DADD R32, R44.reuse, 8 ;  /* 0x402000002c207429 */ /* 0x040fe20000000000 */
[----:B------:R-:W-:Y:S01]  /*0800*/  LOP3.LUT R8, R3, 0x7ff00000, RZ, 0xc0, !PT ;  /* 0x7ff0000003087812 */ /* 0x000fe200078ec0ff */
[C---:B------:R-:W-:Y:S01]  /*0810*/  DADD R34, R44.reuse, 10 ;  /* 0x402400002c227429 */ /* 0x040fe20000000000 */
[----:B------:R-:W-:Y:S01]  /*0820*/  LOP3.LUT R7, R5, 0x7ff00000, RZ, 0xc0, !PT ;  /* 0x7ff0000005077812 */ /* 0x000fe200078ec0ff */
[----:B------:R-:W-:Y:S01]  /*0830*/  DADD R38, R44, 12 ;  /* 0x402800002c267429 */ /* 0x000fe20000000000 */
[----:B------:R-:W-:-:S02]  /*0840*/  LOP3.LUT R11, R11, 0x7ff00000, RZ, 0xc0, !PT ;  /* 0x7ff000000b0b7812 */ /* 0x000fc400078ec0ff */
[----:B------:R-:W-:Y:S02]  /*0850*/  LOP3.LUT R10, R37, 0x7ff00000, RZ, 0xc0, !PT ;  /* 0x7ff00000250a7812 */ /* 0x000fe400078ec0ff */
[----:B------:R-:W-:Y:S02]  /*0860*/  LOP3.LUT R6, R31, 0x7ff00000, RZ, 0xc0, !PT ;  /* 0x7ff000001f067812 */ /* 0x000fe400078ec0ff */
[----:B------:R-:W-:Y:S02]  /*0870*/  LOP3.LUT R5, R33, 0x7ff00000, RZ, 0xc0, !PT ;  /* 0x7ff0000021057812 */ /* 0x000fe400078ec0ff */
[----:B------:R-:W-:Y:S02]  /*0880*/  LOP3.LUT R4, R35, 0x7ff00000, RZ, 0xc0, !PT ;  /* 0x7ff0000023047812 */ /* 0x000fe400078ec0ff */
[----:B0-----:R-:W-:-:S07]  /*0890*/  LOP3.LUT R3, R39, 0x7ff00000, RZ, 0xc0, !PT ;  /* 0x7ff0000027037812 */ /* 0x001fce00078ec0ff */
.L_x_1163:
        /* <DEDUP_REMOVED lines=24> */
[----:B------:R1:W5:Y:S01]  /*0a20*/  LDG.E.CONSTANT R81, desc[UR6][R54.64] ;  /* 0x0000000636517981 */ /* 0x000362000c1e9900 */
        /* <DEDUP_REMOVED lines=13> */
[----:B------:R-:W3:Y:S04]  /*0b00*/  @!P1 LDG.E.CONSTANT R30, desc[UR6][R52.64+-0x18] ;  /* 0xffffe806341e9981 */ /* 0x000ee8000c1e9900 */
        /* <DEDUP_REMOVED lines=11> */
[----:B--2---:R-:W-:-:S03]  /*0bc0*/  FMUL R80, R9, R32 ;  /* 0x0000002009507220 */ /* 0x004fc60000400000 */
[----:B------:R-:W-:Y:S01]  /*0bd0*/  P2R R91, PR, RZ, 0x20 ;  /* 0x00000020ff5b7803 */ /* 0x000fe20000000000 */
[----:B0-----:R-:W-:Y:S02]  /*0be0*/  IMAD.MOV.U32 R53, RZ, RZ, R55 ;  /* 0x000000ffff357224 */ /* 0x001fe400078e0037 */
[----:B------:R-:W-:Y:S01]  /*0bf0*/  BAR.SYNC.DEFER_BLOCKING 0x0 ;  /* 0x0000000000007b1d */ /* 0x000fe20000010000 */
[----:B------:R-:W-:-:S04]  /*0c00*/  ISETP.NE.AND P5, PT, R19, 0x7ff00000, PT ;  /* 0x7ff000001300780c */ /* 0x000fc80003fa5270 */
[----:B------:R-:W-:-:S03]  /*0c10*/  P2R R88, PR, RZ, 0x20 ;  /* 0x00000020ff587803 */ /* 0x000fc60000000000 */
[----:B------:R-:W0:Y:S01]  /*0c20*/  LDC R37, c[0x0][0x390] ;  /* 0x0000e400ff257b82 */ /* 0x000e220000000800 */
[----:B------:R-:W-:Y:S01]  /*0c30*/  ISETP.NE.AND P5, PT, R12, 0x7ff00000, PT ;  /* 0x7ff000000c00780c */ /* 0x000fe20003fa5270 */
[----:B------:R-:W-:Y:S01]  /*0c40*/  IMAD R51, R66, UR9, R69 ;  /* 0x0000000942337c24 */ /* 0x000fe2000f8e0245 */
[----:B------:R-:W-:Y:S01]  /*0c50*/  ULEA UR4, UR5, UR4, 0x18 ;  /* 0x0000000405047291 */ /* 0x000fe2000f8ec0ff */
[----:B------:R-:W-:Y:S01]  /*0c60*/  IMAD.MOV.U32 R69, RZ, RZ, 0x40000000 ;  /* 0x40000000ff457424 */ /* 0x000fe200078e00ff */
[----:B------:R-:W-:Y:S01]  /*0c70*/  P2R R100, PR, RZ, 0x20 ;  /* 0x00000020ff647803 */ /* 0x000fe20000000000 */
[----:B------:R-:W-:Y:S01]  /*0c80*/  IMAD R51, R51, R67, R28 ;  /* 0x0000004333337224 */ /* 0x000fe200078e021c */
[----:B------:R-:W-:Y:S01]  /*0c90*/  ISETP.NE.AND P5, PT, R22, 0x7ff00000, PT ;  /* 0x7ff000001600780c */ /* 0x000fe20003fa5270 */
[----:B------:R-:W2:Y:S01]  /*0ca0*/  LDC R35, c[0x0][0x38c] ;  /* 0x0000e300ff237b82 */ /* 0x000ea20000000800 */
[----:B------:R-:W-:Y:S01]  /*0cb0*/  LEA R33, R33, UR4, 0x2 ;  /* 0x0000000421217c11 */ /* 0x000fe2000f8e10ff */
[----:B------:R-:W-:Y:S01]  /*0cc0*/  UMOV UR4, URZ ;  /* 0x000000ff00047c82 */ /* 0x000fe20008000000 */
[----:B-1----:R-:W-:-:S02]  /*0cd0*/  FSETP.NEU.AND P3, PT, R39, 1, PT ;  /* 0x3f8000002700780b */ /* 0x002fc40003f6d000 */
[----:B------:R-:W-:Y:S02]  /*0ce0*/  FSETP.NAN.AND P2, PT, R39, R39, PT ;  /* 0x000000272700720b */ /* 0x000fe40003f48000 */
[----:B------:R-:W-:Y:S02]  /*0cf0*/  P2R R103, PR, RZ, 0x20 ;  /* 0x00000020ff677803 */ /* 0x000fe40000000000 */
[----:B------:R-:W-:Y:S01]  /*0d00*/  P2R R84, PR, RZ, 0x4 ;  /* 0x00000004ff547803 */ /* 0x000fe20000000000 */
[----:B------:R-:W-:Y:S01]  /*0d10*/  STS [R33+0x18], R32 ;  /* 0x0000182021007388 */ /* 0x000fe20000000800 */
[----:B------:R-:W-:-:S04]  /*0d20*/  ISETP.NE.AND P5, PT, R7, 0x7ff00000, PT ;  /* 0x7ff000000700780c */ /* 0x000fc80003fa5270 */
[----:B------:R-:W-:Y:S01]  /*0d30*/  P2R R108, PR, RZ, 0x20 ;  /* 0x00000020ff6c7803 */ /* 0x000fe20000000000 */
[C---:B0-----:R-:W-:Y:S01]  /*0d40*/  FMUL R75, R37.reuse, 0.5 ;  /* 0x3f000000254b7820 */ /* 0x041fe20000400000 */
[----:B------:R-:W-:Y:S02]  /*0d50*/  FSETP.NEU.AND P2, PT, R37, RZ, PT ;  /* 0x000000ff2500720b */ /* 0x000fe40003f4d000 */
[----:B------:R-:W-:Y:S02]  /*0d60*/  ISETP.NE.AND P5, PT, R25, 0x7ff00000, PT ;  /* 0x7ff000001900780c */ /* 0x000fe40003fa5270 */
[----:B------:R-:W-:Y:S02]  /*0d70*/  FSETP.NAN.AND P6, PT, R75, R75, PT ;  /* 0x0000004b4b00720b */ /* 0x000fe40003fc8000 */
[----:B------:R-:W-:Y:S02]  /*0d80*/  P2R R74, PR, RZ, 0x20 ;  /* 0x00000020ff4a7803 */ /* 0x000fe40000000000 */
[----:B--2---:R-:W-:Y:S01]  /*0d90*/  FSETP.NEU.AND P4, PT, R35, 1, PT ;  /* 0x3f8000002300780b */ /* 0x004fe20003f8d000 */
[----:B------:R-:W-:Y:S01]  /*0da0*/  DSETP.NEU.AND P5, PT, |R48|, +INF , PT ;  /* 0x7ff000003000742a */ /* 0x000fe20003fad200 */
[----:B------:R-:W-:-:S05]  /*0db0*/  P2R R86, PR, RZ, 0x40 ;  /* 0x00000040ff567803 */ /* 0x000fca0000000000 */
[----:B------:R-:W-:Y:S02]  /*0dc0*/  P2R R38, PR, RZ, 0x20 ;  /* 0x00000020ff267803 */ /* 0x000fe40000000000 */
[----:B------:R-:W-:-:S04]  /*0dd0*/  ISETP.NE.AND P5, PT, R15, 0x7ff00000, PT ;  /* 0x7ff000000f00780c */ /* 0x000fc80003fa5270 */
[----:B------:R-:W-:Y:S02]  /*0de0*/  P2R R83, PR, RZ, 0x20 ;  /* 0x00000020ff537803 */ /* 0x000fe40000000000 */
[----:B------:R-:W-:Y:S01]  /*0df0*/  FSETP.NEU.AND P5, PT, R75, RZ, PT ;  /* 0x000000ff4b00720b */ /* 0x000fe20003fad000 */
[----:B---3--:R0:W-:Y:S04]  /*0e00*/  @!P1 STS [R33], R30 ;  /* 0x0000001e21009388 */ /* 0x0081e80000000800 */
[----:B----4-:R1:W-:Y:S01]  /*0e10*/  @!P1 STS [R33+0x98], R34 ;  /* 0x0000982221009388 */ /* 0x0103e20000000800 */
[----:B------:R-:W-:Y:S01]  /*0e20*/  BAR.SYNC.DEFER_BLOCKING 0x0 ;  /* 0x0000000000007b1d */ /* 0x000fe20000010000 */
[----:B------:R-:W-:Y:S02]  /*0e30*/  FSETP.NEU.AND P1, PT, R39, RZ, PT ;  /* 0x000000ff2700720b */ /* 0x000fe40003f2d000 */
[----:B0-----:R-:W-:-:S02]  /*0e40*/  P2R R30, PR, RZ, 0x8 ;  /* 0x00000008ff1e7803 */ /* 0x001fc40000000000 */
[----:B------:R-:W-:Y:S01]  /*0e50*/  FSETP.NEU.AND P3, PT, R37, 1, PT ;  /* 0x3f8000002500780b */ /* 0x000fe20003f6d000 */
[----:B-1----:R-:W-:Y:S01]  /*0e60*/  VIADD R34, R51, 0x6 ;  /* 0x0000000633227836 */ /* 0x002fe20000000000 */
[----:B------:R-:W-:Y:S02]  /*0e70*/  P2R R30, PR, RZ, 0x2 ;  /* 0x00000002ff1e7803 */ /* 0x000fe40000000000 */
[----:B------:R-:W-:Y:S02]  /*0e80*/  P2R R30, PR, RZ, 0x8 ;  /* 0x00000008ff1e7803 */ /* 0x000fe40000000000 */
[----:B------:R-:W-:Y:S02]  /*0e90*/  P2R R30, PR, RZ, 0x4 ;  /* 0x00000004ff1e7803 */ /* 0x000fe40000000000 */
[----:B------:R-:W-:Y:S02]  /*0ea0*/  P2R R30, PR, RZ, 0x10 ;  /* 0x00000010ff1e7803 */ /* 0x000fe40000000000 */
[----:B------:R-:W-:-:S02]  /*0eb0*/  FSETP.NEU.AND P3, PT, R35, RZ, PT ;  /* 0x000000ff2300720b */ /* 0x000fc40003f6d000 */
[----:B------:R-:W-:Y:S02]  /*0ec0*/  ISETP.NE.AND P4, PT, R3, 0x7ff00000, PT ;  /* 0x7ff000000300780c */ /* 0x000fe40003f85270 */
[----:B------:R-:W-:Y:S02]  /*0ed0*/  P2R R30, PR, RZ, 0x8 ;  /* 0x00000008ff1e7803 */ /* 0x000fe40000000000 */
[----:B------:R-:W-:Y:S02]  /*0ee0*/  P2R R95, PR, RZ, 0x10 ;  /* 0x00000010ff5f7803 */ /* 0x000fe40000000000 */
        /* <DEDUP_REMOVED lines=23> */
[----:B------:R-:W-:Y:S01]  /*1060*/  P2R R79, PR, RZ, 0x10 ;  /* 0x00000010ff4f7803 */ /* 0x000fe20000000000 */
[----:B------:R-:W-:Y:S01]  /*1070*/  DSETP.NEU.AND P3, PT, |R44|, +INF , PT ;  /* 0x7ff000002c00742a */ /* 0x000fe20003f6d200 */
[----:B------:R-:W-:Y:S02]  /*1080*/  ISETP.NE.AND P4, PT, R8, 0x7ff00000, PT ;  /* 0x7ff000000800780c */ /* 0x000fe40003f85270 */
[----:B------:R-:W-:Y:S02]  /*1090*/  FSETP.NAN.AND P1, PT, R37, R37, PT ;  /* 0x000000252500720b */ /* 0x000fe40003f28000 */
[----:B------:R-:W-:-:S02]  /*10a0*/  P2R R110, PR, RZ, 0x10 ;  /* 0x00000010ff6e7803 */ /* 0x000fc40000000000 */
[----:B------:R-:W-:Y:S01]  /*10b0*/  P2R R85, PR, RZ, 0x8 ;  /* 0x00000008ff557803 */ /* 0x000fe20000000000 */
[----:B------:R-:W-:Y:S01]  /*10c0*/  DSETP.NEU.AND P4, PT, |R46|, +INF , PT ;  /* 0x7ff000002e00742a */ /* 0x000fe20003f8d200 */
[----:B------:R-:W-:Y:S02]  /*10d0*/  ISETP.NE.AND P3, PT, R26, 0x7ff00000, PT ;  /* 0x7ff000001a00780c */ /* 0x000fe40003f65270 */
[----:B------:R-:W-:Y:S02]  /*10e0*/  FSETP.NAN.AND P2, PT, R35, R35, PT ;  /* 0x000000232300720b */ /* 0x000fe40003f48000 */
[----:B------:R-:W-:Y:S02]  /*10f0*/  P2R R107, PR, RZ, 0x8 ;  /* 0x00000008ff6b7803 */ /* 0x000fe40000000000 */
[----:B------:R-:W-:Y:S02]  /*1100*/  P2R R36, PR, RZ, 0x10 ;  /* 0x00000010ff247803 */ /* 0x000fe40000000000 */
[----:B------:R-:W-:-:S02]  /*1110*/  ISETP.NE.AND P3, PT, R27, 0x7ff00000, PT ;  /* 0x7ff000001b00780c */ /* 0x000fc40003f65270 */
[----:B------:R-:W-:Y:S02]  /*1120*/  FSETP.NEU.AND P4, PT, R75, 1, PT ;  /* 0x3f8000004b00780b */ /* 0x000fe40003f8d000 */
[----:B------:R-:W-:-:S11]  /*1130*/  MOV R30, 0x1150 ;  /* 0x00001150001e7802 */ /* 0x000fd60000000f00 */
[----:B-----5:R-:W-:Y:S05]  /*1140*/  CALL.REL.NOINC `($_Z23ADI_2D_Solver_OptimizedififfPfS_S_$__internal_accurate_pow) ;  /* 0x0000005000387944 */ /* 0x020fea0003c00000 */
[----:B------:R-:W-:Y:S05]  /*1150*/  BSYNC.RECONVERGENT B0 ;  /* 0x0000000000007941 */ /* 0x000fea0003800200 */
.L_x_1099:
[----:B------:R-:W0:Y:S01]  /*1160*/  F2F.F64.F32 R50, UR14 ;  /* 0x0000000e00327d10 */ /* 0x000e220008201800 */
[----:B------:R-:W-:Y:S01]  /*1170*/  FSETP.NEU.AND P6, PT, R35, RZ, PT ;  /* 0x000000ff2300720b */ /* 0x000fe20003fcd000 */
[----:B------:R-:W-:Y:S01]  /*1180*/  BSSY.RECONVERGENT B0, `(.L_x_1100) ;  /* 0x0000014000007945 */ /* 0x000fe20003800200 */
[----:B------:R-:W-:Y:S02]  /*1190*/  IMAD.MOV.U32 R69, RZ, RZ, 0x40000000 ;  /* 0x40000000ff457424 */ /* 0x000fe400078e00ff */
[----:B------:R-:W-:Y:S02]  /*11a0*/  FSEL R30, R53, RZ, P6 ;  /* 0x000000ff351e7208 */ /* 0x000fe40003000000 */
[----:B------:R-:W-:Y:S02]  /*11b0*/  FSEL R59, R52, RZ, P6 ;  /* 0x000000ff343b7208 */ /* 0x000fe40003000000 */
[----:B------:R-:W-:Y:S02]  /*11c0*/  FSEL R53, R30, RZ, P0 ;  /* 0x000000ff1e357208 */ /* 0x000fe40000000000 */
[----:B------:R-:W-:-:S02]  /*11d0*/  FSEL R57, R59, +QNAN , P0 ;  /* 0x7ff000003b397808 */ /* 0x000fc40000000000 */
        /* <DEDUP_REMOVED lines=8> */
[----:B------:R-:W-:-:S08]  /*1260*/  DADD R54, R54, R54 ;  /* 0x0000000036367229 */ /* 0x000fd00000000036 */
[----:B------:R-:W-:Y:S01]  /*1270*/  DMUL R46, R54, 0.5 ;  /* 0x3fe00000362e7828 */ /* 0x000fe20000000000 */
[----:B------:R-:W-:-:S09]  /*1280*/  IMAD.MOV.U32 R54, RZ, RZ, R52 ;  /* 0x000000ffff367224 */ /* 0x000fd200078e0034 */
[----:B------:R-:W-:Y:S02]  /*1290*/  FSEL R112, R46, RZ, P6 ;  /* 0x000000ff2e707208 */ /* 0x000fe40003000000 */
[----:B------:R-:W-:-:S07]  /*12a0*/  FSEL R113, R47, 1.875, P6 ;  /* 0x3ff000002f717808 */ /* 0x000fce0003000000 */
[----:B------:R-:W-:Y:S05]  /*12b0*/  CALL.REL.NOINC `($_Z23ADI_2D_Solver_OptimizedififfPfS_S_$__internal_accurate_pow) ;  /* 0x0000004c00dc7944 */ /* 0x000fea0003c00000 */
[----:B------:R-:W-:Y:S05]  /*12c0*/  BSYNC.RECONVERGENT B0 ;  /* 0x0000000000007941 */ /* 0x000fea0003800200 */
.L_x_1100:
[----:B------:R-:W0:Y:S01]  /*12d0*/  F2F.F64.F32 R46, UR15 ;  /* 0x0000000f002e7d10 */ /* 0x000e220008201800 */
[----:B------:R-:W-:Y:S01]  /*12e0*/  P2R R56, PR, RZ, 0x1 ;  /* 0x00000001ff387803 */ /* 0x000fe20000000000 */
[----:B------:R-:W-:Y:S01]  /*12f0*/  FADD R82, R82, R81 ;  /* 0x0000005152527221 */ /* 0x000fe20000000000 */
[----:B------:R-:W-:Y:S01]  /*1300*/  ISETP.NE.AND P3, PT, R83, RZ, PT ;  /* 0x000000ff5300720c */ /* 0x000fe20003f65270 */
[----:B------:R-:W-:Y:S01]  /*1310*/  BSSY.RECONVERGENT B0, `(.L_x_1101) ;  /* 0x000001a000007945 */ /* 0x000fe20003800200 */
[----:B------:R-:W-:Y:S01]  /*1320*/  FSETP.NEU.AND P0, PT, R37, RZ, PT ;  /* 0x000000ff2500720b */ /* 0x000fe20003f0d000 */
[----:B------:R-:W-:Y:S01]  /*1330*/  IMAD.MOV.U32 R69, RZ, RZ, 0x40000000 ;  /* 0x40000000ff457424 */ /* 0x000fe200078e00ff */
[----:B------:R-:W-:Y:S01]  /*1340*/  ISETP.NE.AND P6, PT, R36, RZ, PT ;  /* 0x000000ff2400720c */ /* 0x000fe20003fc5270 */
[----:B------:R-:W1:Y:S01]  /*1350*/  F2F.F64.F32 R82, R82 ;  /* 0x0000005200527310 */ /* 0x000e620000201800 */
[----:B------:R-:W-:Y:S02]  /*1360*/  FSEL R30, R53, RZ, P0 ;  /* 0x000000ff351e7208 */ /* 0x000fe40000000000 */
[----:B------:R-:W-:-:S02]  /*1370*/  FSEL R59, R52, RZ, P0 ;  /* 0x000000ff343b7208 */ /* 0x000fc40000000000 */
[----:B------:R-:W-:Y:S01]  /*1380*/  FSEL R53, R30, RZ, P6 ;  /* 0x000000ff1e357208 */ /* 0x000fe20003000000 */
[----:B0-----:R-:W-:Y:S01]  /*1390*/  DADD R54, R46, 2 ;  /* 0x400000002e367429 */ /* 0x001fe20000000000 */
[----:B------:R-:W-:Y:S02]  /*13a0*/  FSEL R57, R59, +QNAN , P6 ;  /* 0x7ff000003b397808 */ /* 0x000fe40003000000 */
[----:B------:R-:W-:-:S07]  /*13b0*/  ISETP.NE.AND P0, PT, R56, RZ, PT ;  /* 0x000000ff3800720c */ /* 0x000fce0003f05270 */
[----:B------:R-:W-:Y:S02]  /*13c0*/  @!P3 FSEL R30, R54, R53, P1 ;  /* 0x00000035361eb208 */ /* 0x000fe40000800000 */
[----:B------:R-:W-:Y:S02]  /*13d0*/  @!P3 FSEL R59, R55, R57, P1 ;  /* 0x00000039373bb208 */ /* 0x000fe40000800000 */
[----:B------:R-:W-:Y:S01]  /*13e0*/  FSETP.NEU.AND P3, PT, R37, 1, PT ;  /* 0x3f8000002500780b */ /* 0x000fe20003f6d000 */
[----:B------:R-:W-:Y:S01]  /*13f0*/  IMAD.MOV.U32 R52, RZ, RZ, R30 ;  /* 0x000000ffff347224 */ /* 0x000fe200078e001e */
[----:B------:R-:W-:Y:S01]  /*1400*/  MOV R30, 0x14b0 ;  /* 0x000014b0001e7802 */ /* 0x000fe20000000f00 */
[----:B------:R-:W-:-:S06]  /*1410*/  IMAD.MOV.U32 R53, RZ, RZ, R59 ;  /* 0x000000ffff357224 */ /* 0x000fcc00078e003b */
[----:B------:R-:W-:-:S08]  /*1420*/  DADD R52, R52, R52 ;  /* 0x0000000034347229 */ /* 0x000fd00000000034 */
[----:B------:R-:W-:-:S10]  /*1430*/  DMUL R52, R52, 0.5 ;  /* 0x3fe0000034347828 */ /* 0x000fd40000000000 */
[----:B------:R-:W-:Y:S02]  /*1440*/  FSEL R54, R52, RZ, P3 ;  /* 0x000000ff34367208 */ /* 0x000fe40001800000 */
[----:B------:R-:W-:Y:S01]  /*1450*/  FSEL R55, R53, 1.875, P3 ;  /* 0x3ff0000035377808 */ /* 0x000fe20001800000 */
[----:B------:R-:W-:-:S05]  /*1460*/  DADD R52, -RZ, |R48| ;  /* 0x00000000ff347229 */ /* 0x000fca0000000530 */
[----:B------:R-:W-:-:S05]  /*1470*/  DADD R112, R112, R54 ;  /* 0x0000000070707229 */ /* 0x000fca0000000036 */
[----:B------:R-:W-:-:S03]  /*1480*/  IMAD.MOV.U32 R54, RZ, RZ, R52 ;  /* 0x000000ffff367224 */ /* 0x000fc600078e0034 */
[----:B-1----:R-:W-:-:S11]  /*1490*/  DMUL R112, R42, R112 ;  /* 0x000000702a707228 */ /* 0x002fd60000000000 */
[----:B------:R-:W-:Y:S05]  /*14a0*/  CALL.REL.NOINC `($_Z23ADI_2D_Solver_OptimizedififfPfS_S_$__internal_accurate_pow) ;  /* 0x0000004c00607944 */ /* 0x000fea0003c00000 */
[----:B------:R-:W-:Y:S05]  /*14b0*/  BSYNC.RECONVERGENT B0 ;  /* 0x0000000000007941 */ /* 0x000fea0003800200 */
.L_x_1101:
[----:B------:R-:W0:Y:S01]  /*14c0*/  F2F.F64.F32 R48, UR16 ;  /* 0x0000001000307d10 */ /* 0x000e220008201800 */
[----:B------:R-:W-:Y:S01]  /*14d0*/  P2R R30, PR, RZ, 0x2 ;  /* 0x00000002ff1e7803 */ /* 0x000fe20000000000 */
[----:B------:R-:W-:Y:S01]  /*14e0*/  BSSY.RECONVERGENT B0, `(.L_x_1102) ;  /* 0x0000020000007945 */ /* 0x000fe20003800200 */
[----:B------:R-:W-:Y:S01]  /*14f0*/  ISETP.NE.AND P6, PT, R107, RZ, PT ;  /* 0x000000ff6b00720c */ /* 0x000fe20003fc5270 */
[----:B------:R-:W-:Y:S01]  /*1500*/  IMAD.MOV.U32 R69, RZ, RZ, 0x40000000 ;  /* 0x40000000ff457424 */ /* 0x000fe200078e00ff */
[----:B------:R-:W-:Y:S02]  /*1510*/  FSETP.NEU.AND P1, PT, R39, RZ, PT ;  /* 0x000000ff2700720b */ /* 0x000fe40003f2d000 */
[----:B------:R-:W-:Y:S02]  /*1520*/  P2R R58, PR, RZ, 0x1 ;  /* 0x00000001ff3a7803 */ /* 0x000fe40000000000 */
[----:B------:R-:W-:Y:S02]  /*1530*/  ISETP.NE.AND P0, PT, R38, RZ, PT ;  /* 0x000000ff2600720c */ /* 0x000fe40003f05270 */
[----:B------:R-:W-:-:S02]  /*1540*/  FSEL R59, R52, RZ, P1 ;  /* 0x000000ff343b7208 */ /* 0x000fc40000800000 */
[----:B------:R-:W-:Y:S01]  /*1550*/  ISETP.NE.AND P3, PT, R84, RZ, PT ;  /* 0x000000ff5400720c */ /* 0x000fe20003f65270 */
[----:B0-----:R-:W-:Y:S01]  /*1560*/  DADD R54, R48, 2 ;  /* 0x4000000030367429 */ /* 0x001fe20000000000 */
[----:B------:R-:W-:Y:S02]  /*1570*/  FSEL R57, R59, +QNAN , P0 ;  /* 0x7ff000003b397808 */ /* 0x000fe40000000000 */
[----:B------:R-:W-:Y:S02]  /*1580*/  FSEL R56, R53, RZ, P1 ;  /* 0x000000ff35387208 */ /* 0x000fe40000800000 */
[----:B------:R-:W-:Y:S02]  /*1590*/  ISETP.NE.AND P1, PT, R30, RZ, PT ;  /* 0x000000ff1e00720c */ /* 0x000fe40003f25270 */
[----:B------:R-:W-:Y:S01]  /*15a0*/  LDS R30, [R33+0x14] ;  /* 0x00001400211e7984 */ /* 0x000fe20000000800 */
[----:B------:R-:W-:Y:S02]  /*15b0*/  FSEL R53, R56, RZ, P0 ;  /* 0x000000ff38357208 */ /* 0x000fe40000000000 */
[----:B------:R-:W-:-:S02]  /*15c0*/  @!P6 FSEL R59, R55, R57, P3 ;  /* 0x00000039373be208 */ /* 0x000fc40001800000 */
[----:B------:R-:W0:Y:S01]  /*15d0*/  LDS R57, [R33+0x1c] ;  /* 0x00001c0021397984 */ /* 0x000e220000000800 */
[----:B------:R-:W-:Y:S01]  /*15e0*/  @!P6 FSEL R56, R54, R53, P3 ;  /* 0x000000353638e208 */ /* 0x000fe20001800000 */
[----:B------:R-:W-:Y:S01]  /*15f0*/  DADD R52, -RZ, |R44| ;  /* 0x00000000ff347229 */ /* 0x000fe2000000052c */
[----:B------:R-:W-:Y:S01]  /*1600*/  IMAD.MOV.U32 R55, RZ, RZ, R59 ;  /* 0x000000ffff377224 */ /* 0x000fe200078e003b */
[----:B------:R-:W-:Y:S02]  /*1610*/  FSETP.NEU.AND P3, PT, R39, 1, PT ;  /* 0x3f8000002700780b */ /* 0x000fe40003f6d000 */
[----:B------:R-:W-:Y:S01]  /*1620*/  IMAD.MOV.U32 R54, RZ, RZ, R56 ;  /* 0x000000ffff367224 */ /* 0x000fe200078e0038 */
[----:B------:R-:W-:-:S05]  /*1630*/  ISETP.NE.AND P0, PT, R58, RZ, PT ;  /* 0x000000ff3a00720c */ /* 0x000fca0003f05270 */
[----:B------:R-:W-:-:S08]  /*1640*/  DADD R54, R54, R54 ;  /* 0x0000000036367229 */ /* 0x000fd00000000036 */
[----:B------:R-:W-:-:S10]  /*1650*/  DMUL R54, R54, 0.5 ;  /* 0x3fe0000036367828 */ /* 0x000fd40000000000 */
[----:B------:R-:W-:Y:S01]  /*1660*/  FSEL R116, R54, RZ, P3 ;  /* 0x000000ff36747208 */ /* 0x000fe20001800000 */
[----:B------:R-:W-:Y:S01]  /*1670*/  IMAD.MOV.U32 R54, RZ, RZ, R52 ;  /* 0x000000ffff367224 */ /* 0x000fe200078e0034 */
[----:B------:R-:W-:-:S06]  /*1680*/  FSEL R117, R55, 1.875, P3 ;  /* 0x3ff0000037757808 */ /* 0x000fcc0001800000 */
[----:B------:R-:W-:Y:S01]  /*1690*/  DMUL R114, R40, R116 ;  /* 0x0000007428727228 */ /* 0x000fe20000000000 */
[----:B0-----:R-:W-:Y:S01]  /*16a0*/  FADD R57, R30, R57 ;  /* 0x000000391e397221 */ /* 0x001fe20000000000 */
[----:B------:R-:W-:-:S03]  /*16b0*/  MOV R30, 0x16e0 ;  /* 0x000016e0001e7802 */ /* 0x000fc60000000f00 */
[----:B------:R0:W1:Y:S06]  /*16c0*/  F2F.F64.F32 R118, R57 ;  /* 0x0000003900767310 */ /* 0x00006c0000201800 */
[----:B01----:R-:W-:Y:S05]  /*16d0*/  CALL.REL.NOINC `($_Z23ADI_2D_Solver_OptimizedififfPfS_S_$__internal_accurate_pow) ;  /* 0x0000004800d47944 */ /* 0x003fea0003c00000 */
[----:B------:R-:W-:Y:S05]  /*16e0*/  BSYNC.RECONVERGENT B0 ;  /* 0x0000000000007941 */ /* 0x000fea0003800200 */
.L_x_1102:
[----:B------:R-:W0:Y:S01]  /*16f0*/  F2F.F64.F32 R44, R75 ;  /* 0x0000004b002c7310 */ /* 0x000e220000201800 */
[----:B------:R-:W-:Y:S01]  /*1700*/  ISETP.NE.AND P6, PT, R110, RZ, PT ;  /* 0x000000ff6e00720c */ /* 0x000fe20003fc5270 */
[----:B------:R-:W-:Y:S01]  /*1710*/  BSSY.RECONVERGENT B0, `(.L_x_1103) ;  /* 0x000001f000007945 */ /* 0x000fe20003800200 */
[----:B------:R-:W-:Y:S01]  /*1720*/  P2R R56, PR, RZ, 0x1 ;  /* 0x00000001ff387803 */ /* 0x000fe20000000000 */
[----:B------:R-:W-:Y:S01]  /*1730*/  IMAD.MOV.U32 R69, RZ, RZ, 0x40100000 ;  /* 0x40100000ff457424 */ /* 0x000fe200078e00ff */
[----:B------:R-:W-:Y:S02]  /*1740*/  ISETP.NE.AND P0, PT, R85, RZ, PT ;  /* 0x000000ff5500720c */ /* 0x000fe40003f05270 */
[----:B------:R-:W-:Y:S01]  /*1750*/  FSEL R30, R53, RZ, P5 ;  /* 0x000000ff351e7208 */ /* 0x000fe20002800000 */
[----:B------:R-:W1:Y:S01]  /*1760*/  F2F.F64.F32 R80, R80 ;  /* 0x0000005000507310 */ /* 0x000e620000201800 */
[----:B------:R-:W-:Y:S02]  /*1770*/  FSEL R59, R52, RZ, P5 ;  /* 0x000000ff343b7208 */ /* 0x000fe40002800000 */
[----:B------:R-:W-:-:S02]  /*1780*/  ISETP.NE.AND P3, PT, R86, RZ, PT ;  /* 0x000000ff5600720c */ /* 0x000fc40003f65270 */
[----:B------:R-:W-:Y:S01]  /*1790*/  FSEL R53, R30, RZ, P0 ;  /* 0x000000ff1e357208 */ /* 0x000fe20000000000 */
[----:B0-----:R-:W-:Y:S01]  /*17a0*/  DADD R54, R44, 2 ;  /* 0x400000002c367429 */ /* 0x001fe20000000000 */
[----:B------:R-:W-:Y:S02]  /*17b0*/  FSEL R57, R59, +QNAN , P0 ;  /* 0x7ff000003b397808 */ /* 0x000fe40000000000 */
[----:B------:R-:W-:-:S07]  /*17c0*/  ISETP.NE.AND P0, PT, R56, RZ, PT ;  /* 0x000000ff3800720c */ /* 0x000fce0003f05270 */
[----:B------:R-:W-:Y:S02]  /*17d0*/  @!P6 FSEL R30, R54, R53, P3 ;  /* 0x00000035361ee208 */ /* 0x000fe40001800000 */
[----:B------:R-:W-:-:S03]  /*17e0*/  @!P6 FSEL R59, R55, R57, P3 ;  /* 0x00000039373be208 */ /* 0x000fc60001800000 */
[----:B------:R-:W-:Y:S01]  /*17f0*/  IMAD.MOV.U32 R52, RZ, RZ, R30 ;  /* 0x000000ffff347224 */ /* 0x000fe200078e001e */
[----:B------:R-:W-:Y:S01]  /*1800*/  MOV R30, 0x1900 ;  /* 0x00001900001e7802 */ /* 0x000fe20000000f00 */
[----:B------:R-:W-:-:S06]  /*1810*/  IMAD.MOV.U32 R53, RZ, RZ, R59 ;  /* 0x000000ffff357224 */ /* 0x000fcc00078e003b */
[----:B------:R-:W-:-:S08]  /*1820*/  DADD R52, R52, R52 ;  /* 0x0000000034347229 */ /* 0x000fd00000000034 */
[----:B------:R-:W-:-:S10]  /*1830*/  DMUL R52, R52, 0.5 ;  /* 0x3fe0000034347828 */ /* 0x000fd40000000000 */
[----:B------:R-:W-:Y:S02]  /*1840*/  FSEL R52, R52, RZ, P4 ;  /* 0x000000ff34347208 */ /* 0x000fe40002000000 */
[----:B------:R-:W-:-:S06]  /*1850*/  FSEL R53, R53, 1.875, P4 ;  /* 0x3ff0000035357808 */ /* 0x000fcc0002000000 */
[----:B------:R-:W-:-:S08]  /*1860*/  DADD R52, R116, R52 ;  /* 0x0000000074347229 */ /* 0x000fd00000000034 */
[----:B------:R-:W-:-:S08]  /*1870*/  DMUL R52, R40, R52 ;  /* 0x0000003428347228 */ /* 0x000fd00000000000 */
[----:B------:R-:W-:-:S08]  /*1880*/  DMUL R52, R118, R52 ;  /* 0x0000003476347228 */ /* 0x000fd00000000000 */
[----:B------:R-:W-:-:S08]  /*1890*/  DFMA R52, R114, R118, R52 ;  /* 0x000000767234722b */ /* 0x000fd00000000034 */
[----:B------:R-:W-:-:S08]  /*18a0*/  DFMA R52, R112, R82, R52 ;  /* 0x000000527034722b */ /* 0x000fd00000000034 */
[----:B-1----:R-:W-:Y:S02]  /*18b0*/  DADD R56, R52, R80 ;  /* 0x0000000034387229 */ /* 0x002fe40000000050 */
[----:B------:R-:W-:-:S04]  /*18c0*/  DADD R52, -RZ, |R50| ;  /* 0x00000000ff347229 */ /* 0x000fc80000000532 */
[----:B------:R0:W1:Y:S06]  /*18d0*/  F2F.F32.F64 R107, R56 ;  /* 0x00000038006b7310 */ /* 0x00006c0000301000 */
[----:B------:R-:W-:-:S07]  /*18e0*/  IMAD.MOV.U32 R54, RZ, RZ, R52 ;  /* 0x000000ffff367224 */ /* 0x000fce00078e0034 */
[----:B01----:R-:W-:Y:S05]  /*18f0*/  CALL.REL.NOINC `($_Z23ADI_2D_Solver_OptimizedififfPfS_S_$__internal_accurate_pow) ;  /* 0x00000048004c7944 */ /* 0x003fea0003c00000 */
[----:B------:R-:W-:Y:S05]  /*1900*/  BSYNC.RECONVERGENT B0 ;  /* 0x0000000000007941 */ /* 0x000fea0003800200 */
.L_x_1103:
        /* <DEDUP_REMOVED lines=32> */
[----:B------:R-:W-:Y:S05]  /*1b10*/  CALL.REL.NOINC `($__internal_22_$__cuda_sm20_div_rn_f64_full) ;  /* 0x00000040002c7944 */ /* 0x000fea0003c00000 */
[----:B------:R-:W-:Y:S02]  /*1b20*/  IMAD.MOV.U32 R56, RZ, RZ, R52 ;  /* 0x000000ffff387224 */ /* 0x000fe400078e0034 */
[----:B------:R-:W-:-:S07]  /*1b30*/  IMAD.MOV.U32 R57, RZ, RZ, R53 ;  /* 0x000000ffff397224 */ /* 0x000fce00078e0035 */
.L_x_1105:
[----:B------:R-:W-:Y:S05]  /*1b40*/  BSYNC.RECONVERGENT B1 ;  /* 0x0000000000017941 */ /* 0x000fea0003800200 */
.L_x_1104:
        /* <DEDUP_REMOVED lines=8> */
[----:B------:R-:W-:Y:S05]  /*1bd0*/  CALL.REL.NOINC `($_Z23ADI_2D_Solver_OptimizedififfPfS_S_$__internal_accurate_pow) ;  /* 0x0000004400947944 */ /* 0x000fea0003c00000 */
[----:B------:R-:W-:Y:S05]  /*1be0*/  BSYNC.RECONVERGENT B0 ;  /* 0x0000000000007941 */ /* 0x000fea0003800200 */
.L_x_1106:
[----:B------:R-:W-:Y:S01]  /*1bf0*/  P2R R56, PR, RZ, 0x1 ;  /* 0x00000001ff387803 */ /* 0x000fe20000000000 */
[----:B------:R-:W-:Y:S01]  /*1c00*/  DADD R54, R46, 4 ;  /* 0x401000002e367429 */ /* 0x000fe20000000000 */
[----:B------:R-:W-:Y:S01]  /*1c10*/  ISETP.NE.AND P3, PT, R79, RZ, PT ;  /* 0x000000ff4f00720c */ /* 0x000fe20003f65270 */
[----:B------:R-:W-:Y:S01]  /*1c20*/  BSSY.RECONVERGENT B1, `(.L_x_1107) ;  /* 0x0000021000017945 */ /* 0x000fe20003800200 */
[----:B------:R-:W-:Y:S02]  /*1c30*/  FSETP.NEU.AND P0, PT, R37, RZ, PT ;  /* 0x000000ff2500720b */ /* 0x000fe40003f0d000 */
[----:B------:R-:W-:Y:S02]  /*1c40*/  ISETP.NE.AND P6, PT, R36, RZ, PT ;  /* 0x000000ff2400720c */ /* 0x000fe40003fc5270 */
[----:B------:R-:W-:Y:S01]  /*1c50*/  FSEL R59, R52, RZ, P0 ;  /* 0x000000ff343b7208 */ /* 0x000fe20000000000 */
[----:B------:R-:W-:Y:S01]  /*1c60*/  IMAD.MOV.U32 R52, RZ, RZ, 0x0 ;  /* 0x00000000ff347424 */ /* 0x000fe200078e00ff */
[----:B------:R-:W-:-:S02]  /*1c70*/  FSEL R30, R53, RZ, P0 ;  /* 0x000000ff351e7208 */ /* 0x000fc40000000000 */
[----:B------:R-:W-:Y:S02]  /*1c80*/  FSEL R57, R59, +QNAN , P6 ;  /* 0x7ff000003b397808 */ /* 0x000fe40003000000 */
[----:B------:R-:W-:Y:S02]  /*1c90*/  FSEL R53, R30, RZ, P6 ;  /* 0x000000ff1e357208 */ /* 0x000fe40003000000 */
[----:B------:R-:W-:Y:S02]  /*1ca0*/  @!P3 FSEL R59, R55, R57, P1 ;  /* 0x00000039373bb208 */ /* 0x000fe40000800000 */
[----:B------:R-:W0:Y:S01]  /*1cb0*/  MUFU.RCP64H R55, 24 ;  /* 0x4038000000377908 */ /* 0x000e220000001800 */
[----:B------:R-:W-:Y:S01]  /*1cc0*/  @!P3 FSEL R30, R54, R53, P1 ;  /* 0x00000035361eb208 */ /* 0x000fe20000800000 */
[----:B------:R-:W-:Y:S01]  /*1cd0*/  IMAD.MOV.U32 R53, RZ, RZ, 0x40380000 ;  /* 0x40380000ff357424 */ /* 0x000fe200078e00ff */
[----:B------:R-:W-:Y:S01]  /*1ce0*/  ISETP.NE.AND P0, PT, R56, RZ, PT ;  /* 0x000000ff3800720c */ /* 0x000fe20003f05270 */
        /* <DEDUP_REMOVED lines=20> */
.L_x_1108:
[----:B------:R-:W-:Y:S05]  /*1e30*/  BSYNC.RECONVERGENT B1 ;  /* 0x0000000000017941 */ /* 0x000fea0003800200 */
.L_x_1107:
[----:B------:R-:W-:Y:S01]  /*1e40*/  FSETP.NEU.AND P3, PT, R37, 1, PT ;  /* 0x3f8000002500780b */ /* 0x000fe20003f6d000 */
[----:B------:R-:W-:Y:S01]  /*1e50*/  FADD R56, R77, R76 ;  /* 0x0000004c4d387221 */ /* 0x000fe20000000000 */
[----:B------:R-:W-:Y:S01]  /*1e60*/  BSSY.RECONVERGENT B0, `(.L_x_1109) ;  /* 0x000000b000007945 */ /* 0x000fe20003800200 */
[----:B------:R-:W-:Y:S01]  /*1e70*/  IMAD.MOV.U32 R69, RZ, RZ, 0x40100000 ;  /* 0x40100000ff457424 */ /* 0x000fe200078e00ff */
[----:B------:R-:W-:Y:S02]  /*1e80*/  FSEL R54, R52, 1.46601546874880000000e+13, P3 ;  /* 0x5555555534367808 */ /* 0x000fe40001800000 */
[----:B------:R-:W-:Y:S01]  /*1e90*/  FSEL R55, R53, 1.4166666269302368164, P3 ;  /* 0x3fb5555535377808 */ /* 0x000fe20001800000 */
[----:B------:R-:W-:Y:S01]  /*1ea0*/  DADD R52, -RZ, |R48| ;  /* 0x00000000ff347229 */ /* 0x000fe20000000530 */
[----:B------:R-:W-:-:S04]  /*1eb0*/  MOV R30, 0x1f10 ;  /* 0x00001f10001e7802 */ /* 0x000fc80000000f00 */
[----:B------:R-:W-:Y:S01]  /*1ec0*/  DADD R54, R74, R54 ;  /* 0x000000004a367229 */ /* 0x000fe20000000036 */
[----:B------:R0:W1:Y:S07]  /*1ed0*/  F2F.F64.F32 R74, R56 ;  /* 0x00000038004a7310 */ /* 0x00006e0000201800 */
[----:B------:R-:W-:Y:S01]  /*1ee0*/  DMUL R76, R42, R54 ;  /* 0x000000362a4c7228 */ /* 0x000fe20000000000 */
[----:B0-----:R-:W-:-:S10]  /*1ef0*/  IMAD.MOV.U32 R54, RZ, RZ, R52 ;  /* 0x000000ffff367224 */ /* 0x001fd400078e0034 */
[----:B-1----:R-:W-:Y:S05]  /*1f00*/  CALL.REL.NOINC `($_Z23ADI_2D_Solver_OptimizedififfPfS_S_$__internal_accurate_pow) ;  /* 0x0000004000c87944 */ /* 0x002fea0003c00000 */
[----:B------:R-:W-:Y:S05]  /*1f10*/  BSYNC.RECONVERGENT B0 ;  /* 0x0000000000007941 */ /* 0x000fea0003800200 */
.L_x_1109:
[----:B------:R-:W-:Y:S01]  /*1f20*/  P2R R56, PR, RZ, 0x2 ;  /* 0x00000002ff387803 */ /* 0x000fe20000000000 */
[----:B------:R-:W-:Y:S01]  /*1f30*/  DADD R54, R48, 4 ;  /* 0x4010000030367429 */ /* 0x000fe20000000000 */
[----:B------:R-:W-:Y:S01]  /*1f40*/  ISETP.NE.AND P6, PT, R78, RZ, PT ;  /* 0x000000ff4e00720c */ /* 0x000fe20003fc5270 */
[----:B------:R-:W-:Y:S01]  /*1f50*/  BSSY.RECONVERGENT B1, `(.L_x_1110) ;  /* 0x0000026000017945 */ /* 0x000fe20003800200 */
[----:B------:R-:W-:Y:S02]  /*1f60*/  FSETP.NEU.AND P1, PT, R39, RZ, PT ;  /* 0x000000ff2700720b */ /* 0x000fe40003f2d000 */
[----:B------:R-:W-:Y:S02]  /*1f70*/  P2R R58, PR, RZ, 0x1 ;  /* 0x00000001ff3a7803 */ /* 0x000fe40000000000 */
[----:B------:R-:W-:Y:S02]  /*1f80*/  ISETP.NE.AND P0, PT, R38, RZ, PT ;  /* 0x000000ff2600720c */ /* 0x000fe40003f05270 */
[----:B------:R-:W-:Y:S01]  /*1f90*/  FSEL R59, R52, RZ, P1 ;  /* 0x000000ff343b7208 */ /* 0x000fe20000800000 */
[----:B------:R-:W-:Y:S01]  /*1fa0*/  IMAD.MOV.U32 R52, RZ, RZ, 0x0 ;  /* 0x00000000ff347424 */ /* 0x000fe200078e00ff */
[----:B------:R-:W-:-:S02]  /*1fb0*/  ISETP.NE.AND P3, PT, R84, RZ, PT ;  /* 0x000000ff5400720c */ /* 0x000fc40003f65270 */
[----:B------:R-:W-:Y:S02]  /*1fc0*/  FSEL R57, R59, +QNAN , P0 ;  /* 0x7ff000003b397808 */ /* 0x000fe40000000000 */
[----:B------:R-:W-:Y:S02]  /*1fd0*/  FSEL R30, R53, RZ, P1 ;  /* 0x000000ff351e7208 */ /* 0x000fe40000800000 */
[----:B------:R-:W-:Y:S02]  /*1fe0*/  @!P6 FSEL R59, R55, R57, P3 ;  /* 0x00000039373be208 */ /* 0x000fe40001800000 */
[----:B------:R-:W0:Y:S01]  /*1ff0*/  MUFU.RCP64H R55, 24 ;  /* 0x4038000000377908 */ /* 0x000e220000001800 */
[----:B------:R-:W-:Y:S02]  /*2000*/  FSEL R53, R30, RZ, P0 ;  /* 0x000000ff1e357208 */ /* 0x000fe40000000000 */
[----:B------:R-:W-:Y:S02]  /*2010*/  ISETP.NE.AND P1, PT, R56, RZ, PT ;  /* 0x000000ff3800720c */ /* 0x000fe40003f25270 */
        /* <DEDUP_REMOVED lines=25> */
.L_x_1111:
[----:B------:R-:W-:Y:S05]  /*21b0*/  BSYNC.RECONVERGENT B1 ;  /* 0x0000000000017941 */ /* 0x000fea0003800200 */
.L_x_1110:
[----:B------:R-:W-:Y:S01]  /*21c0*/  LDS R30, [R33+0x10] ;  /* 0x00001000211e7984 */ /* 0x000fe20000000800 */
[----:B------:R-:W-:Y:S01]  /*21d0*/  FSETP.NEU.AND P3, PT, R39, 1, PT ;  /* 0x3f8000002700780b */ /* 0x000fe20003f6d000 */
[----:B------:R-:W-:Y:S01]  /*21e0*/  DADD R52, -RZ, |R44| ;  /* 0x00000000ff347229 */ /* 0x000fe2000000052c */
[----:B------:R-:W-:Y:S01]  /*21f0*/  BSSY.RECONVERGENT B0, `(.L_x_1112) ;  /* 0x000000b000007945 */ /* 0x000fe20003800200 */
[----:B------:R-:W0:Y:S01]  /*2200*/  LDS R55, [R33+0x20] ;  /* 0x0000200021377984 */ /* 0x000e220000000800 */
[----:B------:R-:W-:Y:S01]  /*2210*/  FSEL R78, R56, 1.46601546874880000000e+13, P3 ;  /* 0x55555555384e7808 */ /* 0x000fe20001800000 */
[----:B------:R-:W-:Y:S01]  /*2220*/  IMAD.MOV.U32 R69, RZ, RZ, 0x40100000 ;  /* 0x40100000ff457424 */ /* 0x000fe200078e00ff */
[----:B------:R-:W-:-:S05]  /*2230*/  FSEL R79, R57, 1.4166666269302368164, P3 ;  /* 0x3fb55555394f7808 */ /* 0x000fca0001800000 */
[----:B------:R-:W-:Y:S01]  /*2240*/  IMAD.MOV.U32 R54, RZ, RZ, R52 ;  /* 0x000000ffff367224 */ /* 0x000fe200078e0034 */
[----:B------:R-:W-:Y:S01]  /*2250*/  DMUL R82, R40, R78 ;  /* 0x0000004e28527228 */ /* 0x000fe20000000000 */
[----:B0-----:R-:W-:Y:S01]  /*2260*/  FADD R55, R30, R55 ;  /* 0x000000371e377221 */ /* 0x001fe20000000000 */
[----:B------:R-:W-:-:S03]  /*2270*/  MOV R30, 0x22a0 ;  /* 0x000022a0001e7802 */ /* 0x000fc60000000f00 */
[----:B------:R0:W1:Y:S06]  /*2280*/  F2F.F64.F32 R80, R55 ;  /* 0x0000003700507310 */ /* 0x00006c0000201800 */
[----:B01----:R-:W-:Y:S05]  /*2290*/  CALL.REL.NOINC `($_Z23ADI_2D_Solver_OptimizedififfPfS_S_$__internal_accurate_pow) ;  /* 0x0000003c00e47944 */ /* 0x003fea0003c00000 */
[----:B------:R-:W-:Y:S05]  /*22a0*/  BSYNC.RECONVERGENT B0 ;  /* 0x0000000000007941 */ /* 0x000fea0003800200 */
.L_x_1112:
[----:B------:R-:W-:Y:S01]  /*22b0*/  ISETP.NE.AND P6, PT, R108, RZ, PT ;  /* 0x000000ff6c00720c */ /* 0x000fe20003fc5270 */
[----:B------:R-:W-:Y:S01]  /*22c0*/  DADD R54, R44, 4 ;  /* 0x401000002c367429 */ /* 0x000fe20000000000 */
[----:B------:R-:W-:Y:S01]  /*22d0*/  P2R R56, PR, RZ, 0x1 ;  /* 0x00000001ff387803 */ /* 0x000fe20000000000 */
[----:B------:R-:W-:Y:S01]  /*22e0*/  BSSY.RECONVERGENT B1, `(.L_x_1113) ;  /* 0x0000021000017945 */ /* 0x000fe20003800200 */
[----:B------:R-:W-:Y:S02]  /*22f0*/  ISETP.NE.AND P0, PT, R85, RZ, PT ;  /* 0x000000ff5500720c */ /* 0x000fe40003f05270 */
[----:B------:R-:W-:Y:S01]  /*2300*/  FSEL R59, R52, RZ, P5 ;  /* 0x000000ff343b7208 */ /* 0x000fe20002800000 */
[----:B------:R-:W-:Y:S01]  /*2310*/  IMAD.MOV.U32 R52, RZ, RZ, 0x0 ;  /* 0x00000000ff347424 */ /* 0x000fe200078e00ff */
[----:B------:R-:W-:Y:S02]  /*2320*/  ISETP.NE.AND P3, PT, R86, RZ, PT ;  /* 0x000000ff5600720c */ /* 0x000fe40003f65270 */
[----:B------:R-:W-:-:S02]  /*2330*/  FSEL R57, R59, +QNAN , P0 ;  /* 0x7ff000003b397808 */ /* 0x000fc40000000000 */
[----:B------:R-:W-:Y:S02]  /*2340*/  FSEL R30, R53, RZ, P5 ;  /* 0x000000ff351e7208 */ /* 0x000fe40002800000 */
        /* <DEDUP_REMOVED lines=26> */
.L_x_1114:
[----:B------:R-:W-:Y:S05]  /*24f0*/  BSYNC.RECONVERGENT B1 ;  /* 0x0000000000017941 */ /* 0x000fea0003800200 */
.L_x_1113:
[----:B------:R-:W-:Y:S01]  /*2500*/  FSEL R52, R52, 1.46601546874880000000e+13, P4 ;  /* 0x5555555534347808 */ /* 0x000fe20002000000 */
[----:B------:R-:W0:Y:S01]  /*2510*/  F2F.F64.F32 R54, R107 ;  /* 0x0000006b00367310 */ /* 0x000e220000201800 */
[----:B------:R-:W-:Y:S01]  /*2520*/  FSEL R53, R53, 1.4166666269302368164, P4 ;  /* 0x3fb5555535357808 */ /* 0x000fe20002000000 */
[----:B------:R-:W-:Y:S01]  /*2530*/  BSSY.RECONVERGENT B0, `(.L_x_1115) ;  /* 0x000000d000007945 */ /* 0x000fe20003800200 */
[----:B------:R-:W-:Y:S01]  /*2540*/  IMAD.MOV.U32 R69, RZ, RZ, 0x40180000 ;  /* 0x40180000ff457424 */ /* 0x000fe200078e00ff */
[----:B------:R-:W-:-:S03]  /*2550*/  MOV R30, 0x2600 ;  /* 0x00002600001e7802 */ /* 0x000fc60000000f00 */
[----:B------:R-:W-:-:S08]  /*2560*/  DADD R52, R78, R52 ;  /* 0x000000004e347229 */ /* 0x000fd00000000034 */
        /* <DEDUP_REMOVED lines=8> */
[----:B01----:R-:W-:Y:S05]  /*25f0*/  CALL.REL.NOINC `($_Z23ADI_2D_Solver_OptimizedififfPfS_S_$__internal_accurate_pow) ;  /* 0x0000003c000c7944 */ /* 0x003fea0003c00000 */
[----:B------:R-:W-:Y:S05]  /*2600*/  BSYNC.RECONVERGENT B0 ;  /* 0x0000000000007941 */ /* 0x000fea0003800200 */
.L_x_1115:
        /* <DEDUP_REMOVED lines=35> */
.L_x_1117:
[----:B------:R-:W-:Y:S05]  /*2840*/  BSYNC.RECONVERGENT B1 ;  /* 0x0000000000017941 */ /* 0x000fea0003800200 */
.L_x_1116:
        /* <DEDUP_REMOVED lines=8> */
[----:B------:R-:W-:Y:S05]  /*28d0*/  CALL.REL.NOINC `($_Z23ADI_2D_Solver_OptimizedififfPfS_S_$__internal_accurate_pow) ;  /* 0x0000003800547944 */ /* 0x000fea0003c00000 */
[----:B------:R-:W-:Y:S05]  /*28e0*/  BSYNC.RECONVERGENT B0 ;  /* 0x0000000000007941 */ /* 0x000fea0003800200 */
.L_x_1118:
        /* <DEDUP_REMOVED lines=36> */
.L_x_1120:
[----:B------:R-:W-:Y:S05]  /*2b30*/  BSYNC.RECONVERGENT B1 ;  /* 0x0000000000017941 */ /* 0x000fea0003800200 */
.L_x_1119:
[----:B------:R-:W-:Y:S01]  /*2b40*/  FSETP.NEU.AND P3, PT, R37, 1, PT ;  /* 0x3f8000002500780b */ /* 0x000fe20003f6d000 */
[----:B------:R-:W-:Y:S01]  /*2b50*/  FADD R104, R104, R105 ;  /* 0x0000006968687221 */ /* 0x000fe20000000000 */
[----:B------:R-:W-:Y:S01]  /*2b60*/  BSSY.RECONVERGENT B0, `(.L_x_1121) ;  /* 0x000000b000007945 */ /* 0x000fe20003800200 */
[----:B------:R-:W-:Y:S01]  /*2b70*/  IMAD.MOV.U32 R69, RZ, RZ, 0x40180000 ;  /* 0x40180000ff457424 */ /* 0x000fe200078e00ff */
[----:B------:R-:W-:Y:S02]  /*2b80*/  FSEL R54, R52, 3.1249045965716459206e-25, P3 ;  /* 0x16c16c1734367808 */ /* 0x000fe40001800000 */
[----:B------:R-:W-:Y:S01]  /*2b90*/  FSEL R55, R53, 0.90138888359069824219, P3 ;  /* 0x3f66c16c35377808 */ /* 0x000fe20001800000 */
        /* <DEDUP_REMOVED lines=8> */
.L_x_1121:
        /* <DEDUP_REMOVED lines=41> */
.L_x_1123:
[----:B------:R-:W-:Y:S05]  /*2eb0*/  BSYNC.RECONVERGENT B1 ;  /* 0x0000000000017941 */ /* 0x000fea0003800200 */
.L_x_1122:
[----:B------:R-:W-:Y:S01]  /*2ec0*/  LDS R30, [R33+0xc] ;  /* 0x00000c00211e7984 */ /* 0x000fe20000000800 */
[----:B------:R-:W-:Y:S01]  /*2ed0*/  FSETP.NEU.AND P3, PT, R39, 1, PT ;  /* 0x3f8000002700780b */ /* 0x000fe20003f6d000 */
[----:B------:R-:W-:Y:S01]  /*2ee0*/  DADD R52, -RZ, |R44| ;  /* 0x00000000ff347229 */ /* 0x000fe2000000052c */
[----:B------:R-:W-:Y:S01]  /*2ef0*/  BSSY.RECONVERGENT B0, `(.L_x_1124) ;  /* 0x000000b000007945 */ /* 0x000fe20003800200 */
[----:B------:R-:W0:Y:S01]  /*2f00*/  LDS R55, [R33+0x24] ;  /* 0x0000240021377984 */ /* 0x000e220000000800 */
[----:B------:R-:W-:Y:S01]  /*2f10*/  FSEL R78, R56, 3.1249045965716459206e-25, P3 ;  /* 0x16c16c17384e7808 */ /* 0x000fe20001800000 */
[----:B------:R-:W-:Y:S01]  /*2f20*/  IMAD.MOV.U32 R69, RZ, RZ, 0x40180000 ;  /* 0x40180000ff457424 */ /* 0x000fe200078e00ff */
[----:B------:R-:W-:-:S05]  /*2f30*/  FSEL R79, R57, 0.90138888359069824219, P3 ;  /* 0x3f66c16c394f7808 */ /* 0x000fca0001800000 */
[----:B------:R-:W-:Y:S01]  /*2f40*/  IMAD.MOV.U32 R54, RZ, RZ, R52 ;  /* 0x000000ffff367224 */ /* 0x000fe200078e0034 */
[----:B------:R-:W-:Y:S01]  /*2f50*/  DMUL R82, R40, R78 ;  /* 0x0000004e28527228 */ /* 0x000fe20000000000 */
[----:B0-----:R-:W-:Y:S01]  /*2f60*/  FADD R55, R30, R55 ;  /* 0x000000371e377221 */ /* 0x001fe20000000000 */
[----:B------:R-:W-:-:S03]  /*2f70*/  MOV R30, 0x2fa0 ;  /* 0x00002fa0001e7802 */ /* 0x000fc60000000f00 */
[----:B------:R0:W1:Y:S06]  /*2f80*/  F2F.F64.F32 R80, R55 ;  /* 0x0000003700507310 */ /* 0x00006c0000201800 */
[----:B01----:R-:W-:Y:S05]  /*2f90*/  CALL.REL.NOINC `($_Z23ADI_2D_Solver_OptimizedififfPfS_S_$__internal_accurate_pow) ;  /* 0x0000003000a47944 */ /* 0x003fea0003c00000 */
[----:B------:R-:W-:Y:S05]  /*2fa0*/  BSYNC.RECONVERGENT B0 ;  /* 0x0000000000007941 */ /* 0x000fea0003800200 */
.L_x_1124:
        /* <DEDUP_REMOVED lines=36> */
.L_x_1126:
[----:B------:R-:W-:Y:S05]  /*31f0*/  BSYNC.RECONVERGENT B1 ;  /* 0x0000000000017941 */ /* 0x000fea0003800200 */
.L_x_1125:
[----:B------:R-:W-:Y:S01]  /*3200*/  FSEL R52, R52, 3.1249045965716459206e-25, P4 ;  /* 0x16c16c1734347808 */ /* 0x000fe20002000000 */
[----:B------:R-:W0:Y:S01]  /*3210*/  F2F.F64.F32 R108, R108 ;  /* 0x0000006c006c7310 */ /* 0x000e220000201800 */
[----:B------:R-:W-:Y:S01]  /*3220*/  FSEL R53, R53, 0.90138888359069824219, P4 ;  /* 0x3f66c16c35357808 */ /* 0x000fe20002000000 */
        /* <DEDUP_REMOVED lines=9> */
[----:B------:R-:W-:-:S08]  /*32c0*/  DADD R52, -RZ, |R50| ;  /* 0x00000000ff347229 */ /* 0x000fd00000000532 */
[----:B------:R0:W1:Y:S02]  /*32d0*/  F2F.F32.F64 R82, R82 ;  /* 0x0000005200527310 */ /* 0x0000640000301000 */
[----:B------:R-:W-:-:S07]  /*32e0*/  IMAD.MOV.U32 R54, RZ, RZ, R52 ;  /* 0x000000ffff367224 */ /* 0x000fce00078e0034 */
[----:B01----:R-:W-:Y:S05]  /*32f0*/  CALL.REL.NOINC `($_Z23ADI_2D_Solver_OptimizedififfPfS_S_$__internal_accurate_pow) ;  /* 0x0000002c00cc7944 */ /* 0x003fea0003c00000 */
[----:B------:R-:W-:Y:S05]  /*3300*/  BSYNC.RECONVERGENT B0 ;  /* 0x0000000000007941 */ /* 0x000fea0003800200 */
.L_x_1127:
        /* <DEDUP_REMOVED lines=35> */
.L_x_1129:
[----:B------:R-:W-:Y:S05]  /*3540*/  BSYNC.RECONVERGENT B1 ;  /* 0x0000000000017941 */ /* 0x000fea0003800200 */
.L_x_1128:
        /* <DEDUP_REMOVED lines=8> */
[----:B------:R-:W-:Y:S05]  /*35d0*/  CALL.REL.NOINC `($_Z23ADI_2D_Solver_OptimizedififfPfS_S_$__internal_accurate_pow) ;  /* 0x0000002c00147944 */ /* 0x000fea0003c00000 */
[----:B------:R-:W-:Y:S05]  /*35e0*/  BSYNC.RECONVERGENT B0 ;  /* 0x0000000000007941 */ /* 0x000fea0003800200 */
.L_x_1130:
        /* <DEDUP_REMOVED lines=36> */
.L_x_1132:
[----:B------:R-:W-:Y:S05]  /*3830*/  BSYNC.RECONVERGENT B1 ;  /* 0x0000000000017941 */ /* 0x000fea0003800200 */
.L_x_1131:
[----:B------:R-:W-:Y:S01]  /*3840*/  FSETP.NEU.AND P3, PT, R37, 1, PT ;  /* 0x3f8000002500780b */ /* 0x000fe20003f6d000 */
[----:B------:R-:W-:Y:S01]  /*3850*/  FADD R98, R99, R98 ;  /* 0x0000006263627221 */ /* 0x000fe20000000000 */
[----:B------:R-:W-:Y:S01]  /*3860*/  BSSY.RECONVERGENT B0, `(.L_x_1133) ;  /* 0x000000b000007945 */ /* 0x000fe20003800200 */
[----:B------:R-:W-:Y:S01]  /*3870*/  IMAD.MOV.U32 R69, RZ, RZ, 0x40200000 ;  /* 0x40200000ff457424 */ /* 0x000fe200078e00ff */
[----:B------:R-:W-:Y:S02]  /*3880*/  FSEL R54, R52, 2.6805903767080696074e-23, P3 ;  /* 0x1a01a01a34367808 */ /* 0x000fe40001800000 */
[----:B------:R-:W-:Y:S01]  /*3890*/  FSEL R55, R53, 0.5390872955322265625, P3 ;  /* 0x3f0a01a035377808 */ /* 0x000fe20001800000 */
        /* <DEDUP_REMOVED lines=8> */
.L_x_1133:
        /* <DEDUP_REMOVED lines=8> */
[----:B------:R-:W-:Y:S02]  /*39a0*/  ISETP.NE.AND P3, PT, R84, RZ, PT ;  /* 0x000000ff5400720c */ /* 0x000fe40003f65270 */
[----:B------:R-:W-:Y:S02]  /*39b0*/  FSEL R53, R30, RZ, P0 ;  /* 0x000000ff1e357208 */ /* 0x000fe40000000000 */
[----:B------:R-:W-:Y:S01]  /*39c0*/  FSEL R59, R52, RZ, P1 ;  /* 0x000000ff343b7208 */ /* 0x000fe20000800000 */
[----:B------:R-:W-:Y:S01]  /*39d0*/  IMAD.MOV.U32 R52, RZ, RZ, 0x1 ;  /* 0x00000001ff347424 */ /* 0x000fe200078e00ff */
[----:B------:R-:W-:Y:S01]  /*39e0*/  @!P6 FSEL R30, R54, R53, P3 ;  /* 0x00000035361ee208 */ /* 0x000fe20001800000 */
[----:B------:R-:W-:Y:S01]  /*39f0*/  IMAD.MOV.U32 R54, RZ, RZ, 0x0 ;  /* 0x00000000ff367424 */ /* 0x000fe200078e00ff */
[----:B------:R-:W0:Y:S01]  /*3a00*/  MUFU.RCP64H R53, 40320 ;  /* 0x40e3b00000357908 */ /* 0x000e220000001800 */
[----:B------:R-:W-:Y:S02]  /*3a10*/  FSEL R57, R59, +QNAN , P0 ;  /* 0x7ff000003b397808 */ /* 0x000fe40000000000 */
[----:B------:R-:W-:-:S02]  /*3a20*/  ISETP.NE.AND P1, PT, R56, RZ, PT ;  /* 0x000000ff3800720c */ /* 0x000fc40003f25270 */
[----:B------:R-:W-:Y:S01]  /*3a30*/  @!P6 FSEL R59, R55, R57, P3 ;  /* 0x00000039373be208 */ /* 0x000fe20001800000 */
[----:B------:R-:W-:Y:S01]  /*3a40*/  IMAD.MOV.U32 R55, RZ, RZ, 0x40e3b000 ;  /* 0x40e3b000ff377424 */ /* 0x000fe200078e00ff */
[----:B------:R-:W-:-:S05]  /*3a50*/  ISETP.NE.AND P0, PT, R58, RZ, PT ;  /* 0x000000ff3a00720c */ /* 0x000fca0003f05270 */
        /* <DEDUP_REMOVED lines=21> */
.L_x_1135:
[----:B------:R-:W-:Y:S05]  /*3bb0*/  BSYNC.RECONVERGENT B1 ;  /* 0x0000000000017941 */ /* 0x000fea0003800200 */
.L_x_1134:
        /* <DEDUP_REMOVED lines=9> */
[----:B------:R-:W-:Y:S01]  /*3c50*/  DMUL R80, R40, R78 ;  /* 0x0000004e28507228 */ /* 0x000fe20000000000 */
[----:B0-----:R-:W-:Y:S01]  /*3c60*/  FADD R55, R30, R55 ;  /* 0x000000371e377221 */ /* 0x001fe20000000000 */
[----:B------:R-:W-:-:S03]  /*3c70*/  MOV R30, 0x3ca0 ;  /* 0x00003ca0001e7802 */ /* 0x000fc60000000f00 */
[----:B------:R0:W1:Y:S06]  /*3c80*/  F2F.F64.F32 R98, R55 ;  /* 0x0000003700627310 */ /* 0x00006c0000201800 */
[----:B01----:R-:W-:Y:S05]  /*3c90*/  CALL.REL.NOINC `($_Z23ADI_2D_Solver_OptimizedififfPfS_S_$__internal_accurate_pow) ;  /* 0x0000002400647944 */ /* 0x003fea0003c00000 */
[----:B------:R-:W-:Y:S05]  /*3ca0*/  BSYNC.RECONVERGENT B0 ;  /* 0x0000000000007941 */ /* 0x000fea0003800200 */
.L_x_1136:
        /* <DEDUP_REMOVED lines=36> */
.L_x_1138:
[----:B------:R-:W-:Y:S05]  /*3ef0*/  BSYNC.RECONVERGENT B1 ;  /* 0x0000000000017941 */ /* 0x000fea0003800200 */
.L_x_1137:
[----:B------:R-:W-:Y:S01]  /*3f00*/  FSEL R52, R52, 2.6805903767080696074e-23, P4 ;  /* 0x1a01a01a34347808 */ /* 0x000fe20002000000 */
[----:B------:R-:W0:Y:S01]  /*3f10*/  F2F.F64.F32 R82, R82 ;  /* 0x0000005200527310 */ /* 0x000e220000201800 */
[----:B------:R-:W-:Y:S01]  /*3f20*/  FSEL R53, R53, 0.5390872955322265625, P4 ;  /* 0x3f0a01a035357808 */ /* 0x000fe20002000000 */
[----:B------:R-:W-:Y:S01]  /*3f30*/  BSSY.RECONVERGENT B0, `(.L_x_1139) ;  /* 0x000000d000007945 */ /* 0x000fe20003800200 */
[----:B------:R-:W-:Y:S01]  /*3f40*/  IMAD.MOV.U32 R69, RZ, RZ, 0x40240000 ;  /* 0x40240000ff457424 */ /* 0x000fe200078e00ff */
[----:B------:R-:W-:-:S03]  /*3f50*/  MOV R30, 0x4000 ;  /* 0x00004000001e7802 */ /* 0x000fc60000000f00 */
[----:B------:R-:W-:Y:S02]  /*3f60*/  DADD R78, R78, R52 ;  /* 0x000000004e4e7229 */ /* 0x000fe40000000034 */
[----:B------:R-:W-:-:S06]  /*3f70*/  DADD R52, -RZ, |R50| ;  /* 0x00000000ff347229 */ /* 0x000fcc0000000532 */
[----:B------:R-:W-:-:S04]  /*3f80*/  DMUL R78, R40, R78 ;  /* 0x0000004e284e7228 */ /* 0x000fc80000000000 */
[----:B------:R-:W-:-:S04]  /*3f90*/  IMAD.MOV.U32 R54, RZ, RZ, R52 ;  /* 0x000000ffff367224 */ /* 0x000fc800078e0034 */
[----:B------:R-:W-:-:S08]  /*3fa0*/  DMUL R78, R98, R78 ;  /* 0x0000004e624e7228 */ /* 0x000fd00000000000 */
[----:B------:R-:W-:-:S08]  /*3fb0*/  DFMA R78, R80, R98, R78 ;  /* 0x00000062504e722b */ /* 0x000fd0000000004e */
[----:B------:R-:W-:-:S08]  /*3fc0*/  DFMA R74, R76, R74, R78 ;  /* 0x0000004a4c4a722b */ /* 0x000fd0000000004e */
[----:B0-----:R-:W-:-:S06]  /*3fd0*/  DADD R74, R74, R82 ;  /* 0x000000004a4a7229 */ /* 0x001fcc0000000052 */
[----:B------:R0:W1:Y:S05]  /*3fe0*/  F2F.F32.F64 R76, R74 ;  /* 0x0000004a004c7310 */ /* 0x00006a0000301000 */
[----:B01----:R-:W-:Y:S05]  /*3ff0*/  CALL.REL.NOINC `($_Z23ADI_2D_Solver_OptimizedififfPfS_S_$__internal_accurate_pow) ;  /* 0x00000020008c7944 */ /* 0x003fea0003c00000 */
[----:B------:R-:W-:Y:S05]  /*4000*/  BSYNC.RECONVERGENT B0 ;  /* 0x0000000000007941 */ /* 0x000fea0003800200 */
.L_x_1139:
        /* <DEDUP_REMOVED lines=32> */
[----:B------:R-:W-:Y:S05]  /*4210*/  CALL.REL.NOINC `($__internal_22_$__cuda_sm20_div_rn_f64_full) ;  /* 0x00000018006c7944 */ /* 0x000fea0003c00000 */
.L_x_1141:
[----:B------:R-:W-:Y:S05]  /*4220*/  BSYNC.RECONVERGENT B1 ;  /* 0x0000000000017941 */ /* 0x000fea0003800200 */
.L_x_1140:
[----:B------:R-:W-:Y:S01]  /*4230*/  DADD R54, -RZ, |R46| ;  /* 0x00000000ff367229 */ /* 0x000fe2000000052e */
[----:B------:R-:W-:Y:S01]  /*4240*/  FSETP.NEU.AND P3, PT, R35, 1, PT ;  /* 0x3f8000002300780b */ /* 0x000fe20003f6d000 */
[----:B------:R-:W-:Y:S01]  /*4250*/  BSSY.RECONVERGENT B0, `(.L_x_1142) ;  /* 0x0000007000007945 */ /* 0x000fe20003800200 */
[----:B------:R-:W-:Y:S01]  /*4260*/  IMAD.MOV.U32 R69, RZ, RZ, 0x40240000 ;  /* 0x40240000ff457424 */ /* 0x000fe200078e00ff */
[----:B------:R-:W-:Y:S02]  /*4270*/  MOV R30, 0x42c0 ;  /* 0x000042c0001e7802 */ /* 0x000fe40000000f00 */
[----:B------:R-:W-:Y:S02]  /*4280*/  FSEL R75, R53, 0.31736990809440612793, P3 ;  /* 0x3ea27e4f354b7808 */ /* 0x000fe40001800000 */
[----:B------:R-:W-:Y:S02]  /*4290*/  FSEL R74, R52, -1.481905565015040338e-05, P3 ;  /* 0xb7789f5c344a7808 */ /* 0x000fe40001800000 */
[----:B------:R-:W-:-:S07]  /*42a0*/  IMAD.MOV.U32 R53, RZ, RZ, R55 ;  /* 0x000000ffff357224 */ /* 0x000fce00078e0037 */
[----:B------:R-:W-:Y:S05]  /*42b0*/  CALL.REL.NOINC `($_Z23ADI_2D_Solver_OptimizedififfPfS_S_$__internal_accurate_pow) ;  /* 0x0000001c00dc7944 */ /* 0x000fea0003c00000 */
[----:B------:R-:W-:Y:S05]  /*42c0*/  BSYNC.RECONVERGENT B0 ;  /* 0x0000000000007941 */ /* 0x000fea0003800200 */
.L_x_1142:
        /* <DEDUP_REMOVED lines=36> */
.L_x_1144:
[----:B------:R-:W-:Y:S05]  /*4510*/  BSYNC.RECONVERGENT B1 ;  /* 0x0000000000017941 */ /* 0x000fea0003800200 */
.L_x_1143:
        /* <DEDUP_REMOVED lines=9> */
[----:B------:R0:W1:Y:S04]  /*45b0*/  F2F.F64.F32 R74, R0 ;  /* 0x00000000004a7310 */ /* 0x0000680000201800 */
[----:B------:R-:W-:-:S03]  /*45c0*/  IMAD.MOV.U32 R54, RZ, RZ, R52 ;  /* 0x000000ffff367224 */ /* 0x000fc600078e0034 */
[----:B------:R-:W-:-:S11]  /*45d0*/  DMUL R78, R42, R78 ;  /* 0x0000004e2a4e7228 */ /* 0x000fd60000000000 */
[----:B01----:R-:W-:Y:S05]  /*45e0*/  CALL.REL.NOINC `($_Z23ADI_2D_Solver_OptimizedififfPfS_S_$__internal_accurate_pow) ;  /* 0x0000001c00107944 */ /* 0x003fea0003c00000 */
[----:B------:R-:W-:Y:S05]  /*45f0*/  BSYNC.RECONVERGENT B0 ;  /* 0x0000000000007941 */ /* 0x000fea0003800200 */
.L_x_1145:
        /* <DEDUP_REMOVED lines=40> */
[----:B------:R-:W-:Y:S05]  /*4880*/  CALL.REL.NOINC `($__internal_22_$__cuda_sm20_div_rn_f64_full) ;  /* 0x0000001000d07944 */ /* 0x000fea0003c00000 */
.L_x_1147:
[----:B------:R-:W-:Y:S05]  /*4890*/  BSYNC.RECONVERGENT B1 ;  /* 0x0000000000017941 */ /* 0x000fea0003800200 */
.L_x_1146:
[----:B------:R-:W-:Y:S01]  /*48a0*/  LDS R0, [R33+0x4] ;  /* 0x0000040021007984 */ /* 0x000fe20000000800 */
[----:B------:R-:W-:Y:S01]  /*48b0*/  FSETP.NEU.AND P3, PT, R39, 1, PT ;  /* 0x3f8000002700780b */ /* 0x000fe20003f6d000 */
[----:B------:R-:W-:Y:S01]  /*48c0*/  DADD R54, -RZ, |R44| ;  /* 0x00000000ff367229 */ /* 0x000fe2000000052c */
[----:B------:R-:W-:Y:S01]  /*48d0*/  BSSY.RECONVERGENT B0, `(.L_x_1148) ;  /* 0x000000b000007945 */ /* 0x000fe20003800200 */
[----:B------:R-:W0:Y:S01]  /*48e0*/  LDS R29, [R33+0x2c] ;  /* 0x00002c00211d7984 */ /* 0x000e220000000800 */
[----:B------:R-:W-:Y:S01]  /*48f0*/  FSEL R82, R52, -1.481905565015040338e-05, P3 ;  /* 0xb7789f5c34527808 */ /* 0x000fe20001800000 */
[----:B------:R-:W-:Y:S01]  /*4900*/  IMAD.MOV.U32 R69, RZ, RZ, 0x40240000 ;  /* 0x40240000ff457424 */ /* 0x000fe200078e00ff */
[----:B------:R-:W-:Y:S02]  /*4910*/  FSEL R83, R53, 0.31736990809440612793, P3 ;  /* 0x3ea27e4f35537808 */ /* 0x000fe40001800000 */
[----:B------:R-:W-:-:S03]  /*4920*/  MOV R30, 0x4980 ;  /* 0x00004980001e7802 */ /* 0x000fc60000000f00 */
[----:B------:R-:W-:Y:S01]  /*4930*/  IMAD.MOV.U32 R53, RZ, RZ, R55 ;  /* 0x000000ffff357224 */ /* 0x000fe200078e0037 */
[----:B------:R-:W-:Y:S01]  /*4940*/  DMUL R80, R40, R82 ;  /* 0x0000005228507228 */ /* 0x000fe20000000000 */
[----:B0-----:R-:W-:-:S04]  /*4950*/  FADD R0, R0, R29 ;  /* 0x0000001d00007221 */ /* 0x001fc80000000000 */
[----:B------:R0:W1:Y:S06]  /*4960*/  F2F.F64.F32 R88, R0 ;  /* 0x0000000000587310 */ /* 0x00006c0000201800 */
[----:B01----:R-:W-:Y:S05]  /*4970*/  CALL.REL.NOINC `($_Z23ADI_2D_Solver_OptimizedififfPfS_S_$__internal_accurate_pow) ;  /* 0x00000018002c7944 */ /* 0x003fea0003c00000 */
[----:B------:R-:W-:Y:S05]  /*4980*/  BSYNC.RECONVERGENT B0 ;  /* 0x0000000000007941 */ /* 0x000fea0003800200 */
.L_x_1148:
[----:B------:R-:W-:Y:S01]  /*4990*/  ISETP.NE.AND P6, PT, R91, RZ, PT ;  /* 0x000000ff5b00720c */ /* 0x000fe20003fc5270 */
[----:B------:R-:W-:Y:S01]  /*49a0*/  DADD R54, R44, 10 ;  /* 0x402400002c367429 */ /* 0x000fe20000000000 */
[----:B------:R-:W-:Y:S01]  /*49b0*/  P2R R30, PR, RZ, 0x1 ;  /* 0x00000001ff1e7803 */ /* 0x000fe20000000000 */
[----:B------:R-:W-:Y:S01]  /*49c0*/  BSSY.RECONVERGENT B1, `(.L_x_1149) ;  /* 0x0000021000017945 */ /* 0x000fe20003800200 */
[----:B------:R-:W-:Y:S02]  /*49d0*/  ISETP.NE.AND P0, PT, R85, RZ, PT ;  /* 0x000000ff5500720c */ /* 0x000fe40003f05270 */
[----:B------:R-:W-:Y:S02]  /*49e0*/  FSEL R0, R53, RZ, P5 ;  /* 0x000000ff35007208 */ /* 0x000fe40002800000 */
[----:B------:R-:W-:Y:S02]  /*49f0*/  ISETP.NE.AND P3, PT, R86, RZ, PT ;  /* 0x000000ff5600720c */ /* 0x000fe40003f65270 */
[----:B------:R-:W-:-:S02]  /*4a00*/  FSEL R53, R0, RZ, P0 ;  /* 0x000000ff00357208 */ /* 0x000fc40000000000 */
[----:B------:R-:W-:Y:S01]  /*4a10*/  FSEL R29, R52, RZ, P5 ;  /* 0x000000ff341d7208 */ /* 0x000fe20002800000 */
[----:B------:R-:W-:Y:S01]  /*4a20*/  IMAD.MOV.U32 R52, RZ, RZ, 0x1 ;  /* 0x00000001ff347424 */ /* 0x000fe200078e00ff */
        /* <DEDUP_REMOVED lines=26> */
.L_x_1150:
[----:B------:R-:W-:Y:S05]  /*4bd0*/  BSYNC.RECONVERGENT B1 ;  /* 0x0000000000017941 */ /* 0x000fea0003800200 */
.L_x_1149:
[----:B------:R-:W-:Y:S01]  /*4be0*/  FSEL R52, R52, -1.481905565015040338e-05, P4 ;  /* 0xb7789f5c34347808 */ /* 0x000fe20002000000 */
[----:B------:R-:W0:Y:S01]  /*4bf0*/  F2F.F64.F32 R76, R76 ;  /* 0x0000004c004c7310 */ /* 0x000e220000201800 */
[----:B------:R-:W-:Y:S01]  /*4c00*/  FSEL R53, R53, 0.31736990809440612793, P4 ;  /* 0x3ea27e4f35357808 */ /* 0x000fe20002000000 */
        /* <DEDUP_REMOVED lines=14> */
.L_x_1151:
        /* <DEDUP_REMOVED lines=35> */
.L_x_1153:
[----:B------:R-:W-:Y:S05]  /*4f20*/  BSYNC.RECONVERGENT B1 ;  /* 0x0000000000017941 */ /* 0x000fea0003800200 */
.L_x_1152:
[----:B------:R-:W-:Y:S01]  /*4f30*/  FSETP.NEU.AND P0, PT, R35, 1, PT ;  /* 0x3f8000002300780b */ /* 0x000fe20003f0d000 */
[----:B------:R-:W-:Y:S01]  /*4f40*/  BSSY.RECONVERGENT B0, `(.L_x_1154) ;  /* 0x0000008000007945 */ /* 0x000fe20003800200 */
[----:B------:R-:W-:Y:S01]  /*4f50*/  IMAD.MOV.U32 R69, RZ, RZ, 0x40280000 ;  /* 0x40280000ff457424 */ /* 0x000fe200078e00ff */
[----:B------:R-:W-:Y:S02]  /*4f60*/  MOV R30, 0x4fc0 ;  /* 0x00004fc0001e7802 */ /* 0x000fe40000000f00 */
[----:B------:R-:W-:Y:S02]  /*4f70*/  FSEL R74, R52, -1.54028256424871466263e+29, P0 ;  /* 0xeff8d898344a7808 */ /* 0x000fe40000000000 */
[----:B------:R-:W-:Y:S01]  /*4f80*/  FSEL R75, R53, 0.17376267910003662109, P0 ;  /* 0x3e31eed8354b7808 */ /* 0x000fe20000000000 */
[----:B------:R-:W-:-:S10]  /*4f90*/  DADD R52, -RZ, |R46| ;  /* 0x00000000ff347229 */ /* 0x000fd4000000052e */
[----:B------:R-:W-:-:S07]  /*4fa0*/  IMAD.MOV.U32 R54, RZ, RZ, R52 ;  /* 0x000000ffff367224 */ /* 0x000fce00078e0034 */
[----:B------:R-:W-:Y:S05]  /*4fb0*/  CALL.REL.NOINC `($_Z23ADI_2D_Solver_OptimizedififfPfS_S_$__internal_accurate_pow) ;  /* 0x00000010009c7944 */ /* 0x000fea0003c00000 */
[----:B------:R-:W-:Y:S05]  /*4fc0*/  BSYNC.RECONVERGENT B0 ;  /* 0x0000000000007941 */ /* 0x000fea0003800200 */
.L_x_1154:
[----:B------:R-:W-:Y:S01]  /*4fd0*/  FSETP.NEU.AND P3, PT, R37, RZ, PT ;  /* 0x000000ff2500720b */ /* 0x000fe20003f6d000 */
[----:B------:R-:W-:Y:S01]  /*4fe0*/  IMAD.MOV.U32 R54, RZ, RZ, 0x0 ;  /* 0x00000000ff367424 */ /* 0x000fe200078e00ff */
[----:B------:R-:W-:Y:S01]  /*4ff0*/  ISETP.NE.AND P0, PT, R93, RZ, PT ;  /* 0x000000ff5d00720c */ /* 0x000fe20003f05270 */
[----:B------:R-:W-:Y:S01]  /*5000*/  BSSY.RECONVERGENT B1, `(.L_x_1155) ;  /* 0x0000021000017945 */ /* 0x000fe20003800200 */
[----:B------:R-:W-:Y:S02]  /*5010*/  FSEL R29, R53, RZ, P3 ;  /* 0x000000ff351d7208 */ /* 0x000fe40001800000 */
[----:B------:R-:W-:Y:S01]  /*5020*/  FSEL R30, R52, RZ, P3 ;  /* 0x000000ff341e7208 */ /* 0x000fe20001800000 */
[----:B------:R-:W-:Y:S01]  /*5030*/  DADD R52, R46, 12 ;  /* 0x402800002e347429 */ /* 0x000fe20000000000 */
[----:B------:R-:W-:-:S04]  /*5040*/  ISETP.NE.AND P2, PT, R36, RZ, PT ;  /* 0x000000ff2400720c */ /* 0x000fc80003f45270 */
[----:B------:R-:W-:Y:S02]  /*5050*/  FSEL R55, R30, +QNAN , P2 ;  /* 0x7ff000001e377808 */ /* 0x000fe40001000000 */
        /* <DEDUP_REMOVED lines=27> */
.L_x_1156:
[----:B------:R-:W-:Y:S05]  /*5210*/  BSYNC.RECONVERGENT B1 ;  /* 0x0000000000017941 */ /* 0x000fea0003800200 */
.L_x_1155:
        /* <DEDUP_REMOVED lines=14> */
.L_x_1157:
[----:B------:R-:W-:Y:S01]  /*5300*/  ISETP.NE.AND P1, PT, R94, RZ, PT ;  /* 0x000000ff5e00720c */ /* 0x000fe20003f25270 */
[----:B------:R-:W-:Y:S01]  /*5310*/  DADD R30, R48, 12 ;  /* 0x40280000301e7429 */ /* 0x000fe20000000000 */
[----:B------:R-:W-:Y:S01]  /*5320*/  FSETP.NEU.AND P3, PT, R39, RZ, PT ;  /* 0x000000ff2700720b */ /* 0x000fe20003f6d000 */
[----:B------:R-:W-:Y:S01]  /*5330*/  BSSY.RECONVERGENT B1, `(.L_x_1158) ;  /* 0x0000020000017945 */ /* 0x000fe20003800200 */
[----:B------:R-:W-:Y:S02]  /*5340*/  ISETP.NE.AND P2, PT, R38, RZ, PT ;  /* 0x000000ff2600720c */ /* 0x000fe40003f45270 */
[----:B------:R-:W-:Y:S01]  /*5350*/  FSEL R29, R52, RZ, P3 ;  /* 0x000000ff341d7208 */ /* 0x000fe20001800000 */
[----:B------:R-:W-:Y:S01]  /*5360*/  IMAD.MOV.U32 R52, RZ, RZ, 0x0 ;  /* 0x00000000ff347424 */ /* 0x000fe200078e00ff */
[----:B------:R-:W-:Y:S02]  /*5370*/  FSEL R2, R53, RZ, P3 ;  /* 0x000000ff35027208 */ /* 0x000fe40001800000 */
        /* <DEDUP_REMOVED lines=26> */
[----:B------:R-:W-:Y:S05]  /*5520*/  CALL.REL.NOINC `($__internal_22_$__cuda_sm20_div_rn_f64_full) ;  /* 0x0000000400a87944 */ /* 0x000fea0003c00000 */
.L_x_1159:
[----:B------:R-:W-:Y:S05]  /*5530*/  BSYNC.RECONVERGENT B1 ;  /* 0x0000000000017941 */ /* 0x000fea0003800200 */
.L_x_1158:
[----:B------:R-:W-:Y:S01]  /*5540*/  LDS R2, [R33] ;  /* 0x0000000021027984 */ /* 0x000fe20000000800 */
[----:B------:R-:W-:Y:S01]  /*5550*/  FSETP.NEU.AND P0, PT, R39, 1, PT ;  /* 0x3f8000002700780b */ /* 0x000fe20003f0d000 */
[----:B------:R-:W-:Y:S01]  /*5560*/  DADD R54, -RZ, |R44| ;  /* 0x00000000ff367229 */ /* 0x000fe2000000052c */
[----:B------:R-:W-:Y:S01]  /*5570*/  BSSY.RECONVERGENT B0, `(.L_x_1160) ;  /* 0x000000b000007945 */ /* 0x000fe20003800200 */
[----:B------:R-:W0:Y:S01]  /*5580*/  LDS R29, [R33+0x30] ;  /* 0x00003000211d7984 */ /* 0x000e220000000800 */
[----:B------:R-:W-:Y:S01]  /*5590*/  FSEL R76, R52, -1.54028256424871466263e+29, P0 ;  /* 0xeff8d898344c7808 */ /* 0x000fe20000000000 */
[----:B------:R-:W-:Y:S01]  /*55a0*/  IMAD.MOV.U32 R69, RZ, RZ, 0x40280000 ;  /* 0x40280000ff457424 */ /* 0x000fe200078e00ff */
[----:B------:R-:W-:Y:S02]  /*55b0*/  FSEL R77, R53, 0.17376267910003662109, P0 ;  /* 0x3e31eed8354d7808 */ /* 0x000fe40000000000 */
[----:B------:R-:W-:-:S03]  /*55c0*/  MOV R30, 0x5620 ;  /* 0x00005620001e7802 */ /* 0x000fc60000000f00 */
[----:B------:R-:W-:Y:S01]  /*55d0*/  IMAD.MOV.U32 R53, RZ, RZ, R55 ;  /* 0x000000ffff357224 */ /* 0x000fe200078e0037 */
[----:B------:R-:W-:Y:S01]  /*55e0*/  DMUL R38, R40, R76 ;  /* 0x0000004c28267228 */ /* 0x000fe20000000000 */
[----:B0-----:R-:W-:-:S04]  /*55f0*/  FADD R2, R2, R29 ;  /* 0x0000001d02027221 */ /* 0x001fc80000000000 */
[----:B------:R0:W1:Y:S06]  /*5600*/  F2F.F64.F32 R78, R2 ;  /* 0x00000002004e7310 */ /* 0x00006c0000201800 */
[----:B01----:R-:W-:Y:S05]  /*5610*/  CALL.REL.NOINC `($_Z23ADI_2D_Solver_OptimizedififfPfS_S_$__internal_accurate_pow) ;  /* 0x0000000c00047944 */ /* 0x003fea0003c00000 */
[----:B------:R-:W-:Y:S05]  /*5620*/  BSYNC.RECONVERGENT B0 ;  /* 0x0000000000007941 */ /* 0x000fea0003800200 */
.L_x_1160:
        /* <DEDUP_REMOVED lines=34> */
.L_x_1162:
[----:B------:R-:W-:Y:S05]  /*5850*/  BSYNC.RECONVERGENT B1 ;  /* 0x0000000000017941 */ /* 0x000fea0003800200 */
.L_x_1161:
[----:B------:R-:W0:Y:S08]  /*5860*/  LDC.64 R54, c[0x0][0x3a8] ;  /* 0x0000ea00ff367b82 */ /* 0x000e300000000a00 */
[----:B------:R-:W1:Y:S01]  /*5870*/  LDC.64 R30, c[0x0][0x398] ;  /* 0x0000e600ff1e7b82 */ /* 0x000e620000000a00 */
[----:B0-----:R-:W-:-:S05]  /*5880*/  IMAD.WIDE R54, R34, 0x4, R54 ;  /* 0x0000000422367825 */ /* 0x001fca00078e0236 */
[----:B------:R-:W2:Y:S01]  /*5890*/  LDG.E R29, desc[UR6][R54.64] ;  /* 0x00000006361d7981 */ /* 0x000ea2000c1e1900 */
[----:B-1----:R-:W-:-:S06]  /*58a0*/  IMAD.WIDE R34, R34, 0x4, R30 ;  /* 0x0000000422227825 */ /* 0x002fcc00078e021e */
[----:B------:R-:W3:Y:S01]  /*58b0*/  LDG.E.CONSTANT R34, desc[UR6][R34.64] ;  /* 0x0000000622227981 */ /* 0x000ee2000c1e9900 */
[----:B------:R-:W-:Y:S02]  /*58c0*/  FSEL R30, R52, -1.54028256424871466263e+29, P4 ;  /* 0xeff8d898341e7808 */ /* 0x000fe40002000000 */
[----:B------:R-:W-:-:S06]  /*58d0*/  FSEL R31, R53, 0.17376267910003662109, P4 ;  /* 0x3e31eed8351f7808 */ /* 0x000fcc0002000000 */
[----:B------:R-:W-:-:S08]  /*58e0*/  DADD R76, R76, R30 ;  /* 0x000000004c4c7229 */ /* 0x000fd0000000001e */
        /* <DEDUP_REMOVED lines=15> */
.L_x_1096:
        /* <DEDUP_REMOVED lines=25> */
[----:B------:R-:W-:Y:S05]  /*5b70*/  CALL.REL.NOINC `($__internal_22_$__cuda_sm20_div_rn_f64_full) ;  /* 0x0000000000147944 */ /* 0x000fea0003c00000 */
.L_x_1164:
[----:B------:R-:W0:Y:S01]  /*5b80*/  LDC.64 R2, c[0x4][0x78] ;  /* 0x01001e00ff027b82 */ /* 0x000e220000000a00 */
[----:B------:R-:W1:Y:S01]  /*5b90*/  F2F.F32.F64 R53, R52 ;  /* 0x0000003400357310 */ /* 0x000e620000301000 */
[----:B0-----:R-:W-:-:S05]  /*5ba0*/  IMAD.WIDE R2, R13, 0x4, R2 ;  /* 0x000000040d027825 */ /* 0x001fca00078e0202 */
[----:B-1----:R-:W-:Y:S01]  /*5bb0*/  STG.E desc[UR6][R2.64], R53 ;  /* 0x0000003502007986 */ /* 0x002fe2000c101906 */
[----:B------:R-:W-:Y:S05]  /*5bc0*/  EXIT ;  /* 0x000000000000794d */ /* 0x000fea0003800000 */
        .weak           $__internal_22_$__cuda_sm20_div_rn_f64_full
        .type           $__internal_22_$__cuda_sm20_div_rn_f64_full,@function
        .size           $__internal_22_$__cuda_sm20_div_rn_f64_full,($_Z23ADI_2D_Solver_OptimizedififfPfS_S_$__internal_accurate_pow - $__internal_22_$__cuda_sm20_div_rn_f64_full)
$__internal_22_$__cuda_sm20_div_rn_f64_full:
        /* <DEDUP_REMOVED lines=13> */
[----:B------:R-:W-:Y:S01]  /*5ca0*/  @!P3 LOP3.LUT R59, R61, 0x7ff00000, RZ, 0xc0, !PT ;  /* 0x7ff000003d3bb812 */ /* 0x000fe200078ec0ff */
[----:B------:R-:W-:-:S03]  /*5cb0*/  @!P3 IMAD.MOV.U32 R52, RZ, RZ, RZ ;  /* 0x000000ffff34b224 */ /* 0x000fc600078e00ff */
[----:B------:R-:W-:Y:S02]  /*5cc0*/  @!P3 ISETP.GE.U32.AND P6, PT, R54, R59, PT ;  /* 0x0000003b3600b20c */ /* 0x000fe40003fc6070 */
[----:B------:R-:W-:Y:S02]  /*5cd0*/  LOP3.LUT R59, R53, 0x800fffff, RZ, 0xc0, !PT ;  /* 0x800fffff353b7812 */ /* 0x000fe400078ec0ff */
[----:B------:R-:W-:Y:S02]  /*5ce0*/  @!P3 SEL R58, R55, 0x63400000, !P6 ;  /* 0x63400000373ab807 */ /* 0x000fe40007000000 */
[----:B------:R-:W-:Y:S02]  /*5cf0*/  FSETP.GEU.AND P6, PT, |R53|, 1.469367938527859385e-39, PT ;  /* 0x001000003500780b */ /* 0x000fe40003fce200 */
[----:B------:R-:W-:Y:S02]  /*5d00*/  LOP3.LUT R63, R59, 0x3ff00000, RZ, 0xfc, !PT ;  /* 0x3ff000003b3f7812 */ /* 0x000fe400078efcff */
[----:B------:R-:W-:-:S02]  /*5d10*/  @!P3 LOP3.LUT R58, R58, 0x80000000, R65, 0xf8, !PT ;  /* 0x800000003a3ab812 */ /* 0x000fc400078ef841 */
[----:B------:R-:W-:Y:S02]  /*5d20*/  LOP3.LUT R59, R56, 0x800fffff, R65, 0xf8, !PT ;  /* 0x800fffff383b7812 */ /* 0x000fe400078ef841 */
        /* <DEDUP_REMOVED lines=50> */
.L_x_1166:
        /* <DEDUP_REMOVED lines=17> */
.L_x_1169:
[----:B------:R-:W-:Y:S01]  /*6160*/  LOP3.LUT R53, R61, 0x80000, RZ, 0xfc, !PT ;  /* 0x000800003d357812 */ /* 0x000fe200078efcff */
[----:B------:R-:W-:-:S04]  /*6170*/  IMAD.MOV.U32 R68, RZ, RZ, R60 ;  /* 0x000000ffff447224 */ /* 0x000fc800078e003c */
[----:B------:R-:W-:Y:S01]  /*6180*/  IMAD.MOV.U32 R69, RZ, RZ, R53 ;  /* 0x000000ffff457224 */ /* 0x000fe200078e0035 */
[----:B------:R-:W-:Y:S06]  /*6190*/  BRA `(.L_x_1167) ;  /* 0x00000000000c7947 */ /* 0x000fec0003800000 */
.L_x_1168:
[----:B------:R-:W-:Y:S01]  /*61a0*/  LOP3.LUT R53, R65, 0x80000, RZ, 0xfc, !PT ;  /* 0x0008000041357812 */ /* 0x000fe200078efcff */
[----:B------:R-:W-:-:S04]  /*61b0*/  IMAD.MOV.U32 R68, RZ, RZ, R64 ;  /* 0x000000ffff447224 */ /* 0x000fc800078e0040 */
[----:B------:R-:W-:-:S07]  /*61c0*/  IMAD.MOV.U32 R69, RZ, RZ, R53 ;  /* 0x000000ffff457224 */ /* 0x000fce00078e0035 */
.L_x_1167:
[----:B------:R-:W-:Y:S05]  /*61d0*/  BSYNC.RECONVERGENT B0 ;  /* 0x0000000000007941 */ /* 0x000fea0003800200 */
.L_x_1165:
[----:B------:R-:W-:Y:S02]  /*61e0*/  IMAD.MOV.U32 R54, RZ, RZ, R30 ;  /* 0x000000ffff367224 */ /* 0x000fe400078e001e */
[----:B------:R-:W-:Y:S02]  /*61f0*/  IMAD.MOV.U32 R55, RZ, RZ, 0x0 ;  /* 0x00000000ff377424 */ /* 0x000fe400078e00ff */
[----:B------:R-:W-:Y:S02]  /*6200*/  IMAD.MOV.U32 R52, RZ, RZ, R68 ;  /* 0x000000ffff347224 */ /* 0x000fe400078e0044 */
[----:B------:R-:W-:Y:S01]  /*6210*/  IMAD.MOV.U32 R53, RZ, RZ, R69 ;  /* 0x000000ffff357224 */ /* 0x000fe200078e0045 */
[----:B------:R-:W-:Y:S06]  /*6220*/  RET.REL.NODEC R54 `(_Z23ADI_2D_Solver_OptimizedififfPfS_S_) ;  /* 0xffffff9c36747950 */ /* 0x000fec0003c3ffff */
        .type           $_Z23ADI_2D_Solver_OptimizedififfPfS_S_$__internal_accurate_pow,@function
        .size           $_Z23ADI_2D_Solver_OptimizedififfPfS_S_$__internal_accurate_pow,(.L_x_1652 - $_Z23ADI_2D_Solver_OptimizedififfPfS_S_$__internal_accurate_pow)
$_Z23ADI_2D_Solver_OptimizedififfPfS_S_$__internal_accurate_pow:
        /* <DEDUP_REMOVED lines=70> */
[----:B------:R-:W-:-:S04]  /*6690*/  DFMA R72, R52, R70, -R56 ;  /* 0x000000463448722b */ /* 0x000fc80000000838 */
[----:B------:R-:W-:Y:S02]  /*66a0*/  DADD R66, R54, R60 ;  /* 0x0000000036427229 */ /* 0x000fe4000000003c */
[----:B------:R-:W-:Y:S02]  /*66b0*/  DFMA R64, R52, R64, R62 ;  /* 0x000000403440722b */ /* 0x000fe4000000003e */
        /* <DEDUP_REMOVED lines=93> */
.L_x_1170:
[----:B------:R-:W-:Y:S02]  /*6c90*/  DFMA R58, R58, R54, R54 ;  /* 0x000000363a3a722b */ /* 0x000fe40000000036 */
[----:B------:R-:W-:-:S08]  /*6ca0*/  DSETP.NEU.AND P6, PT, |R54|, +INF , PT ;  /* 0x7ff000003600742a */ /* 0x000fd00003fcd200 */
[----:B------:R-:W-:Y:S01]  /*6cb0*/  FSEL R53, R54, R58, !P6 ;  /* 0x0000003a36357208 */ /* 0x000fe20007000000 */
[----:B------:R-:W-:Y:S01]  /*6cc0*/  IMAD.MOV.U32 R54, RZ, RZ, R30 ;  /* 0x000000ffff367224 */ /* 0x000fe200078e001e */
[----:B------:R-:W-:Y:S01]  /*6cd0*/  FSEL R52, R55, R59, !P6 ;  /* 0x0000003b37347208 */ /* 0x000fe20007000000 */
[----:B------:R-:W-:-:S04]  /*6ce0*/  IMAD.MOV.U32 R55, RZ, RZ, 0x0 ;  /* 0x00000000ff377424 */ /* 0x000fc800078e00ff */
[----:B------:R-:W-:Y:S05]  /*6cf0*/  RET.REL.NODEC R54 `(_Z23ADI_2D_Solver_OptimizedififfPfS_S_) ;  /* 0xffffff9036c07950 */ /* 0x000fea0003c3ffff */
.L_x_1171:
        /* <DEDUP_REMOVED lines=16> */
.L_x_1652:


//--------------------- .text._Z13ADI_2D_SolverififfPfS_S_ --------------------------
	.section	.text._Z13ADI_2D_SolverififfPfS_S_,"ax",@progbits
	.align	128
        .global         _Z13ADI_2D_SolverififfPfS_S_
        .type           _Z13ADI_2D_SolverififfPfS_S_,@function
        .size           _Z13ADI_2D_SolverififfPfS_S_,(.L_x_1654 - _Z13ADI_2D_SolverififfPfS_S_)
        .other          _Z13ADI_2D_SolverififfPfS_S_,@"STO_CUDA_ENTRY STV_DEFAULT"
_Z13ADI_2D_SolverififfPfS_S_:
.text._Z13ADI_2D_SolverififfPfS_S_:
        /* <DEDUP_REMOVED lines=31> */
[----:B--2---:R-:W-:Y:S01]  /*01f0*/  FMUL R0, R0, R0 ;  /* 0x0000000000007220 */ /* 0x004fe20000400000 */
[----:B---3--:R-:W-:-:S06]  /*0200*/  IMAD.WIDE R16, R37, 0x4, R16 ;  /* 0x0000000425107825 */ /* 0x008fcc00078e0210 */
[----:B0-----:R-:W0:Y:S01]  /*0210*/  MUFU.RCP64H R7, R5 ;  /* 0x0000000500077308 */ /* 0x001e220000001800 */
[----:B------:R-:W-:-:S04]  /*0220*/  IMAD.WIDE R18, R13, 0x4, R16 ;  /* 0x000000040d127825 */ /* 0x000fc800078e0210 */
[----:B------:R-:W-:-:S04]  /*0230*/  IMAD.WIDE R20, R13, 0x4, R18 ;  /* 0x000000040d147825 */ /* 0x000fc800078e0212 */
[----:B------:R-:W-:Y:S01]  /*0240*/  IMAD.WIDE R22, R13, 0x4, R20 ;  /* 0x000000040d167825 */ /* 0x000fe200078e0214 */
[----:B0-----:R-:W-:-:S03]  /*0250*/  DFMA R2, -R4, R6, 1 ;  /* 0x3ff000000402742b */ /* 0x001fc60000000106 */
[----:B------:R-:W-:-:S05]  /*0260*/  IMAD.WIDE R24, R13, 0x4, R22 ;  /* 0x000000040d187825 */ /* 0x000fca00078e0216 */
[----:B------:R-:W-:Y:S01]  /*0270*/  DFMA R8, R2, R2, R2 ;  /* 0x000000020208722b */ /* 0x000fe20000000002 */
[C---:B------:R-:W-:Y:S01]  /*0280*/  IMAD.WIDE R26, R13.reuse, 0x4, R24 ;  /* 0x000000040d1a7825 */ /* 0x040fe200078e0218 */
[----:B------:R-:W0:Y:S03]  /*0290*/  F2F.F64.F32 R2, R0 ;  /* 0x0000000000027310 */ /* 0x000e260000201800 */
        /* <DEDUP_REMOVED lines=21> */
[----:B------:R-:W-:Y:S05]  /*03f0*/  CALL.REL.NOINC `($__internal_23_$__cuda_sm20_div_rn_f64_full) ;  /* 0x0000005800247944 */ /* 0x000fea0003c00000 */
.L_x_1173:
        /* <DEDUP_REMOVED lines=24> */
[----:B------:R-:W-:Y:S02]  /*0580*/  IMAD.MOV.U32 R34, RZ, RZ, R64 ;  /* 0x000000ffff227224 */ /* 0x000fe400078e0040 */
[----:B------:R-:W-:-:S07]  /*0590*/  IMAD.MOV.U32 R35, RZ, RZ, R65 ;  /* 0x000000ffff237224 */ /* 0x000fce00078e0041 */
.L_x_1174:
[----:B------:R-:W0:Y:S01]  /*05a0*/  LDC.64 R38, c[0x0][0x380] ;  /* 0x0000e000ff267b82 */ /* 0x000e220000000a00 */
[----:B------:R1:W5:Y:S04]  /*05b0*/  LDG.E.CONSTANT R2, desc[UR6][R32.64+0x18] ;  /* 0x0000180620027981 */ /* 0x000368000c1e9900 */
[----:B------:R2:W5:Y:S03]  /*05c0*/  LDG.E.CONSTANT R8, desc[UR6][R24.64+0x18] ;  /* 0x0000180618087981 */ /* 0x000566000c1e9900 */
[----:B------:R-:W3:Y:S01]  /*05d0*/  LDC.64 R40, c[0x0][0x388] ;  /* 0x0000e200ff287b82 */ /* 0x000ee20000000a00 */
[----:B------:R4:W5:Y:S04]  /*05e0*/  LDG.E.CONSTANT R7, desc[UR6][R22.64+0x18] ;  /* 0x0000180616077981 */ /* 0x000968000c1e9900 */
[----:B------:R4:W5:Y:S03]  /*05f0*/  LDG.E.CONSTANT R6, desc[UR6][R26.64+0x18] ;  /* 0x000018061a067981 */ /* 0x000966000c1e9900 */
[----:B-1----:R-:W1:Y:S01]  /*0600*/  LDC R32, c[0x0][0x390] ;  /* 0x0000e400ff207b82 */ /* 0x002e620000000800 */
[----:B------:R4:W5:Y:S04]  /*0610*/  LDG.E.CONSTANT R5, desc[UR6][R28.64+0x18] ;  /* 0x000018061c057981 */ /* 0x000968000c1e9900 */
[----:B------:R-:W5:Y:S01]  /*0620*/  LDG.E.CONSTANT R3, desc[UR6][R14.64+0x18] ;  /* 0x000018060e037981 */ /* 0x000f62000c1e9900 */
[----:B0-----:R-:W2:Y:S03]  /*0630*/  F2F.F64.F32 R60, R39 ;  /* 0x00000027003c7310 */ /* 0x001ea60000201800 */
[----:B------:R0:W5:Y:S04]  /*0640*/  LDG.E.CONSTANT R9, desc[UR6][R18.64+0x18] ;  /* 0x0000180612097981 */ /* 0x000168000c1e9900 */
[----:B------:R1:W5:Y:S01]  /*0650*/  LDG.E.CONSTANT R4, desc[UR6][R30.64+0x18] ;  /* 0x000018061e047981 */ /* 0x000362000c1e9900 */
[----:B---3--:R-:W3:Y:S03]  /*0660*/  F2F.F64.F32 R58, R41 ;  /* 0x00000029003a7310 */ /* 0x008ee60000201800 */
[----:B------:R3:W5:Y:S04]  /*0670*/  LDG.E.CONSTANT R10, desc[UR6][R20.64+0x18] ;  /* 0x00001806140a7981 */ /* 0x000768000c1e9900 */
[----:B------:R3:W5:Y:S01]  /*0680*/  LDG.E.CONSTANT R11, desc[UR6][R16.64+0x18] ;  /* 0x00001806100b7981 */ /* 0x000762000c1e9900 */
[----:B--2---:R-:W-:-:S02]  /*0690*/  DADD R24, R60, 4 ;  /* 0x401000003c187429 */ /* 0x004fc40000000000 */
[C---:B----4-:R-:W-:Y:S01]  /*06a0*/  DADD R22, R60.reuse, 2 ;  /* 0x400000003c167429 */ /* 0x050fe20000000000 */
[----:B------:R2:W4:Y:S01]  /*06b0*/  F2F.F32.F64 R0, R34 ;  /* 0x0000002200007310 */ /* 0x0005220000301000 */
[C---:B------:R-:W-:Y:S02]  /*06c0*/  DADD R26, R60.reuse, 6 ;  /* 0x401800003c1a7429 */ /* 0x040fe40000000000 */
[C---:B------:R-:W-:Y:S02]  /*06d0*/  DADD R28, R60.reuse, 10 ;  /* 0x402400003c1c7429 */ /* 0x040fe40000000000 */
[C---:B0-----:R-:W-:Y:S02]  /*06e0*/  DADD R18, R60.reuse, 8 ;  /* 0x402000003c127429 */ /* 0x041fe40000000000 */
[----:B------:R-:W-:Y:S01]  /*06f0*/  LOP3.LUT R15, R25, 0x7ff00000, RZ, 0xc0, !PT ;  /* 0x7ff00000190f7812 */ /* 0x000fe200078ec0ff */
[----:B-1----:R-:W0:Y:S01]  /*0700*/  F2F.F64.F32 R56, R32 ;  /* 0x0000002000387310 */ /* 0x002e220000201800 */
[----:B------:R-:W-:Y:S01]  /*0710*/  DADD R30, R60, 12 ;  /* 0x402800003c1e7429 */ /* 0x000fe20000000000 */
[----:B------:R-:W-:Y:S01]  /*0720*/  IMAD.WIDE R42, R38, 0x4, R12 ;  /* 0x00000004262a7825 */ /* 0x000fe200078e020c */
[C---:B---3--:R-:W-:Y:S01]  /*0730*/  DADD R24, R58.reuse, 6 ;  /* 0x401800003a187429 */ /* 0x048fe20000000000 */
[----:B------:R1:W5:Y:S02]  /*0740*/  LDG.E.CONSTANT R12, desc[UR6][R12.64+0x18] ;  /* 0x000018060c0c7981 */ /* 0x000364000c1e9900 */
[C---:B--2---:R-:W-:Y:S01]  /*0750*/  FMUL R34, R32.reuse, 0.5 ;  /* 0x3f00000020227820 */ /* 0x044fe20000400000 */
[C---:B------:R-:W-:Y:S01]  /*0760*/  DADD R20, R58.reuse, 2 ;  /* 0x400000003a147429 */ /* 0x040fe20000000000 */
[----:B------:R-:W-:Y:S01]  /*0770*/  LOP3.LUT R16, R27, 0x7ff00000, RZ, 0xc0, !PT ;  /* 0x7ff000001b107812 */ /* 0x000fe200078ec0ff */
[C---:B------:R-:W-:Y:S01]  /*0780*/  DADD R26, R58.reuse, 8 ;  /* 0x402000003a1a7429 */ /* 0x040fe20000000000 */
[----:B------:R-:W-:Y:S01]  /*0790*/  LOP3.LUT R18, R29, 0x7ff00000, RZ, 0xc0, !PT ;  /* 0x7ff000001d127812 */ /* 0x000fe200078ec0ff */
[----:B------:R-:W2:Y:S01]  /*07a0*/  F2F.F64.F32 R54, R34 ;  /* 0x0000002200367310 */ /* 0x000ea20000201800 */
[----:B------:R-:W-:Y:S01]  /*07b0*/  LOP3.LUT R17, R19, 0x7ff00000, RZ, 0xc0, !PT ;  /* 0x7ff0000013117812 */ /* 0x000fe200078ec0ff */
[----:B------:R-:W-:Y:S01]  /*07c0*/  FADD R33, R32, R41 ;  /* 0x0000002920217221 */ /* 0x000fe20000000000 */
[----:B----4-:R-:W-:Y:S01]  /*07d0*/  FADD R50, R0, R0 ;  /* 0x0000000000327221 */ /* 0x010fe20000000000 */
[----:B-1----:R-:W-:Y:S01]  /*07e0*/  LOP3.LUT R13, R23, 0x7ff00000, RZ, 0xc0, !PT ;  /* 0x7ff00000170d7812 */ /* 0x002fe200078ec0ff */
[C---:B------:R-:W-:Y:S01]  /*07f0*/  DADD R22, R58.reuse, 4 ;  /* 0x401000003a167429 */ /* 0x040fe20000000000 */
[----:B------:R-:W-:Y:S01]  /*0800*/  IMAD R64, R38, 0xc, R37 ;  /* 0x0000000c26407824 */ /* 0x000fe200078e0225 */
[----:B------:R-:W-:Y:S01]  /*0810*/  DADD R28, R58, 10 ;  /* 0x402400003a1c7429 */ /* 0x000fe20000000000 */
[----:B------:R-:W-:Y:S01]  /*0820*/  LOP3.LUT R19, R31, 0x7ff00000, RZ, 0xc0, !PT ;  /* 0x7ff000001f137812 */ /* 0x000fe200078ec0ff */
[C---:B------:R-:W-:Y:S01]  /*0830*/  FMUL R31, R0.reuse, R41 ;  /* 0x00000029001f7220 */ /* 0x040fe20000400000 */
[----:B0-----:R-:W-:Y:S01]  /*0840*/  DADD R44, R56, 10 ;  /* 0x40240000382c7429 */ /* 0x001fe20000000000 */
[----:B------:R-:W-:Y:S01]  /*0850*/  LOP3.LUT R22, R25, 0x7ff00000, RZ, 0xc0, !PT ;  /* 0x7ff0000019167812 */ /* 0x000fe200078ec0ff */
[----:B------:R-:W-:Y:S01]  /*0860*/  DADD R24, R58, 12 ;  /* 0x402800003a187429 */ /* 0x000fe20000000000 */
[----:B------:R-:W-:Y:S01]  /*0870*/  FMUL R35, R0, R33 ;  /* 0x0000002100237220 */ /* 0x000fe20000400000 */
[----:B------:R-:W-:Y:S01]  /*0880*/  LOP3.LUT R20, R21, 0x7ff00000, RZ, 0xc0, !PT ;  /* 0x7ff0000015147812 */ /* 0x000fe200078ec0ff */
[C---:B------:R-:W-:Y:S01]  /*0890*/  DADD R32, R56.reuse, 8 ;  /* 0x4020000038207429 */ /* 0x040fe20000000000 */
[----:B------:R-:W-:Y:S01]  /*08a0*/  LOP3.LUT R21, R23, 0x7ff00000, RZ, 0xc0, !PT ;  /* 0x7ff0000017157812 */ /* 0x000fe200078ec0ff */
[----:B------:R-:W-:Y:S01]  /*08b0*/  FFMA R41, R52, R39, R31 ;  /* 0x0000002734297223 */ /* 0x000fe2000000001f */
[----:B------:R-:W-:Y:S01]  /*08c0*/  LOP3.LUT R23, R27, 0x7ff00000, RZ, 0xc0, !PT ;  /* 0x7ff000001b177812 */ /* 0x000fe200078ec0ff */
[----:B------:R-:W-:Y:S01]  /*08d0*/  FADD R39, R34, R39 ;  /* 0x0000002722277221 */ /* 0x000fe20000000000 */
[----:B------:R-:W-:Y:S01]  /*08e0*/  LOP3.LUT R24, R29, 0x7ff00000, RZ, 0xc0, !PT ;  /* 0x7ff000001d187812 */ /* 0x000fe200078ec0ff */
[C---:B------:R-:W-:Y:S01]  /*08f0*/  DADD R26, R56.reuse, 2 ;  /* 0x40000000381a7429 */ /* 0x040fe20000000000 */
[----:B------:R-:W-:Y:S01]  /*0900*/  IMAD R65, R38, 0x6, R37 ;  /* 0x0000000626417824 */ /* 0x000fe200078e0225 */
[C---:B------:R-:W-:Y:S01]  /*0910*/  DADD R30, R56.reuse, 6 ;  /* 0x40180000381e7429 */ /* 0x040fe20000000000 */
[----:B------:R0:W5:Y:S01]  /*0920*/  LDG.E.CONSTANT R14, desc[UR6][R42.64+0x18] ;  /* 0x000018062a0e7981 */ /* 0x000162000c1e9900 */
[----:B------:R-:W-:Y:S01]  /*0930*/  DADD R28, R56, 4 ;  /* 0x40100000381c7429 */ /* 0x000fe20000000000 */
[----:B------:R-:W-:Y:S01]  /*0940*/  FFMA R32, R52, R39, R35 ;  /* 0x0000002734207223 */ /* 0x000fe20000000023 */
[C---:B--2---:R-:W-:Y:S01]  /*0950*/  DADD R34, R54.reuse, 2 ;  /* 0x4000000036227429 */ /* 0x044fe20000000000 */
[----:B------:R-:W1:Y:S01]  /*0960*/  F2F.F64.F32 R52, R52 ;  /* 0x0000003400347310 */ /* 0x000e620000201800 */
[C---:B------:R-:W-:Y:S01]  /*0970*/  DADD R38, R54.reuse, 6 ;  /* 0x4018000036267429 */ /* 0x040fe20000000000 */
[----:B------:R-:W-:Y:S01]  /*0980*/  LOP3.LUT R30, R45, 0x7ff00000, RZ, 0xc0, !PT ;  /* 0x7ff000002d1e7812 */ /* 0x000fe200078ec0ff */
[----:B------:R-:W-:-:S02]  /*0990*/  DADD R36, R54, 4 ;  /* 0x4010000036247429 */ /* 0x000fc40000000000 */
[----:B------:R-:W-:-:S03]  /*09a0*/  DADD R48, R56, 12 ;  /* 0x4028000038307429 */ /* 0x000fc60000000000 */
[----:B------:R-:W2:Y:S01]  /*09b0*/  F2F.F64.F32 R50, R50 ;  /* 0x0000003200327310 */ /* 0x000ea20000201800 */
[C---:B0-----:R-:W-:Y:S02]  /*09c0*/  DADD R42, R54.reuse, 8 ;  /* 0x40200000362a7429 */ /* 0x041fe40000000000 */
[C---:B------:R-:W-:Y:S02]  /*09d0*/  DADD R46, R54.reuse, 10 ;  /* 0x40240000362e7429 */ /* 0x040fe40000000000 */
[----:B------:R-:W-:Y:S01]  /*09e0*/  DADD R44, R54, 12 ;  /* 0x40280000362c7429 */ /* 0x000fe20000000000 */
[----:B------:R-:W-:Y:S02]  /*09f0*/  LOP3.LUT R26, R27, 0x7ff00000, RZ, 0xc0, !PT ;  /* 0x7ff000001b1a7812 */ /* 0x000fe400078ec0ff */
[----:B------:R-:W-:Y:S02]  /*0a00*/  LOP3.LUT R27, R29, 0x7ff00000, RZ, 0xc0, !PT ;  /* 0x7ff000001d1b7812 */ /* 0x000fe400078ec0ff */
[----:B------:R-:W-:Y:S01]  /*0a10*/  LOP3.LUT R29, R33, 0x7ff00000, RZ, 0xc0, !PT ;  /* 0x7ff00000211d7812 */ /* 0x000fe200078ec0ff */
[----:B------:R-:W-:Y:S01]  /*0a20*/  FADD R33, R41, R32 ;  /* 0x0000002029217221 */ /* 0x000fe20000000000 */
[----:B------:R-:W-:-:S02]  /*0a30*/  LOP3.LUT R32, R35, 0x7ff00000, RZ, 0xc0, !PT ;  /* 0x7ff0000023207812 */ /* 0x000fc400078ec0ff */
        /* <DEDUP_REMOVED lines=9> */
[----:B------:R-:W-:Y:S02]  /*0ad0*/  LOP3.LUT R37, R47, 0x7ff00000, RZ, 0xc0, !PT ;  /* 0x7ff000002f257812 */ /* 0x000fe400078ec0ff */
[----:B-12---:R-:W-:-:S07]  /*0ae0*/  LOP3.LUT R38, R45, 0x7ff00000, RZ, 0xc0, !PT ;  /* 0x7ff000002d267812 */ /* 0x006fce00078ec0ff */
.L_x_1239:
        /* <DEDUP_REMOVED lines=22> */
[----:B------:R-:W4:Y:S01]  /*0c50*/  S2UR UR5, SR_CgaCtaId ;  /* 0x00000000000579c3 */ /* 0x000f220000008800 */
[----:B------:R-:W-:Y:S01]  /*0c60*/  UMOV UR4, 0x400 ;  /* 0x0000040000047882 */ /* 0x000fe20000000000 */
[----:B------:R-:W-:Y:S01]  /*0c70*/  LOP3.LUT R42, R42, 0xfff7ffff, RZ, 0xc0, !PT ;  /* 0xfff7ffff2a2a7812 */ /* 0x000fe200078ec0ff */
[----:B------:R-:W-:Y:S01]  /*0c80*/  DADD R66, -RZ, |R58| ;  /* 0x00000000ff427229 */ /* 0x000fe2000000053a */
[----:B------:R-:W-:Y:S01]  /*0c90*/  ISETP.NE.AND P5, PT, R19, 0x7ff00000, PT ;  /* 0x7ff000001300780c */ /* 0x000fe20003fa5270 */
[----:B------:R-:W-:Y:S01]  /*0ca0*/  DSETP.NEU.AND P0, PT, |R58|, +INF , PT ;  /* 0x7ff000003a00742a */ /* 0x000fe20003f0d200 */
[----:B------:R-:W-:Y:S01]  /*0cb0*/  LOP3.LUT R47, R47, 0xfffffffd, RZ, 0xc0, !PT ;  /* 0xfffffffd2f2f7812 */ /* 0x000fe200078ec0ff */
[----:B------:R-:W-:Y:S01]  /*0cc0*/  BSSY.RECONVERGENT B0, `(.L_x_1175) ;  /* 0x000007a000007945 */ /* 0x000fe20003800200 */
[----:B------:R-:W4:Y:S01]  /*0cd0*/  LDC R44, c[0x0][0x390] ;  /* 0x0000e400ff2c7b82 */ /* 0x000f220000000800 */
[----:B-1----:R-:W-:-:S07]  /*0ce0*/  IMAD.MOV.U32 R65, RZ, RZ, 0x40000000 ;  /* 0x40000000ff417424 */ /* 0x002fce00078e00ff */
[----:B------:R-:W-:Y:S01]  /*0cf0*/  BAR.SYNC.DEFER_BLOCKING 0x0 ;  /* 0x0000000000007b1d */ /* 0x000fe20000010000 */
[----:B0-----:R-:W-:-:S07]  /*0d00*/  FSETP.NEU.AND P3, PT, R46, 1, PT ;  /* 0x3f8000002e00780b */ /* 0x001fce0003f6d000 */
[----:B------:R-:W0:Y:S01]  /*0d10*/  LDC R82, c[0x0][0x38c] ;  /* 0x0000e300ff527b82 */ /* 0x000e220000000800 */
[----:B------:R-:W-:Y:S01]  /*0d20*/  FSETP.NAN.AND P2, PT, R46, R46, PT ;  /* 0x0000002e2e00720b */ /* 0x000fe20003f48000 */
[----:B----4-:R-:W-:-:S06]  /*0d30*/  ULEA UR4, UR5, UR4, 0x18 ;  /* 0x0000000405047291 */ /* 0x010fcc000f8ec0ff */
[----:B------:R-:W1:Y:S01]  /*0d40*/  LDC.64 R48, c[0x0][0x3a8] ;  /* 0x0000ea00ff307b82 */ /* 0x000e620000000a00 */
[----:B------:R-:W-:Y:S02]  /*0d50*/  @P3 LOP3.LUT R42, R42, 0x80000, RZ, 0xfc, !PT ;  /* 0x000800002a2a3812 */ /* 0x000fe400078efcff */
[----:B------:R-:W-:Y:S01]  /*0d60*/  LEA R45, R68, UR4, 0x2 ;  /* 0x00000004442d7c11 */ /* 0x000fe2000f8e10ff */
[----:B------:R-:W-:Y:S01]  /*0d70*/  FMUL R68, R33, R6 ;  /* 0x0000000621447220 */ /* 0x000fe20000400000 */
[----:B------:R-:W-:Y:S01]  /*0d80*/  LOP3.LUT R42, R42, 0xffffffdf, RZ, 0xc0, !PT ;  /* 0xffffffdf2a2a7812 */ /* 0x000fe200078ec0ff */
[C---:B------:R-:W-:Y:S01]  /*0d90*/  FMUL R69, R44.reuse, 0.5 ;  /* 0x3f0000002c457820 */ /* 0x040fe20000400000 */
[----:B------:R-:W-:Y:S01]  /*0da0*/  FSETP.NEU.AND P3, PT, R44, 1, PT ;  /* 0x3f8000002c00780b */ /* 0x000fe20003f6d000 */
[----:B------:R-:W-:Y:S01]  /*0db0*/  STS [R45+0x18], R6 ;  /* 0x000018062d007388 */ /* 0x000fe20000000800 */
[----:B------:R-:W-:Y:S01]  /*0dc0*/  @P2 LOP3.LUT R42, R42, 0x20, RZ, 0xfc, !PT ;  /* 0x000000202a2a2812 */ /* 0x000fe200078efcff */
[----:B------:R-:W-:Y:S01]  /*0dd0*/  UMOV UR4, URZ ;  /* 0x000000ff00047c82 */ /* 0x000fe20008000000 */
[----:B------:R-:W-:-:S02]  /*0de0*/  FSETP.NEU.AND P2, PT, R44, RZ, PT ;  /* 0x000000ff2c00720b */ /* 0x000fc40003f4d000 */
[----:B------:R-:W-:Y:S02]  /*0df0*/  LOP3.LUT R42, R42, 0xfffbffff, RZ, 0xc0, !PT ;  /* 0xfffbffff2a2a7812 */ /* 0x000fe400078ec0ff */
[----:B0-----:R-:W-:Y:S02]  /*0e00*/  FSETP.NEU.AND P4, PT, R82, 1, PT ;  /* 0x3f8000005200780b */ /* 0x001fe40003f8d000 */
[----:B------:R-:W-:Y:S01]  /*0e10*/  FSETP.NAN.AND P6, PT, R69, R69, PT ;  /* 0x000000454500720b */ /* 0x000fe20003fc8000 */
[----:B-1----:R-:W-:Y:S01]  /*0e20*/  IMAD.WIDE R48, R41, 0x4, R48 ;  /* 0x0000000429307825 */ /* 0x002fe200078e0230 */
[----:B--2---:R0:W-:Y:S04]  /*0e30*/  @!P1 STS [R45], R0 ;  /* 0x000000002d009388 */ /* 0x0041e80000000800 */
[----:B---3--:R1:W-:Y:S01]  /*0e40*/  @!P1 STS [R45+0x98], R70 ;  /* 0x000098462d009388 */ /* 0x0083e20000000800 */
[----:B------:R-:W-:Y:S01]  /*0e50*/  BAR.SYNC.DEFER_BLOCKING 0x0 ;  /* 0x0000000000007b1d */ /* 0x000fe20000010000 */
[----:B------:R-:W-:-:S02]  /*0e60*/  FSETP.NEU.AND P1, PT, R46, RZ, PT ;  /* 0x000000ff2e00720b */ /* 0x000fc40003f2d000 */
[----:B0-----:R-:W-:-:S11]  /*0e70*/  MOV R0, 0x1460 ;  /* 0x0000146000007802 */ /* 0x001fd60000000f00 */
        /* <DEDUP_REMOVED lines=92> */
[----:B-1----:R-:W-:-:S07]  /*1440*/  @P6 LOP3.LUT R42, R42, 0x80, RZ, 0xfc, !PT ;  /* 0x000000802a2a6812 */ /* 0x002fce00078efcff */
[----:B------:R-:W-:Y:S05]  /*1450*/  CALL.REL.NOINC `($_Z13ADI_2D_SolverififfPfS_S_$__internal_accurate_pow) ;  /* 0x0000004c009c7944 */ /* 0x000fea0003c00000 */
[----:B------:R-:W-:Y:S05]  /*1460*/  BSYNC.RECONVERGENT B0 ;  /* 0x0000000000007941 */ /* 0x000fea0003800200 */
.L_x_1175:
[----:B------:R-:W0:Y:S01]  /*1470*/  F2F.F64.F32 R58, UR12 ;  /* 0x0000000c003a7d10 */ /* 0x000e220008201800 */
[----:B------:R-:W-:Y:S01]  /*1480*/  FSETP.NEU.AND P6, PT, R82, RZ, PT ;  /* 0x000000ff5200720b */ /* 0x000fe20003fcd000 */
[----:B------:R-:W-:Y:S03]  /*1490*/  BSSY.RECONVERGENT B0, `(.L_x_1176) ;  /* 0x0000013000007945 */ /* 0x000fe60003800200 */
        /* <DEDUP_REMOVED lines=17> */
[----:B------:R-:W-:Y:S05]  /*15b0*/  CALL.REL.NOINC `($_Z13ADI_2D_SolverififfPfS_S_$__internal_accurate_pow) ;  /* 0x0000004c00447944 */ /* 0x000fea0003c00000 */
[----:B------:R-:W-:Y:S05]  /*15c0*/  BSYNC.RECONVERGENT B0 ;  /* 0x0000000000007941 */ /* 0x000fea0003800200 */
.L_x_1176:
[----:B------:R-:W0:Y:S01]  /*15d0*/  F2F.F64.F32 R56, UR13 ;  /* 0x0000000d00387d10 */ /* 0x000e220008201800 */
[----:B------:R-:W-:Y:S01]  /*15e0*/  P2R R72, PR, RZ, 0x1 ;  /* 0x00000001ff487803 */ /* 0x000fe20000000000 */
[----:B------:R-:W-:Y:S01]  /*15f0*/  FADD R74, R5, R8 ;  /* 0x00000008054a7221 */ /* 0x000fe20000000000 */
[----:B------:R-:W-:Y:S01]  /*1600*/  LOP3.LUT P3, RZ, R42, 0x1, RZ, 0xc0, !PT ;  /* 0x000000012aff7812 */ /* 0x000fe2000786c0ff */
[----:B------:R-:W-:Y:S01]  /*1610*/  BSSY.RECONVERGENT B0, `(.L_x_1177) ;  /* 0x0000019000007945 */ /* 0x000fe20003800200 */
[----:B------:R-:W-:Y:S02]  /*1620*/  FSETP.NEU.AND P0, PT, R44, RZ, PT ;  /* 0x000000ff2c00720b */ /* 0x000fe40003f0d000 */
[----:B------:R-:W-:Y:S02]  /*1630*/  LOP3.LUT P6, RZ, R42, 0x10, RZ, 0xc0, !PT ;  /* 0x000000102aff7812 */ /* 0x000fe400078cc0ff */
[----:B------:R-:W-:Y:S02]  /*1640*/  FSEL R0, R65, RZ, P0 ;  /* 0x000000ff41007208 */ /* 0x000fe40000000000 */
[----:B------:R-:W-:-:S02]  /*1650*/  FSEL R75, R64, RZ, P0 ;  /* 0x000000ff404b7208 */ /* 0x000fc40000000000 */
[----:B------:R-:W-:Y:S01]  /*1660*/  FSEL R65, R0, RZ, P6 ;  /* 0x000000ff00417208 */ /* 0x000fe20003000000 */
[----:B0-----:R-:W-:Y:S01]  /*1670*/  DADD R66, R56, 2 ;  /* 0x4000000038427429 */ /* 0x001fe20000000000 */
[----:B------:R-:W-:Y:S02]  /*1680*/  FSEL R73, R75, +QNAN , P6 ;  /* 0x7ff000004b497808 */ /* 0x000fe40003000000 */
[----:B------:R-:W-:-:S07]  /*1690*/  ISETP.NE.AND P0, PT, R72, RZ, PT ;  /* 0x000000ff4800720c */ /* 0x000fce0003f05270 */
[----:B------:R-:W-:Y:S02]  /*16a0*/  @!P3 FSEL R0, R66, R65, P1 ;  /* 0x000000414200b208 */ /* 0x000fe40000800000 */
[----:B------:R-:W-:Y:S01]  /*16b0*/  @!P3 FSEL R75, R67, R73, P1 ;  /* 0x00000049434bb208 */ /* 0x000fe20000800000 */
[----:B------:R-:W-:Y:S01]  /*16c0*/  DADD R66, -RZ, |R60| ;  /* 0x00000000ff427229 */ /* 0x000fe2000000053c */
[----:B------:R-:W-:Y:S01]  /*16d0*/  FSETP.NEU.AND P3, PT, R44, 1, PT ;  /* 0x3f8000002c00780b */ /* 0x000fe20003f6d000 */
[----:B------:R-:W-:Y:S01]  /*16e0*/  IMAD.MOV.U32 R64, RZ, RZ, R0 ;  /* 0x000000ffff407224 */ /* 0x000fe200078e0000 */
[----:B------:R-:W-:Y:S01]  /*16f0*/  MOV R0, 0x17a0 ;  /* 0x000017a000007802 */ /* 0x000fe20000000f00 */
[----:B------:R-:W-:Y:S02]  /*1700*/  IMAD.MOV.U32 R65, RZ, RZ, R75 ;  /* 0x000000ffff417224 */ /* 0x000fe400078e004b */
[----:B------:R-:W0:Y:S04]  /*1710*/  F2F.F64.F32 R74, R74 ;  /* 0x0000004a004a7310 */ /* 0x000e280000201800 */
[----:B------:R-:W-:-:S08]  /*1720*/  DADD R64, R64, R64 ;  /* 0x0000000040407229 */ /* 0x000fd00000000040 */
[----:B------:R-:W-:-:S10]  /*1730*/  DMUL R64, R64, 0.5 ;  /* 0x3fe0000040407828 */ /* 0x000fd40000000000 */
[----:B------:R-:W-:Y:S02]  /*1740*/  FSEL R64, R64, RZ, P3 ;  /* 0x000000ff40407208 */ /* 0x000fe40001800000 */
[----:B------:R-:W-:-:S06]  /*1750*/  FSEL R65, R65, 1.875, P3 ;  /* 0x3ff0000041417808 */ /* 0x000fcc0001800000 */
[----:B------:R-:W-:Y:S01]  /*1760*/  DADD R70, R70, R64 ;  /* 0x0000000046467229 */ /* 0x000fe20000000040 */
[----:B------:R-:W-:-:S07]  /*1770*/  IMAD.MOV.U32 R65, RZ, RZ, 0x40000000 ;  /* 0x40000000ff417424 */ /* 0x000fce00078e00ff */
[----:B0-----:R-:W-:-:S11]  /*1780*/  DMUL R76, R50, R70 ;  /* 0x00000046324c7228 */ /* 0x001fd60000000000 */
[----:B------:R-:W-:Y:S05]  /*1790*/  CALL.REL.NOINC `($_Z13ADI_2D_SolverififfPfS_S_$__internal_accurate_pow) ;  /* 0x0000004800cc7944 */ /* 0x000fea0003c00000 */
[----:B------:R-:W-:Y:S05]  /*17a0*/  BSYNC.RECONVERGENT B0 ;  /* 0x0000000000007941 */ /* 0x000fea0003800200 */
.L_x_1177:
        /* <DEDUP_REMOVED lines=8> */
[----:B------:R-:W-:Y:S01]  /*1830*/  LOP3.LUT P3, RZ, R42, 0x20, RZ, 0xc0, !PT ;  /* 0x000000202aff7812 */ /* 0x000fe2000786c0ff */
        /* <DEDUP_REMOVED lines=16> */
[----:B------:R-:W-:Y:S02]  /*1940*/  FSEL R72, R64, RZ, P3 ;  /* 0x000000ff40487208 */ /* 0x000fe40001800000 */
[----:B------:R-:W-:Y:S01]  /*1950*/  FSEL R73, R65, 1.875, P3 ;  /* 0x3ff0000041497808 */ /* 0x000fe20001800000 */
[----:B------:R-:W-:Y:S02]  /*1960*/  IMAD.MOV.U32 R65, RZ, RZ, 0x40000000 ;  /* 0x40000000ff417424 */ /* 0x000fe400078e00ff */
[----:B0-----:R-:W-:-:S03]  /*1970*/  FADD R84, R0, R71 ;  /* 0x0000004700547221 */ /* 0x001fc60000000000 */
[----:B------:R-:W-:Y:S01]  /*1980*/  DMUL R70, R52, R72 ;  /* 0x0000004834467228 */ /* 0x000fe20000000000 */
[----:B------:R-:W-:Y:S02]  /*1990*/  MOV R0, 0x19c0 ;  /* 0x000019c000007802 */ /* 0x000fe40000000f00 */
[----:B------:R-:W0:Y:S08]  /*19a0*/  F2F.F64.F32 R84, R84 ;  /* 0x0000005400547310 */ /* 0x000e300000201800 */
[----:B0-----:R-:W-:Y:S05]  /*19b0*/  CALL.REL.NOINC `($_Z13ADI_2D_SolverififfPfS_S_$__internal_accurate_pow) ;  /* 0x0000004800447944 */ /* 0x001fea0003c00000 */
[----:B------:R-:W-:Y:S05]  /*19c0*/  BSYNC.RECONVERGENT B0 ;  /* 0x0000000000007941 */ /* 0x000fea0003800200 */
.L_x_1178:
[----:B------:R-:W0:Y:S01]  /*19d0*/  F2F.F64.F32 R54, R69 ;  /* 0x0000004500367310 */ /* 0x000e220000201800 */
[C---:B------:R-:W-:Y:S01]  /*19e0*/  LOP3.LUT P6, RZ, R42.reuse, 0x4, RZ, 0xc0, !PT ;  /* 0x000000042aff7812 */ /* 0x040fe200078cc0ff */
[----:B------:R-:W-:Y:S01]  /*19f0*/  BSSY.RECONVERGENT B0, `(.L_x_1179) ;  /* 0x000001e000007945 */ /* 0x000fe20003800200 */
[----:B------:R-:W-:Y:S02]  /*1a00*/  P2R R78, PR, RZ, 0x1 ;  /* 0x00000001ff4e7803 */ /* 0x000fe40000000000 */
[----:B------:R-:W-:Y:S02]  /*1a10*/  LOP3.LUT P0, RZ, R42, 0x100, RZ, 0xc0, !PT ;  /* 0x000001002aff7812 */ /* 0x000fe4000780c0ff */
[----:B------:R-:W-:Y:S01]  /*1a20*/  FSEL R0, R65, RZ, P5 ;  /* 0x000000ff41007208 */ /* 0x000fe20002800000 */
[----:B------:R-:W1:Y:S01]  /*1a30*/  F2F.F64.F32 R68, R68 ;  /* 0x0000004400447310 */ /* 0x000e620000201800 */
[----:B------:R-:W-:Y:S02]  /*1a40*/  FSEL R81, R64, RZ, P5 ;  /* 0x000000ff40517208 */ /* 0x000fe40002800000 */
[----:B------:R-:W-:-:S02]  /*1a50*/  LOP3.LUT P3, RZ, R42, 0x80, RZ, 0xc0, !PT ;  /* 0x000000802aff7812 */ /* 0x000fc4000786c0ff */
[----:B------:R-:W-:Y:S01]  /*1a60*/  FSEL R65, R0, RZ, P0 ;  /* 0x000000ff00417208 */ /* 0x000fe20000000000 */
[----:B0-----:R-:W-:Y:S01]  /*1a70*/  DADD R66, R54, 2 ;  /* 0x4000000036427429 */ /* 0x001fe20000000000 */
[----:B------:R-:W-:Y:S02]  /*1a80*/  FSEL R79, R81, +QNAN , P0 ;  /* 0x7ff00000514f7808 */ /* 0x000fe40000000000 */
[----:B------:R-:W-:-:S07]  /*1a90*/  ISETP.NE.AND P0, PT, R78, RZ, PT ;  /* 0x000000ff4e00720c */ /* 0x000fce0003f05270 */
        /* <DEDUP_REMOVED lines=12> */
[----:B------:R-:W-:-:S08]  /*1b60*/  DMUL R72, R52, R72 ;  /* 0x0000004834487228 */ /* 0x000fd00000000000 */
[----:B------:R-:W-:-:S08]  /*1b70*/  DMUL R72, R84, R72 ;  /* 0x0000004854487228 */ /* 0x000fd00000000000 */
[----:B------:R-:W-:-:S08]  /*1b80*/  DFMA R70, R70, R84, R72 ;  /* 0x000000544646722b */ /* 0x000fd00000000048 */
[----:B------:R-:W-:-:S08]  /*1b90*/  DFMA R70, R76, R74, R70 ;  /* 0x0000004a4c46722b */ /* 0x000fd00000000046 */
[----:B-1----:R-:W-:-:S06]  /*1ba0*/  DADD R70, R70, R68 ;  /* 0x0000000046467229 */ /* 0x002fcc0000000044 */
[----:B------:R0:W1:Y:S05]  /*1bb0*/  F2F.F32.F64 R85, R70 ;  /* 0x0000004600557310 */ /* 0x00006a0000301000 */
[----:B01----:R-:W-:Y:S05]  /*1bc0*/  CALL.REL.NOINC `($_Z13ADI_2D_SolverififfPfS_S_$__internal_accurate_pow) ;  /* 0x0000004400c07944 */ /* 0x003fea0003c00000 */
[----:B------:R-:W-:Y:S05]  /*1bd0*/  BSYNC.RECONVERGENT B0 ;  /* 0x0000000000007941 */ /* 0x000fea0003800200 */
.L_x_1179:
        /* <DEDUP_REMOVED lines=32> */
[----:B------:R-:W-:Y:S05]  /*1de0*/  CALL.REL.NOINC `($__internal_23_$__cuda_sm20_div_rn_f64_full) ;  /* 0x0000003c00a87944 */ /* 0x000fea0003c00000 */
.L_x_1181:
[----:B------:R-:W-:Y:S05]  /*1df0*/  BSYNC.RECONVERGENT B1 ;  /* 0x0000000000017941 */ /* 0x000fea0003800200 */
.L_x_1180:
[----:B------:R-:W-:Y:S01]  /*1e00*/  FSETP.NEU.AND P3, PT, R82, 1, PT ;  /* 0x3f8000005200780b */ /* 0x000fe20003f6d000 */
[----:B------:R-:W-:Y:S01]  /*1e10*/  DADD R66, -RZ, |R56| ;  /* 0x00000000ff427229 */ /* 0x000fe20000000538 */
[----:B------:R-:W-:Y:S01]  /*1e20*/  BSSY.RECONVERGENT B0, `(.L_x_1182) ;  /* 0x0000006000007945 */ /* 0x000fe20003800200 */
[----:B------:R-:W-:Y:S02]  /*1e30*/  MOV R0, 0x1e80 ;  /* 0x00001e8000007802 */ /* 0x000fe40000000f00 */
[----:B------:R-:W-:Y:S01]  /*1e40*/  FSEL R69, R65, 1.4166666269302368164, P3 ;  /* 0x3fb5555541457808 */ /* 0x000fe20001800000 */
[----:B------:R-:W-:Y:S01]  /*1e50*/  IMAD.MOV.U32 R65, RZ, RZ, 0x40100000 ;  /* 0x40100000ff417424 */ /* 0x000fe200078e00ff */
[----:B------:R-:W-:-:S07]  /*1e60*/  FSEL R68, R64, 1.46601546874880000000e+13, P3 ;  /* 0x5555555540447808 */ /* 0x000fce0001800000 */
[----:B------:R-:W-:Y:S05]  /*1e70*/  CALL.REL.NOINC `($_Z13ADI_2D_SolverififfPfS_S_$__internal_accurate_pow) ;  /* 0x0000004400147944 */ /* 0x000fea0003c00000 */
[----:B------:R-:W-:Y:S05]  /*1e80*/  BSYNC.RECONVERGENT B0 ;  /* 0x0000000000007941 */ /* 0x000fea0003800200 */
.L_x_1182:
        /* <DEDUP_REMOVED lines=9> */
[----:B------:R-:W-:Y:S02]  /*1f20*/  FSEL R71, R73, +QNAN , P6 ;  /* 0x7ff0000049477808 */ /* 0x000fe40003000000 */
[----:B------:R-:W-:Y:S02]  /*1f30*/  FSEL R65, R0, RZ, P6 ;  /* 0x000000ff00417208 */ /* 0x000fe40003000000 */
[----:B------:R-:W-:Y:S01]  /*1f40*/  ISETP.NE.AND P0, PT, R70, RZ, PT ;  /* 0x000000ff4600720c */ /* 0x000fe20003f05270 */
[----:B------:R-:W-:Y:S01]  /*1f50*/  IMAD.MOV.U32 R70, RZ, RZ, 0x1 ;  /* 0x00000001ff467424 */ /* 0x000fe200078e00ff */
        /* <DEDUP_REMOVED lines=23> */
.L_x_1184:
[----:B------:R-:W-:Y:S05]  /*20d0*/  BSYNC.RECONVERGENT B1 ;  /* 0x0000000000017941 */ /* 0x000fea0003800200 */
.L_x_1183:
[----:B------:R-:W-:Y:S01]  /*20e0*/  FSETP.NEU.AND P3, PT, R44, 1, PT ;  /* 0x3f8000002c00780b */ /* 0x000fe20003f6d000 */
[----:B------:R-:W-:Y:S01]  /*20f0*/  FADD R76, R4, R7 ;  /* 0x00000007044c7221 */ /* 0x000fe20000000000 */
[----:B------:R-:W-:Y:S01]  /*2100*/  DADD R66, -RZ, |R60| ;  /* 0x00000000ff427229 */ /* 0x000fe2000000053c */
[----:B------:R-:W-:Y:S01]  /*2110*/  BSSY.RECONVERGENT B0, `(.L_x_1185) ;  /* 0x0000009000007945 */ /* 0x000fe20003800200 */
[----:B------:R-:W-:Y:S02]  /*2120*/  FSEL R64, R64, 1.46601546874880000000e+13, P3 ;  /* 0x5555555540407808 */ /* 0x000fe40001800000 */
[----:B------:R-:W-:Y:S01]  /*2130*/  FSEL R65, R65, 1.4166666269302368164, P3 ;  /* 0x3fb5555541417808 */ /* 0x000fe20001800000 */
[----:B------:R-:W0:Y:S01]  /*2140*/  F2F.F64.F32 R76, R76 ;  /* 0x0000004c004c7310 */ /* 0x000e220000201800 */
[----:B------:R-:W-:-:S04]  /*2150*/  MOV R0, 0x21a0 ;  /* 0x000021a000007802 */ /* 0x000fc80000000f00 */
[----:B------:R-:W-:Y:S01]  /*2160*/  DADD R68, R68, R64 ;  /* 0x0000000044447229 */ /* 0x000fe20000000040 */
[----:B------:R-:W-:-:S07]  /*2170*/  IMAD.MOV.U32 R65, RZ, RZ, 0x40100000 ;  /* 0x40100000ff417424 */ /* 0x000fce00078e00ff */
[----:B------:R-:W-:-:S11]  /*2180*/  DMUL R74, R50, R68 ;  /* 0x00000044324a7228 */ /* 0x000fd60000000000 */
[----:B0-----:R-:W-:Y:S05]  /*2190*/  CALL.REL.NOINC `($_Z13ADI_2D_SolverififfPfS_S_$__internal_accurate_pow) ;  /* 0x00000040004c7944 */ /* 0x001fea0003c00000 */
[----:B------:R-:W-:Y:S05]  /*21a0*/  BSYNC.RECONVERGENT B0 ;  /* 0x0000000000007941 */ /* 0x000fea0003800200 */
.L_x_1185:
        /* <DEDUP_REMOVED lines=9> */
[----:B------:R-:W-:-:S02]  /*2240*/  LOP3.LUT P3, RZ, R42, 0x20, RZ, 0xc0, !PT ;  /* 0x000000202aff7812 */ /* 0x000fc4000786c0ff */
[----:B------:R-:W-:Y:S02]  /*2250*/  FSEL R69, R71, +QNAN , P0 ;  /* 0x7ff0000047457808 */ /* 0x000fe40000000000 */
[----:B------:R-:W-:Y:S02]  /*2260*/  FSEL R0, R65, RZ, P1 ;  /* 0x000000ff41007208 */ /* 0x000fe40000800000 */
[----:B------:R-:W-:Y:S02]  /*2270*/  @!P6 FSEL R71, R67, R69, P3 ;  /* 0x000000454347e208 */ /* 0x000fe40001800000 */
[----:B------:R-:W0:Y:S01]  /*2280*/  MUFU.RCP64H R69, 24 ;  /* 0x4038000000457908 */ /* 0x000e220000001800 */
[----:B------:R-:W-:Y:S02]  /*2290*/  FSEL R65, R0, RZ, P0 ;  /* 0x000000ff00417208 */ /* 0x000fe40000000000 */
[----:B------:R-:W-:Y:S01]  /*22a0*/  ISETP.NE.AND P1, PT, R68, RZ, PT ;  /* 0x000000ff4400720c */ /* 0x000fe20003f25270 */
[----:B------:R-:W-:Y:S01]  /*22b0*/  IMAD.MOV.U32 R68, RZ, RZ, 0x1 ;  /* 0x00000001ff447424 */ /* 0x000fe200078e00ff */
        /* <DEDUP_REMOVED lines=22> */
.L_x_1187:
[----:B------:R-:W-:Y:S05]  /*2420*/  BSYNC.RECONVERGENT B1 ;  /* 0x0000000000017941 */ /* 0x000fea0003800200 */
.L_x_1186:
[----:B------:R-:W-:Y:S01]  /*2430*/  LDS R0, [R45+0x10] ;  /* 0x000010002d007984 */ /* 0x000fe20000000800 */
[----:B------:R-:W-:Y:S01]  /*2440*/  FSETP.NEU.AND P3, PT, R46, 1, PT ;  /* 0x3f8000002e00780b */ /* 0x000fe20003f6d000 */
[----:B------:R-:W-:Y:S01]  /*2450*/  DADD R66, -RZ, |R54| ;  /* 0x00000000ff427229 */ /* 0x000fe20000000536 */
[----:B------:R-:W-:Y:S01]  /*2460*/  BSSY.RECONVERGENT B0, `(.L_x_1188) ;  /* 0x000000a000007945 */ /* 0x000fe20003800200 */
[----:B------:R-:W0:Y:S01]  /*2470*/  LDS R69, [R45+0x20] ;  /* 0x000020002d457984 */ /* 0x000e220000000800 */
[----:B------:R-:W-:Y:S02]  /*2480*/  FSEL R72, R64, 1.46601546874880000000e+13, P3 ;  /* 0x5555555540487808 */ /* 0x000fe40001800000 */
[----:B------:R-:W-:Y:S01]  /*2490*/  FSEL R73, R65, 1.4166666269302368164, P3 ;  /* 0x3fb5555541497808 */ /* 0x000fe20001800000 */
[----:B------:R-:W-:Y:S02]  /*24a0*/  IMAD.MOV.U32 R65, RZ, RZ, 0x40100000 ;  /* 0x40100000ff417424 */ /* 0x000fe400078e00ff */
[----:B0-----:R-:W-:-:S03]  /*24b0*/  FADD R70, R0, R69 ;  /* 0x0000004500467221 */ /* 0x001fc60000000000 */
[----:B------:R-:W-:Y:S01]  /*24c0*/  DMUL R68, R52, R72 ;  /* 0x0000004834447228 */ /* 0x000fe20000000000 */
[----:B------:R-:W-:Y:S02]  /*24d0*/  MOV R0, 0x2500 ;  /* 0x0000250000007802 */ /* 0x000fe40000000f00 */
[----:B------:R-:W0:Y:S08]  /*24e0*/  F2F.F64.F32 R70, R70 ;  /* 0x0000004600467310 */ /* 0x000e300000201800 */
[----:B0-----:R-:W-:Y:S05]  /*24f0*/  CALL.REL.NOINC `($_Z13ADI_2D_SolverififfPfS_S_$__internal_accurate_pow) ;  /* 0x0000003c00747944 */ /* 0x001fea0003c00000 */
[----:B------:R-:W-:Y:S05]  /*2500*/  BSYNC.RECONVERGENT B0 ;  /* 0x0000000000007941 */ /* 0x000fea0003800200 */
.L_x_1188:
        /* <DEDUP_REMOVED lines=36> */
.L_x_1190:
[----:B------:R-:W-:Y:S05]  /*2750*/  BSYNC.RECONVERGENT B1 ;  /* 0x0000000000017941 */ /* 0x000fea0003800200 */
.L_x_1189:
[----:B------:R-:W-:Y:S01]  /*2760*/  FSEL R64, R64, 1.46601546874880000000e+13, P4 ;  /* 0x5555555540407808 */ /* 0x000fe20002000000 */
[----:B------:R-:W-:Y:S01]  /*2770*/  DADD R66, -RZ, |R58| ;  /* 0x00000000ff427229 */ /* 0x000fe2000000053a */
[----:B------:R-:W-:Y:S01]  /*2780*/  FSEL R65, R65, 1.4166666269302368164, P4 ;  /* 0x3fb5555541417808 */ /* 0x000fe20002000000 */
[----:B------:R-:W-:Y:S01]  /*2790*/  BSSY.RECONVERGENT B0, `(.L_x_1191) ;  /* 0x000000c000007945 */ /* 0x000fe20003800200 */
[----:B------:R-:W-:-:S04]  /*27a0*/  MOV R0, 0x2850 ;  /* 0x0000285000007802 */ /* 0x000fc80000000f00 */
[----:B------:R-:W-:Y:S01]  /*27b0*/  DADD R72, R72, R64 ;  /* 0x0000000048487229 */ /* 0x000fe20000000040 */
[----:B------:R-:W0:Y:S07]  /*27c0*/  F2F.F64.F32 R64, R85 ;  /* 0x0000005500407310 */ /* 0x000e2e0000201800 */
[----:B------:R-:W-:-:S08]  /*27d0*/  DMUL R72, R52, R72 ;  /* 0x0000004834487228 */ /* 0x000fd00000000000 */
[----:B------:R-:W-:-:S08]  /*27e0*/  DMUL R72, R70, R72 ;  /* 0x0000004846487228 */ /* 0x000fd00000000000 */
[----:B------:R-:W-:-:S08]  /*27f0*/  DFMA R68, R68, R70, R72 ;  /* 0x000000464444722b */ /* 0x000fd00000000048 */
[----:B------:R-:W-:-:S08]  /*2800*/  DFMA R68, R74, R76, R68 ;  /* 0x0000004c4a44722b */ /* 0x000fd00000000044 */
[----:B0-----:R-:W-:Y:S01]  /*2810*/  DADD R68, R68, R64 ;  /* 0x0000000044447229 */ /* 0x001fe20000000040 */
[----:B------:R-:W-:-:S05]  /*2820*/  IMAD.MOV.U32 R65, RZ, RZ, 0x40180000 ;  /* 0x40180000ff417424 */ /* 0x000fca00078e00ff */
[----:B------:R0:W1:Y:S05]  /*2830*/  F2F.F32.F64 R86, R68 ;  /* 0x0000004400567310 */ /* 0x00006a0000301000 */
[----:B01----:R-:W-:Y:S05]  /*2840*/  CALL.REL.NOINC `($_Z13ADI_2D_SolverififfPfS_S_$__internal_accurate_pow) ;  /* 0x0000003800a07944 */ /* 0x003fea0003c00000 */
[----:B------:R-:W-:Y:S05]  /*2850*/  BSYNC.RECONVERGENT B0 ;  /* 0x0000000000007941 */ /* 0x000fea0003800200 */
.L_x_1191:
        /* <DEDUP_REMOVED lines=32> */
[----:B------:R-:W-:Y:S05]  /*2a60*/  CALL.REL.NOINC `($__internal_23_$__cuda_sm20_div_rn_f64_full) ;  /* 0x0000003000887944 */ /* 0x000fea0003c00000 */
.L_x_1193:
[----:B------:R-:W-:Y:S05]  /*2a70*/  BSYNC.RECONVERGENT B1 ;  /* 0x0000000000017941 */ /* 0x000fea0003800200 */
.L_x_1192:
[----:B------:R-:W-:Y:S01]  /*2a80*/  FSETP.NEU.AND P3, PT, R82, 1, PT ;  /* 0x3f8000005200780b */ /* 0x000fe20003f6d000 */
[----:B------:R-:W-:Y:S01]  /*2a90*/  DADD R66, -RZ, |R56| ;  /* 0x00000000ff427229 */ /* 0x000fe20000000538 */
[----:B------:R-:W-:Y:S01]  /*2aa0*/  BSSY.RECONVERGENT B0, `(.L_x_1194) ;  /* 0x0000006000007945 */ /* 0x000fe20003800200 */
[----:B------:R-:W-:Y:S02]  /*2ab0*/  MOV R0, 0x2b00 ;  /* 0x00002b0000007802 */ /* 0x000fe40000000f00 */
[----:B------:R-:W-:Y:S01]  /*2ac0*/  FSEL R69, R65, 0.90138888359069824219, P3 ;  /* 0x3f66c16c41457808 */ /* 0x000fe20001800000 */
[----:B------:R-:W-:Y:S01]  /*2ad0*/  IMAD.MOV.U32 R65, RZ, RZ, 0x40180000 ;  /* 0x40180000ff417424 */ /* 0x000fe200078e00ff */
[----:B------:R-:W-:-:S07]  /*2ae0*/  FSEL R68, R64, 3.1249045965716459206e-25, P3 ;  /* 0x16c16c1740447808 */ /* 0x000fce0001800000 */
[----:B------:R-:W-:Y:S05]  /*2af0*/  CALL.REL.NOINC `($_Z13ADI_2D_SolverififfPfS_S_$__internal_accurate_pow) ;  /* 0x0000003400f47944 */ /* 0x000fea0003c00000 */
[----:B------:R-:W-:Y:S05]  /*2b00*/  BSYNC.RECONVERGENT B0 ;  /* 0x0000000000007941 */ /* 0x000fea0003800200 */
.L_x_1194:
        /* <DEDUP_REMOVED lines=36> */
.L_x_1196:
[----:B------:R-:W-:Y:S05]  /*2d50*/  BSYNC.RECONVERGENT B1 ;  /* 0x0000000000017941 */ /* 0x000fea0003800200 */
.L_x_1195:
[----:B------:R-:W-:Y:S01]  /*2d60*/  FSETP.NEU.AND P3, PT, R44, 1, PT ;  /* 0x3f8000002c00780b */ /* 0x000fe20003f6d000 */
[----:B------:R-:W-:Y:S01]  /*2d70*/  FADD R76, R3, R10 ;  /* 0x0000000a034c7221 */ /* 0x000fe20000000000 */
[----:B------:R-:W-:Y:S01]  /*2d80*/  DADD R66, -RZ, |R60| ;  /* 0x00000000ff427229 */ /* 0x000fe2000000053c */
[----:B------:R-:W-:Y:S01]  /*2d90*/  BSSY.RECONVERGENT B0, `(.L_x_1197) ;  /* 0x0000009000007945 */ /* 0x000fe20003800200 */
[----:B------:R-:W-:Y:S02]  /*2da0*/  FSEL R64, R64, 3.1249045965716459206e-25, P3 ;  /* 0x16c16c1740407808 */ /* 0x000fe40001800000 */
[----:B------:R-:W-:Y:S01]  /*2db0*/  FSEL R65, R65, 0.90138888359069824219, P3 ;  /* 0x3f66c16c41417808 */ /* 0x000fe20001800000 */
[----:B------:R-:W0:Y:S01]  /*2dc0*/  F2F.F64.F32 R76, R76 ;  /* 0x0000004c004c7310 */ /* 0x000e220000201800 */
[----:B------:R-:W-:-:S04]  /*2dd0*/  MOV R0, 0x2e20 ;  /* 0x00002e2000007802 */ /* 0x000fc80000000f00 */
[----:B------:R-:W-:Y:S01]  /*2de0*/  DADD R68, R68, R64 ;  /* 0x0000000044447229 */ /* 0x000fe20000000040 */
[----:B------:R-:W-:-:S07]  /*2df0*/  IMAD.MOV.U32 R65, RZ, RZ, 0x40180000 ;  /* 0x40180000ff417424 */ /* 0x000fce00078e00ff */
[----:B------:R-:W-:-:S11]  /*2e00*/  DMUL R74, R50, R68 ;  /* 0x00000044324a7228 */ /* 0x000fd60000000000 */
[----:B0-----:R-:W-:Y:S05]  /*2e10*/  CALL.REL.NOINC `($_Z13ADI_2D_SolverififfPfS_S_$__internal_accurate_pow) ;  /* 0x00000034002c7944 */ /* 0x001fea0003c00000 */
[----:B------:R-:W-:Y:S05]  /*2e20*/  BSYNC.RECONVERGENT B0 ;  /* 0x0000000000007941 */ /* 0x000fea0003800200 */
.L_x_1197:
        /* <DEDUP_REMOVED lines=39> */
.L_x_1199:
[----:B------:R-:W-:Y:S05]  /*30a0*/  BSYNC.RECONVERGENT B1 ;  /* 0x0000000000017941 */ /* 0x000fea0003800200 */
.L_x_1198:
[----:B------:R-:W-:Y:S01]  /*30b0*/  LDS R0, [R45+0xc] ;  /* 0x00000c002d007984 */ /* 0x000fe20000000800 */
[----:B------:R-:W-:Y:S01]  /*30c0*/  FSETP.NEU.AND P3, PT, R46, 1, PT ;  /* 0x3f8000002e00780b */ /* 0x000fe20003f6d000 */
[----:B------:R-:W-:Y:S01]  /*30d0*/  DADD R66, -RZ, |R54| ;  /* 0x00000000ff427229 */ /* 0x000fe20000000536 */
[----:B------:R-:W-:Y:S01]  /*30e0*/  BSSY.RECONVERGENT B0, `(.L_x_1200) ;  /* 0x000000a000007945 */ /* 0x000fe20003800200 */
[----:B------:R-:W0:Y:S01]  /*30f0*/  LDS R69, [R45+0x24] ;  /* 0x000024002d457984 */ /* 0x000e220000000800 */
[----:B------:R-:W-:Y:S02]  /*3100*/  FSEL R72, R64, 3.1249045965716459206e-25, P3 ;  /* 0x16c16c1740487808 */ /* 0x000fe40001800000 */
[----:B------:R-:W-:Y:S01]  /*3110*/  FSEL R73, R65, 0.90138888359069824219, P3 ;  /* 0x3f66c16c41497808 */ /* 0x000fe20001800000 */
[----:B------:R-:W-:Y:S02]  /*3120*/  IMAD.MOV.U32 R65, RZ, RZ, 0x40180000 ;  /* 0x40180000ff417424 */ /* 0x000fe400078e00ff */
[----:B0-----:R-:W-:-:S03]  /*3130*/  FADD R70, R0, R69 ;  /* 0x0000004500467221 */ /* 0x001fc60000000000 */
[----:B------:R-:W-:Y:S01]  /*3140*/  DMUL R68, R52, R72 ;  /* 0x0000004834447228 */ /* 0x000fe20000000000 */
[----:B------:R-:W-:Y:S02]  /*3150*/  MOV R0, 0x3180 ;  /* 0x0000318000007802 */ /* 0x000fe40000000f00 */
[----:B------:R-:W0:Y:S08]  /*3160*/  F2F.F64.F32 R70, R70 ;  /* 0x0000004600467310 */ /* 0x000e300000201800 */
[----:B0-----:R-:W-:Y:S05]  /*3170*/  CALL.REL.NOINC `($_Z13ADI_2D_SolverififfPfS_S_$__internal_accurate_pow) ;  /* 0x0000003000547944 */ /* 0x001fea0003c00000 */
[----:B------:R-:W-:Y:S05]  /*3180*/  BSYNC.RECONVERGENT B0 ;  /* 0x0000000000007941 */ /* 0x000fea0003800200 */
.L_x_1200:
        /* <DEDUP_REMOVED lines=36> */
.L_x_1202:
[----:B------:R-:W-:Y:S05]  /*33d0*/  BSYNC.RECONVERGENT B1 ;  /* 0x0000000000017941 */ /* 0x000fea0003800200 */
.L_x_1201:
[----:B------:R-:W-:Y:S01]  /*33e0*/  FSEL R64, R64, 3.1249045965716459206e-25, P4 ;  /* 0x16c16c1740407808 */ /* 0x000fe20002000000 */
[----:B------:R-:W0:Y:S01]  /*33f0*/  F2F.F64.F32 R86, R86 ;  /* 0x0000005600567310 */ /* 0x000e220000201800 */
[----:B------:R-:W-:Y:S01]  /*3400*/  FSEL R65, R65, 0.90138888359069824219, P4 ;  /* 0x3f66c16c41417808 */ /* 0x000fe20002000000 */
[----:B------:R-:W-:Y:S01]  /*3410*/  DADD R66, -RZ, |R58| ;  /* 0x00000000ff427229 */ /* 0x000fe2000000053a */
[----:B------:R-:W-:Y:S01]  /*3420*/  BSSY.RECONVERGENT B0, `(.L_x_1203) ;  /* 0x000000b000007945 */ /* 0x000fe20003800200 */
[----:B------:R-:W-:-:S03]  /*3430*/  MOV R0, 0x34d0 ;  /* 0x000034d000007802 */ /* 0x000fc60000000f00 */
[----:B------:R-:W-:Y:S01]  /*3440*/  DADD R72, R72, R64 ;  /* 0x0000000048487229 */ /* 0x000fe20000000040 */
[----:B------:R-:W-:-:S07]  /*3450*/  IMAD.MOV.U32 R65, RZ, RZ, 0x40200000 ;  /* 0x40200000ff417424 */ /* 0x000fce00078e00ff */
[----:B------:R-:W-:-:S08]  /*3460*/  DMUL R72, R52, R72 ;  /* 0x0000004834487228 */ /* 0x000fd00000000000 */
[----:B------:R-:W-:-:S08]  /*3470*/  DMUL R72, R70, R72 ;  /* 0x0000004846487228 */ /* 0x000fd00000000000 */
[----:B------:R-:W-:-:S08]  /*3480*/  DFMA R68, R68, R70, R72 ;  /* 0x000000464444722b */ /* 0x000fd00000000048 */
[----:B------:R-:W-:-:S08]  /*3490*/  DFMA R68, R74, R76, R68 ;  /* 0x0000004c4a44722b */ /* 0x000fd00000000044 */
[----:B0-----:R-:W-:-:S06]  /*34a0*/  DADD R68, R68, R86 ;  /* 0x0000000044447229 */ /* 0x001fcc0000000056 */
[----:B------:R0:W1:Y:S05]  /*34b0*/  F2F.F32.F64 R85, R68 ;  /* 0x0000004400557310 */ /* 0x00006a0000301000 */
[----:B01----:R-:W-:Y:S05]  /*34c0*/  CALL.REL.NOINC `($_Z13ADI_2D_SolverififfPfS_S_$__internal_accurate_pow) ;  /* 0x0000002c00807944 */ /* 0x003fea0003c00000 */
[----:B------:R-:W-:Y:S05]  /*34d0*/  BSYNC.RECONVERGENT B0 ;  /* 0x0000000000007941 */ /* 0x000fea0003800200 */
.L_x_1203:
        /* <DEDUP_REMOVED lines=32> */
[----:B------:R-:W-:Y:S05]  /*36e0*/  CALL.REL.NOINC `($__internal_23_$__cuda_sm20_div_rn_f64_full) ;  /* 0x0000002400687944 */ /* 0x000fea0003c00000 */
.L_x_1205:
[----:B------:R-:W-:Y:S05]  /*36f0*/  BSYNC.RECONVERGENT B1 ;  /* 0x0000000000017941 */ /* 0x000fea0003800200 */
.L_x_1204:
[----:B------:R-:W-:Y:S01]  /*3700*/  FSETP.NEU.AND P3, PT, R82, 1, PT ;  /* 0x3f8000005200780b */ /* 0x000fe20003f6d000 */
[----:B------:R-:W-:Y:S01]  /*3710*/  DADD R66, -RZ, |R56| ;  /* 0x00000000ff427229 */ /* 0x000fe20000000538 */
[----:B------:R-:W-:Y:S01]  /*3720*/  BSSY.RECONVERGENT B0, `(.L_x_1206) ;  /* 0x0000006000007945 */ /* 0x000fe20003800200 */
[----:B------:R-:W-:Y:S02]  /*3730*/  MOV R0, 0x3780 ;  /* 0x0000378000007802 */ /* 0x000fe40000000f00 */
[----:B------:R-:W-:Y:S01]  /*3740*/  FSEL R69, R65, 0.5390872955322265625, P3 ;  /* 0x3f0a01a041457808 */ /* 0x000fe20001800000 */
[----:B------:R-:W-:Y:S01]  /*3750*/  IMAD.MOV.U32 R65, RZ, RZ, 0x40200000 ;  /* 0x40200000ff417424 */ /* 0x000fe200078e00ff */
[----:B------:R-:W-:-:S07]  /*3760*/  FSEL R68, R64, 2.6805903767080696074e-23, P3 ;  /* 0x1a01a01a40447808 */ /* 0x000fce0001800000 */
[----:B------:R-:W-:Y:S05]  /*3770*/  CALL.REL.NOINC `($_Z13ADI_2D_SolverififfPfS_S_$__internal_accurate_pow) ;  /* 0x0000002800d47944 */ /* 0x000fea0003c00000 */
[----:B------:R-:W-:Y:S05]  /*3780*/  BSYNC.RECONVERGENT B0 ;  /* 0x0000000000007941 */ /* 0x000fea0003800200 */
.L_x_1206:
        /* <DEDUP_REMOVED lines=36> */
.L_x_1208:
[----:B------:R-:W-:Y:S05]  /*39d0*/  BSYNC.RECONVERGENT B1 ;  /* 0x0000000000017941 */ /* 0x000fea0003800200 */
.L_x_1207:
[----:B------:R-:W-:Y:S01]  /*39e0*/  FSETP.NEU.AND P3, PT, R44, 1, PT ;  /* 0x3f8000002c00780b */ /* 0x000fe20003f6d000 */
[----:B------:R-:W-:Y:S01]  /*39f0*/  FADD R76, R2, R9 ;  /* 0x00000009024c7221 */ /* 0x000fe20000000000 */
[----:B------:R-:W-:Y:S01]  /*3a00*/  DADD R66, -RZ, |R60| ;  /* 0x00000000ff427229 */ /* 0x000fe2000000053c */
[----:B------:R-:W-:Y:S01]  /*3a10*/  BSSY.RECONVERGENT B0, `(.L_x_1209) ;  /* 0x0000009000007945 */ /* 0x000fe20003800200 */
[----:B------:R-:W-:Y:S02]  /*3a20*/  FSEL R64, R64, 2.6805903767080696074e-23, P3 ;  /* 0x1a01a01a40407808 */ /* 0x000fe40001800000 */
[----:B------:R-:W-:Y:S01]  /*3a30*/  FSEL R65, R65, 0.5390872955322265625, P3 ;  /* 0x3f0a01a041417808 */ /* 0x000fe20001800000 */
[----:B------:R-:W0:Y:S01]  /*3a40*/  F2F.F64.F32 R76, R76 ;  /* 0x0000004c004c7310 */ /* 0x000e220000201800 */
[----:B------:R-:W-:-:S04]  /*3a50*/  MOV R0, 0x3aa0 ;  /* 0x00003aa000007802 */ /* 0x000fc80000000f00 */
[----:B------:R-:W-:Y:S01]  /*3a60*/  DADD R68, R68, R64 ;  /* 0x0000000044447229 */ /* 0x000fe20000000040 */
[----:B------:R-:W-:-:S07]  /*3a70*/  IMAD.MOV.U32 R65, RZ, RZ, 0x40200000 ;  /* 0x40200000ff417424 */ /* 0x000fce00078e00ff */
[----:B------:R-:W-:-:S11]  /*3a80*/  DMUL R74, R50, R68 ;  /* 0x00000044324a7228 */ /* 0x000fd60000000000 */
[----:B0-----:R-:W-:Y:S05]  /*3a90*/  CALL.REL.NOINC `($_Z13ADI_2D_SolverififfPfS_S_$__internal_accurate_pow) ;  /* 0x00000028000c7944 */ /* 0x001fea0003c00000 */
[----:B------:R-:W-:Y:S05]  /*3aa0*/  BSYNC.RECONVERGENT B0 ;  /* 0x0000000000007941 */ /* 0x000fea0003800200 */
.L_x_1209:
        /* <DEDUP_REMOVED lines=39> */
.L_x_1211:
[----:B------:R-:W-:Y:S05]  /*3d20*/  BSYNC.RECONVERGENT B1 ;  /* 0x0000000000017941 */ /* 0x000fea0003800200 */
.L_x_1210:
[----:B------:R-:W-:Y:S01]  /*3d30*/  LDS R0, [R45+0x8] ;  /* 0x000008002d007984 */ /* 0x000fe20000000800 */
[----:B------:R-:W-:Y:S01]  /*3d40*/  FSETP.NEU.AND P3, PT, R46, 1, PT ;  /* 0x3f8000002e00780b */ /* 0x000fe20003f6d000 */
[----:B------:R-:W-:Y:S01]  /*3d50*/  DADD R66, -RZ, |R54| ;  /* 0x00000000ff427229 */ /* 0x000fe20000000536 */
[----:B------:R-:W-:Y:S01]  /*3d60*/  BSSY.RECONVERGENT B0, `(.L_x_1212) ;  /* 0x000000a000007945 */ /* 0x000fe20003800200 */
[----:B------:R-:W0:Y:S01]  /*3d70*/  LDS R69, [R45+0x28] ;  /* 0x000028002d457984 */ /* 0x000e220000000800 */
[----:B------:R-:W-:Y:S02]  /*3d80*/  FSEL R72, R64, 2.6805903767080696074e-23, P3 ;  /* 0x1a01a01a40487808 */ /* 0x000fe40001800000 */
[----:B------:R-:W-:Y:S01]  /*3d90*/  FSEL R73, R65, 0.5390872955322265625, P3 ;  /* 0x3f0a01a041497808 */ /* 0x000fe20001800000 */
[----:B------:R-:W-:Y:S02]  /*3da0*/  IMAD.MOV.U32 R65, RZ, RZ, 0x40200000 ;  /* 0x40200000ff417424 */ /* 0x000fe400078e00ff */
[----:B0-----:R-:W-:-:S03]  /*3db0*/  FADD R70, R0, R69 ;  /* 0x0000004500467221 */ /* 0x001fc60000000000 */
[----:B------:R-:W-:Y:S01]  /*3dc0*/  DMUL R68, R52, R72 ;  /* 0x0000004834447228 */ /* 0x000fe20000000000 */
[----:B------:R-:W-:Y:S02]  /*3dd0*/  MOV R0, 0x3e00 ;  /* 0x00003e0000007802 */ /* 0x000fe40000000f00 */
[----:B------:R-:W0:Y:S08]  /*3de0*/  F2F.F64.F32 R70, R70 ;  /* 0x0000004600467310 */ /* 0x000e300000201800 */
[----:B0-----:R-:W-:Y:S05]  /*3df0*/  CALL.REL.NOINC `($_Z13ADI_2D_SolverififfPfS_S_$__internal_accurate_pow) ;  /* 0x0000002400347944 */ /* 0x001fea0003c00000 */
[----:B------:R-:W-:Y:S05]  /*3e00*/  BSYNC.RECONVERGENT B0 ;  /* 0x0000000000007941 */ /* 0x000fea0003800200 */
.L_x_1212:
        /* <DEDUP_REMOVED lines=36> */
.L_x_1214:
[----:B------:R-:W-:Y:S05]  /*4050*/  BSYNC.RECONVERGENT B1 ;  /* 0x0000000000017941 */ /* 0x000fea0003800200 */
.L_x_1213:
[----:B------:R-:W-:Y:S01]  /*4060*/  FSEL R64, R64, 2.6805903767080696074e-23, P4 ;  /* 0x1a01a01a40407808 */ /* 0x000fe20002000000 */
[----:B------:R-:W-:Y:S01]  /*4070*/  DADD R66, -RZ, |R58| ;  /* 0x00000000ff427229 */ /* 0x000fe2000000053a */
[----:B------:R-:W-:Y:S01]  /*4080*/  FSEL R65, R65, 0.5390872955322265625, P4 ;  /* 0x3f0a01a041417808 */ /* 0x000fe20002000000 */
        /* <DEDUP_REMOVED lines=13> */
.L_x_1215:
        /* <DEDUP_REMOVED lines=32> */
[----:B------:R-:W-:Y:S05]  /*4360*/  CALL.REL.NOINC `($__internal_23_$__cuda_sm20_div_rn_f64_full) ;  /* 0x0000001800487944 */ /* 0x000fea0003c00000 */
.L_x_1217:
[----:B------:R-:W-:Y:S05]  /*4370*/  BSYNC.RECONVERGENT B1 ;  /* 0x0000000000017941 */ /* 0x000fea0003800200 */
.L_x_1216:
[----:B------:R-:W-:Y:S01]  /*4380*/  FSETP.NEU.AND P3, PT, R82, 1, PT ;  /* 0x3f8000005200780b */ /* 0x000fe20003f6d000 */
[----:B------:R-:W-:Y:S01]  /*4390*/  DADD R66, -RZ, |R56| ;  /* 0x00000000ff427229 */ /* 0x000fe20000000538 */
[----:B------:R-:W-:Y:S01]  /*43a0*/  BSSY.RECONVERGENT B0, `(.L_x_1218) ;  /* 0x0000006000007945 */ /* 0x000fe20003800200 */
[----:B------:R-:W-:Y:S02]  /*43b0*/  MOV R0, 0x4400 ;  /* 0x0000440000007802 */ /* 0x000fe40000000f00 */
[----:B------:R-:W-:Y:S01]  /*43c0*/  FSEL R69, R65, 0.31736990809440612793, P3 ;  /* 0x3ea27e4f41457808 */ /* 0x000fe20001800000 */
[----:B------:R-:W-:Y:S01]  /*43d0*/  IMAD.MOV.U32 R65, RZ, RZ, 0x40240000 ;  /* 0x40240000ff417424 */ /* 0x000fe200078e00ff */
[----:B------:R-:W-:-:S07]  /*43e0*/  FSEL R68, R64, -1.481905565015040338e-05, P3 ;  /* 0xb7789f5c40447808 */ /* 0x000fce0001800000 */
[----:B------:R-:W-:Y:S05]  /*43f0*/  CALL.REL.NOINC `($_Z13ADI_2D_SolverififfPfS_S_$__internal_accurate_pow) ;  /* 0x0000001c00b47944 */ /* 0x000fea0003c00000 */
[----:B------:R-:W-:Y:S05]  /*4400*/  BSYNC.RECONVERGENT B0 ;  /* 0x0000000000007941 */ /* 0x000fea0003800200 */
.L_x_1218:
        /* <DEDUP_REMOVED lines=36> */
.L_x_1220:
[----:B------:R-:W-:Y:S05]  /*4650*/  BSYNC.RECONVERGENT B1 ;  /* 0x0000000000017941 */ /* 0x000fea0003800200 */
.L_x_1219:
[----:B------:R-:W-:Y:S01]  /*4660*/  FSETP.NEU.AND P3, PT, R44, 1, PT ;  /* 0x3f8000002c00780b */ /* 0x000fe20003f6d000 */
[----:B------:R-:W-:Y:S01]  /*4670*/  FADD R76, R12, R43 ;  /* 0x0000002b0c4c7221 */ /* 0x000fe20000000000 */
[----:B------:R-:W-:Y:S01]  /*4680*/  DADD R66, -RZ, |R60| ;  /* 0x00000000ff427229 */ /* 0x000fe2000000053c */
[----:B------:R-:W-:Y:S01]  /*4690*/  BSSY.RECONVERGENT B0, `(.L_x_1221) ;  /* 0x0000009000007945 */ /* 0x000fe20003800200 */
[----:B------:R-:W-:Y:S02]  /*46a0*/  FSEL R64, R64, -1.481905565015040338e-05, P3 ;  /* 0xb7789f5c40407808 */ /* 0x000fe40001800000 */
[----:B------:R-:W-:Y:S01]  /*46b0*/  FSEL R65, R65, 0.31736990809440612793, P3 ;  /* 0x3ea27e4f41417808 */ /* 0x000fe20001800000 */
[----:B------:R-:W0:Y:S01]  /*46c0*/  F2F.F64.F32 R76, R76 ;  /* 0x0000004c004c7310 */ /* 0x000e220000201800 */
[----:B------:R-:W-:-:S04]  /*46d0*/  MOV R0, 0x4720 ;  /* 0x0000472000007802 */ /* 0x000fc80000000f00 */
[----:B------:R-:W-:Y:S01]  /*46e0*/  DADD R68, R68, R64 ;  /* 0x0000000044447229 */ /* 0x000fe20000000040 */
[----:B------:R-:W-:-:S07]  /*46f0*/  IMAD.MOV.U32 R65, RZ, RZ, 0x40240000 ;  /* 0x40240000ff417424 */ /* 0x000fce00078e00ff */
[----:B------:R-:W-:-:S11]  /*4700*/  DMUL R74, R50, R68 ;  /* 0x00000044324a7228 */ /* 0x000fd60000000000 */
[----:B0-----:R-:W-:Y:S05]  /*4710*/  CALL.REL.NOINC `($_Z13ADI_2D_SolverififfPfS_S_$__internal_accurate_pow) ;  /* 0x0000001800ec7944 */ /* 0x001fea0003c00000 */
[----:B------:R-:W-:Y:S05]  /*4720*/  BSYNC.RECONVERGENT B0 ;  /* 0x0000000000007941 */ /* 0x000fea0003800200 */
.L_x_1221:
        /* <DEDUP_REMOVED lines=39> */
.L_x_1223:
[----:B------:R-:W-:Y:S05]  /*49a0*/  BSYNC.RECONVERGENT B1 ;  /* 0x0000000000017941 */ /* 0x000fea0003800200 */
.L_x_1222:
[----:B------:R-:W-:Y:S01]  /*49b0*/  LDS R0, [R45+0x4] ;  /* 0x000004002d007984 */ /* 0x000fe20000000800 */
[----:B------:R-:W-:Y:S01]  /*49c0*/  FSETP.NEU.AND P3, PT, R46, 1, PT ;  /* 0x3f8000002e00780b */ /* 0x000fe20003f6d000 */
[----:B------:R-:W-:Y:S01]  /*49d0*/  DADD R66, -RZ, |R54| ;  /* 0x00000000ff427229 */ /* 0x000fe20000000536 */
[----:B------:R-:W-:Y:S01]  /*49e0*/  BSSY.RECONVERGENT B0, `(.L_x_1224) ;  /* 0x000000a000007945 */ /* 0x000fe20003800200 */
[----:B------:R-:W0:Y:S01]  /*49f0*/  LDS R69, [R45+0x2c] ;  /* 0x00002c002d457984 */ /* 0x000e220000000800 */
[----:B------:R-:W-:Y:S02]  /*4a00*/  FSEL R72, R64, -1.481905565015040338e-05, P3 ;  /* 0xb7789f5c40487808 */ /* 0x000fe40001800000 */
[----:B------:R-:W-:Y:S01]  /*4a10*/  FSEL R73, R65, 0.31736990809440612793, P3 ;  /* 0x3ea27e4f41497808 */ /* 0x000fe20001800000 */
[----:B------:R-:W-:Y:S02]  /*4a20*/  IMAD.MOV.U32 R65, RZ, RZ, 0x40240000 ;  /* 0x40240000ff417424 */ /* 0x000fe400078e00ff */
[----:B0-----:R-:W-:-:S03]  /*4a30*/  FADD R70, R0, R69 ;  /* 0x0000004500467221 */ /* 0x001fc60000000000 */
[----:B------:R-:W-:Y:S01]  /*4a40*/  DMUL R68, R52, R72 ;  /* 0x0000004834447228 */ /* 0x000fe20000000000 */
[----:B------:R-:W-:Y:S02]  /*4a50*/  MOV R0, 0x4a80 ;  /* 0x00004a8000007802 */ /* 0x000fe40000000f00 */
[----:B------:R-:W0:Y:S08]  /*4a60*/  F2F.F64.F32 R70, R70 ;  /* 0x0000004600467310 */ /* 0x000e300000201800 */
[----:B0-----:R-:W-:Y:S05]  /*4a70*/  CALL.REL.NOINC `($_Z13ADI_2D_SolverififfPfS_S_$__internal_accurate_pow) ;  /* 0x0000001800147944 */ /* 0x001fea0003c00000 */
[----:B------:R-:W-:Y:S05]  /*4a80*/  BSYNC.RECONVERGENT B0 ;  /* 0x0000000000007941 */ /* 0x000fea0003800200 */
.L_x_1224:
        /* <DEDUP_REMOVED lines=36> */
.L_x_1226:
[----:B------:R-:W-:Y:S05]  /*4cd0*/  BSYNC.RECONVERGENT B1 ;  /* 0x0000000000017941 */ /* 0x000fea0003800200 */
.L_x_1225:
[----:B------:R-:W-:Y:S01]  /*4ce0*/  FSEL R64, R64, -1.481905565015040338e-05, P4 ;  /* 0xb7789f5c40407808 */ /* 0x000fe20002000000 */
[----:B------:R-:W0:Y:S01]  /*4cf0*/  F2F.F64.F32 R86, R86 ;  /* 0x0000005600567310 */ /* 0x000e220000201800 */
[----:B------:R-:W-:Y:S01]  /*4d00*/  FSEL R65, R65, 0.31736990809440612793, P4 ;  /* 0x3ea27e4f41417808 */ /* 0x000fe20002000000 */
        /* <DEDUP_REMOVED lines=13> */
.L_x_1227:
[----:B------:R-:W-:Y:S01]  /*4de0*/  FSETP.NEU.AND P6, PT, R82, RZ, PT ;  /* 0x000000ff5200720b */ /* 0x000fe20003fcd000 */
[----:B------:R-:W-:Y:S01]  /*4df0*/  IMAD.MOV.U32 R68, RZ, RZ, 0x1 ;  /* 0x00000001ff447424 */ /* 0x000fe200078e00ff */
[----:B------:R-:W-:Y:S01]  /*4e00*/  LOP3.LUT P3, RZ, R42, 0x40000000, RZ, 0xc0, !PT ;  /* 0x400000002aff7812 */ /* 0x000fe2000786c0ff */
        /* <DEDUP_REMOVED lines=29> */
[----:B------:R-:W-:Y:S05]  /*4fe0*/  CALL.REL.NOINC `($__internal_23_$__cuda_sm20_div_rn_f64_full) ;  /* 0x0000000c00287944 */ /* 0x000fea0003c00000 */
.L_x_1229:
[----:B------:R-:W-:Y:S05]  /*4ff0*/  BSYNC.RECONVERGENT B1 ;  /* 0x0000000000017941 */ /* 0x000fea0003800200 */
.L_x_1228:
[----:B------:R-:W-:Y:S01]  /*5000*/  FSETP.NEU.AND P0, PT, R82, 1, PT ;  /* 0x3f8000005200780b */ /* 0x000fe20003f0d000 */
[----:B------:R-:W-:Y:S01]  /*5010*/  DADD R66, -RZ, |R56| ;  /* 0x00000000ff427229 */ /* 0x000fe20000000538 */
[----:B------:R-:W-:Y:S01]  /*5020*/  BSSY.RECONVERGENT B0, `(.L_x_1230) ;  /* 0x0000006000007945 */ /* 0x000fe20003800200 */
[----:B------:R-:W-:Y:S02]  /*5030*/  MOV R0, 0x5080 ;  /* 0x0000508000007802 */ /* 0x000fe40000000f00 */
[----:B------:R-:W-:Y:S01]  /*5040*/  FSEL R69, R65, 0.17376267910003662109, P0 ;  /* 0x3e31eed841457808 */ /* 0x000fe20000000000 */
[----:B------:R-:W-:Y:S01]  /*5050*/  IMAD.MOV.U32 R65, RZ, RZ, 0x40280000 ;  /* 0x40280000ff417424 */ /* 0x000fe200078e00ff */
[----:B------:R-:W-:-:S07]  /*5060*/  FSEL R68, R64, -1.54028256424871466263e+29, P0 ;  /* 0xeff8d89840447808 */ /* 0x000fce0000000000 */
[----:B------:R-:W-:Y:S05]  /*5070*/  CALL.REL.NOINC `($_Z13ADI_2D_SolverififfPfS_S_$__internal_accurate_pow) ;  /* 0x0000001000947944 */ /* 0x000fea0003c00000 */
[----:B------:R-:W-:Y:S05]  /*5080*/  BSYNC.RECONVERGENT B0 ;  /* 0x0000000000007941 */ /* 0x000fea0003800200 */
.L_x_1230:
[----:B------:R-:W-:Y:S01]  /*5090*/  FSETP.NEU.AND P3, PT, R44, RZ, PT ;  /* 0x000000ff2c00720b */ /* 0x000fe20003f6d000 */
[----:B------:R-:W-:Y:S01]  /*50a0*/  IMAD.MOV.U32 R70, RZ, RZ, 0x1 ;  /* 0x00000001ff467424 */ /* 0x000fe200078e00ff */
[----:B------:R-:W-:Y:S01]  /*50b0*/  LOP3.LUT P0, RZ, R42, 0x80000000, RZ, 0xc0, !PT ;  /* 0x800000002aff7812 */ /* 0x000fe2000780c0ff */
[----:B------:R-:W-:Y:S01]  /*50c0*/  BSSY.RECONVERGENT B1, `(.L_x_1231) ;  /* 0x000001f000017945 */ /* 0x000fe20003800200 */
[----:B------:R-:W-:Y:S02]  /*50d0*/  FSEL R0, R65, RZ, P3 ;  /* 0x000000ff41007208 */ /* 0x000fe40001800000 */
[----:B------:R-:W-:Y:S01]  /*50e0*/  FSEL R73, R64, RZ, P3 ;  /* 0x000000ff40497208 */ /* 0x000fe20001800000 */
[----:B------:R-:W-:Y:S01]  /*50f0*/  DADD R64, R56, 12 ;  /* 0x4028000038407429 */ /* 0x000fe20000000000 */
[----:B------:R-:W-:-:S04]  /*5100*/  LOP3.LUT P2, RZ, R42, 0x10, RZ, 0xc0, !PT ;  /* 0x000000102aff7812 */ /* 0x000fc8000784c0ff */
        /* <DEDUP_REMOVED lines=26> */
.L_x_1232:
[----:B------:R-:W-:Y:S05]  /*52b0*/  BSYNC.RECONVERGENT B1 ;  /* 0x0000000000017941 */ /* 0x000fea0003800200 */
.L_x_1231:
        /* <DEDUP_REMOVED lines=11> */
[----:B01----:R-:W-:Y:S05]  /*5370*/  CALL.REL.NOINC `($_Z13ADI_2D_SolverififfPfS_S_$__internal_accurate_pow) ;  /* 0x0000000c00d47944 */ /* 0x003fea0003c00000 */
[----:B------:R-:W-:Y:S05]  /*5380*/  BSYNC.RECONVERGENT B0 ;  /* 0x0000000000007941 */ /* 0x000fea0003800200 */
.L_x_1233:
[----:B------:R-:W-:Y:S01]  /*5390*/  FSETP.NEU.AND P3, PT, R46, RZ, PT ;  /* 0x000000ff2e00720b */ /* 0x000fe20003f6d000 */
[----:B------:R-:W-:Y:S01]  /*53a0*/  IMAD.MOV.U32 R66, RZ, RZ, 0x0 ;  /* 0x00000000ff427424 */ /* 0x000fe200078e00ff */
[----:B------:R-:W-:Y:S01]  /*53b0*/  LOP3.LUT P1, RZ, R47, 0x1, RZ, 0xc0, !PT ;  /* 0x000000012fff7812 */ /* 0x000fe2000782c0ff */
[----:B------:R-:W-:Y:S01]  /*53c0*/  BSSY.RECONVERGENT B1, `(.L_x_1234) ;  /* 0x0000020000017945 */ /* 0x000fe20003800200 */
[----:B------:R-:W-:Y:S02]  /*53d0*/  FSEL R0, R65, RZ, P3 ;  /* 0x000000ff41007208 */ /* 0x000fe40001800000 */
[----:B------:R-:W-:Y:S01]  /*53e0*/  FSEL R11, R64, RZ, P3 ;  /* 0x000000ff400b7208 */ /* 0x000fe20001800000 */
[----:B------:R-:W-:Y:S01]  /*53f0*/  DADD R64, R60, 12 ;  /* 0x402800003c407429 */ /* 0x000fe20000000000 */
[C---:B------:R-:W-:Y:S02]  /*5400*/  LOP3.LUT P2, RZ, R42.reuse, 0x40, RZ, 0xc0, !PT ;  /* 0x000000402aff7812 */ /* 0x040fe4000784c0ff */
[----:B------:R-:W-:-:S02]  /*5410*/  LOP3.LUT P0, RZ, R42, 0x20, RZ, 0xc0, !PT ;  /* 0x000000202aff7812 */ /* 0x000fc4000780c0ff */
[----:B------:R-:W-:Y:S02]  /*5420*/  FSEL R73, R11, +QNAN , P2 ;  /* 0x7ff000000b497808 */ /* 0x000fe40001000000 */
        /* <DEDUP_REMOVED lines=25> */
.L_x_1235:
[----:B------:R-:W-:Y:S05]  /*55c0*/  BSYNC.RECONVERGENT B1 ;  /* 0x0000000000017941 */ /* 0x000fea0003800200 */
.L_x_1234:
        /* <DEDUP_REMOVED lines=8> */
[----:B------:R-:W-:Y:S01]  /*5650*/  DMUL R74, R52, R76 ;  /* 0x0000004c344a7228 */ /* 0x000fe20000000000 */
[----:B0-----:R-:W-:Y:S01]  /*5660*/  FADD R11, R0, R11 ;  /* 0x0000000b000b7221 */ /* 0x001fe20000000000 */
[----:B------:R-:W-:-:S03]  /*5670*/  MOV R0, 0x56a0 ;  /* 0x000056a000007802 */ /* 0x000fc60000000f00 */
[----:B------:R0:W1:Y:S06]  /*5680*/  F2F.F64.F32 R86, R11 ;  /* 0x0000000b00567310 */ /* 0x00006c0000201800 */
[----:B01----:R-:W-:Y:S05]  /*5690*/  CALL.REL.NOINC `($_Z13ADI_2D_SolverififfPfS_S_$__internal_accurate_pow) ;  /* 0x0000000c000c7944 */ /* 0x003fea0003c00000 */
[----:B------:R-:W-:Y:S05]  /*56a0*/  BSYNC.RECONVERGENT B0 ;  /* 0x0000000000007941 */ /* 0x000fea0003800200 */
.L_x_1236:
        /* <DEDUP_REMOVED lines=15> */
[----:B------:R-:W-:-:S03]  /*57a0*/  @!P1 FSEL R64, R67, R73, P0 ;  /* 0x0000004943409208 */ /* 0x000fc60000000000 */
[----:B------:R-:W-:Y:S02]  /*57b0*/  IMAD.MOV.U32 R66, RZ, RZ, R65 ;  /* 0x000000ffff427224 */ /* 0x000fe400078e0041 */
[----:B------:R-:W-:Y:S01]  /*57c0*/  DFMA R80, R80, R80, R80 ;  /* 0x000000505050722b */ /* 0x000fe20000000050 */
[----:B------:R-:W-:-:S06]  /*57d0*/  IMAD.MOV.U32 R67, RZ, RZ, R64 ;  /* 0x000000ffff437224 */ /* 0x000fcc00078e0040 */
[----:B------:R-:W-:Y:S02]  /*57e0*/  DADD R66, R66, R66 ;  /* 0x0000000042427229 */ /* 0x000fe40000000042 */
[----:B------:R-:W-:-:S08]  /*57f0*/  DFMA R78, R78, R80, R78 ;  /* 0x000000504e4e722b */ /* 0x000fd0000000004e */
[----:B------:R-:W-:Y:S01]  /*5800*/  DFMA R44, R78, -R44, 1 ;  /* 0x3ff000004e2c742b */ /* 0x000fe2000000082c */
[----:B------:R-:W-:-:S07]  /*5810*/  FSETP.GEU.AND P1, PT, |R67|, 6.5827683646048100446e-37, PT ;  /* 0x036000004300780b */ /* 0x000fce0003f2e200 */
        /* <DEDUP_REMOVED lines=11> */
.L_x_1238:
[----:B------:R-:W-:Y:S05]  /*58d0*/  BSYNC.RECONVERGENT B1 ;  /* 0x0000000000017941 */ /* 0x000fea0003800200 */
.L_x_1237:
[----:B------:R-:W0:Y:S01]  /*58e0*/  LDC.64 R44, c[0x0][0x398] ;  /* 0x0000e600ff2c7b82 */ /* 0x000e220000000a00 */
[----:B------:R-:W2:Y:S01]  /*58f0*/  LDG.E R11, desc[UR6][R48.64] ;  /* 0x00000006300b7981 */ /* 0x000ea2000c1e1900 */
[----:B0-----:R-:W-:-:S06]  /*5900*/  IMAD.WIDE R44, R41, 0x4, R44 ;  /* 0x00000004292c7825 */ /* 0x001fcc00078e022c */
        /* <DEDUP_REMOVED lines=15> */
[----:B------:R-:W-:Y:S02]  /*5a00*/  VIADD R41, R41, UR15 ;  /* 0x0000000f29297c36 */ /* 0x000fe40008000000 */
[----:B--2---:R-:W-:-:S04]  /*5a10*/  FADD R11, R0, -R11 ;  /* 0x8000000b000b7221 */ /* 0x004fc80000000000 */
[----:B---3--:R-:W-:-:S05]  /*5a20*/  FFMA R45, R68, R44, R11 ;  /* 0x0000002c442d7223 */ /* 0x008fca000000000b */
[----:B------:R0:W-:Y:S01]  /*5a30*/  STG.E desc[UR6][R48.64], R45 ;  /* 0x0000002d30007986 */ /* 0x0001e2000c101906 */
[----:B------:R-:W-:Y:S01]  /*5a40*/  IMAD.MOV.U32 R11, RZ, RZ, R43 ;  /* 0x000000ffff0b7224 */ /* 0x000fe200078e002b */
[----:B------:R-:W-:Y:S06]  /*5a50*/  @P0 BRA `(.L_x_1239) ;  /* 0xffffffb000240947 */ /* 0x000fec000383ffff */
.L_x_1172:
        /* <DEDUP_REMOVED lines=25> */
[----:B0-----:R-:W-:Y:S05]  /*5bf0*/  CALL.REL.NOINC `($__internal_23_$__cuda_sm20_div_rn_f64_full) ;  /* 0x0000000000247944 */ /* 0x001fea0003c00000 */
.L_x_1240:
        /* <DEDUP_REMOVED lines=9> */
        .weak           $__internal_23_$__cuda_sm20_div_rn_f64_full
        .type           $__internal_23_$__cuda_sm20_div_rn_f64_full,@function
        .size           $__internal_23_$__cuda_sm20_div_rn_f64_full,($_Z13ADI_2D_SolverififfPfS_S_$__internal_accurate_pow - $__internal_23_$__cuda_sm20_div_rn_f64_full)
$__internal_23_$__cuda_sm20_div_rn_f64_full:
[----:B------:R-:W-:Y:S01]  /*5c90*/  IMAD.MOV.U32 R89, RZ, RZ, R67 ;  /* 0x000000ffff597224 */ /* 0x000fe200078e0043 */
[----:B------:R-:W-:Y:S01]  /*5ca0*/  LOP3.LUT R83, R65, 0x7ff00000, RZ, 0xc0, !PT ;  /* 0x7ff0000041537812 */ /* 0x000fe200078ec0ff */
[----:B------:R-:W-:Y:S01]  /*5cb0*/  IMAD.MOV.U32 R79, RZ, RZ, 0x1ca00000 ;  /* 0x1ca00000ff4f7424 */ /* 0x000fe200078e00ff */
[----:B------:R-:W-:Y:S01]  /*5cc0*/  BSSY.RECONVERGENT B0, `(.L_x_1241) ;  /* 0x000005b000007945 */ /* 0x000fe20003800200 */
[----:B------:R-:W-:Y:S01]  /*5cd0*/  IMAD.MOV.U32 R88, RZ, RZ, R66 ;  /* 0x000000ffff587224 */ /* 0x000fe200078e0042 */
[----:B------:R-:W-:Y:S01]  /*5ce0*/  LOP3.LUT R78, R89, 0x7ff00000, RZ, 0xc0, !PT ;  /* 0x7ff00000594e7812 */ /* 0x000fe200078ec0ff */
[----:B------:R-:W-:Y:S01]  /*5cf0*/  IMAD.MOV.U32 R94, RZ, RZ, 0x1 ;  /* 0x00000001ff5e7424 */ /* 0x000fe200078e00ff */
[----:B------:R-:W-:Y:S01]  /*5d00*/  LOP3.LUT R66, R65, 0x800fffff, RZ, 0xc0, !PT ;  /* 0x800fffff41427812 */ /* 0x000fe200078ec0ff */
[----:B------:R-:W-:Y:S01]  /*5d10*/  IMAD.MOV.U32 R92, RZ, RZ, R88 ;  /* 0x000000ffff5c7224 */ /* 0x000fe200078e0058 */
[----:B------:R-:W-:-:S04]  /*5d20*/  ISETP.GE.U32.AND P3, PT, R78, R83, PT ;  /* 0x000000534e00720c */ /* 0x000fc80003f66070 */
[----:B------:R-:W-:Y:S02]  /*5d30*/  SEL R81, R79, 0x63400000, !P3 ;  /* 0x634000004f517807 */ /* 0x000fe40005800000 */
[----:B------:R-:W-:Y:S02]  /*5d40*/  FSETP.GEU.AND P3, PT, |R89|, 1.469367938527859385e-39, PT ;  /* 0x001000005900780b */ /* 0x000fe40003f6e200 */
[----:B------:R-:W-:-:S11]  /*5d50*/  LOP3.LUT R93, R81, 0x800fffff, R89, 0xf8, !PT ;  /* 0x800fffff515d7812 */ /* 0x000fd600078ef859 */
[----:B------:R-:W-:-:S04]  /*5d60*/  @!P3 LOP3.LUT R67, R65, 0x7ff00000, RZ, 0xc0, !PT ;  /* 0x7ff000004143b812 */ /* 0x000fc800078ec0ff */
[----:B------:R-:W-:Y:S02]  /*5d70*/  @!P3 ISETP.GE.U32.AND P6, PT, R78, R67, PT ;  /* 0x000000434e00b20c */ /* 0x000fe40003fc6070 */
[----:B------:R-:W-:Y:S01]  /*5d80*/  LOP3.LUT R67, R66, 0x3ff00000, RZ, 0xfc, !PT ;  /* 0x3ff0000042437812 */ /* 0x000fe200078efcff */
[----:B------:R-:W-:Y:S01]  /*5d90*/  IMAD.MOV.U32 R66, RZ, RZ, R64 ;  /* 0x000000ffff427224 */ /* 0x000fe200078e0040 */
[----:B------:R-:W-:Y:S02]  /*5da0*/  @!P3 SEL R80, R79, 0x63400000, !P6 ;  /* 0x634000004f50b807 */ /* 0x000fe40007000000 */
[----:B------:R-:W-:Y:S02]  /*5db0*/  FSETP.GEU.AND P6, PT, |R65|, 1.469367938527859385e-39, PT ;  /* 0x001000004100780b */ /* 0x000fe40003fce200 */
[----:B------:R-:W-:-:S04]  /*5dc0*/  @!P3 LOP3.LUT R80, R80, 0x80000000, R89, 0xf8, !PT ;  /* 0x800000005050b812 */ /* 0x000fc800078ef859 */
[----:B------:R-:W-:Y:S01]  /*5dd0*/  @!P3 LOP3.LUT R81, R80, 0x100000, RZ, 0xfc, !PT ;  /* 0x001000005051b812 */ /* 0x000fe200078efcff */
[----:B------:R-:W-:-:S06]  /*5de0*/  @!P3 IMAD.MOV.U32 R80, RZ, RZ, RZ ;  /* 0x000000ffff50b224 */ /* 0x000fcc00078e00ff */
        /* <DEDUP_REMOVED lines=48> */
.L_x_1242:
        /* <DEDUP_REMOVED lines=17> */
.L_x_1245:
[----:B------:R-:W-:Y:S01]  /*6200*/  LOP3.LUT R65, R65, 0x80000, RZ, 0xfc, !PT ;  /* 0x0008000041417812 */ /* 0x000fe200078efcff */
[----:B------:R-:W-:-:S04]  /*6210*/  IMAD.MOV.U32 R94, RZ, RZ, R64 ;  /* 0x000000ffff5e7224 */ /* 0x000fc800078e0040 */
[----:B------:R-:W-:Y:S01]  /*6220*/  IMAD.MOV.U32 R95, RZ, RZ, R65 ;  /* 0x000000ffff5f7224 */ /* 0x000fe200078e0041 */
[----:B------:R-:W-:Y:S06]  /*6230*/  BRA `(.L_x_1243) ;  /* 0x00000000000c7947 */ /* 0x000fec0003800000 */
.L_x_1244:
[----:B------:R-:W-:Y:S01]  /*6240*/  LOP3.LUT R65, R89, 0x80000, RZ, 0xfc, !PT ;  /* 0x0008000059417812 */ /* 0x000fe200078efcff */
[----:B------:R-:W-:-:S04]  /*6250*/  IMAD.MOV.U32 R94, RZ, RZ, R88 ;  /* 0x000000ffff5e7224 */ /* 0x000fc800078e0058 */
[----:B------:R-:W-:-:S07]  /*6260*/  IMAD.MOV.U32 R95, RZ, RZ, R65 ;  /* 0x000000ffff5f7224 */ /* 0x000fce00078e0041 */
.L_x_1243:
[----:B------:R-:W-:Y:S05]  /*6270*/  BSYNC.RECONVERGENT B0 ;  /* 0x0000000000007941 */ /* 0x000fea0003800200 */
.L_x_1241:
[----:B------:R-:W-:Y:S02]  /*6280*/  IMAD.MOV.U32 R66, RZ, RZ, R0 ;  /* 0x000000ffff427224 */ /* 0x000fe400078e0000 */
[----:B------:R-:W-:Y:S02]  /*6290*/  IMAD.MOV.U32 R67, RZ, RZ, 0x0 ;  /* 0x00000000ff437424 */ /* 0x000fe400078e00ff */
[----:B------:R-:W-:Y:S02]  /*62a0*/  IMAD.MOV.U32 R64, RZ, RZ, R94 ;  /* 0x000000ffff407224 */ /* 0x000fe400078e005e */
[----:B------:R-:W-:Y:S01]  /*62b0*/  IMAD.MOV.U32 R65, RZ, RZ, R95 ;  /* 0x000000ffff417224 */ /* 0x000fe200078e005f */
[----:B------:R-:W-:Y:S06]  /*62c0*/  RET.REL.NODEC R66 `(_Z13ADI_2D_SolverififfPfS_S_) ;  /* 0xffffff9c424c7950 */ /* 0x000fec0003c3ffff */
        .type           $_Z13ADI_2D_SolverififfPfS_S_$__internal_accurate_pow,@function
        .size           $_Z13ADI_2D_SolverififfPfS_S_$__internal_accurate_pow,(.L_x_1654 - $_Z13ADI_2D_SolverififfPfS_S_$__internal_accurate_pow)
$_Z13ADI_2D_SolverififfPfS_S_$__internal_accurate_pow:
        /* <DEDUP_REMOVED lines=167> */
.L_x_1246:
[----:B------:R-:W-:Y:S02]  /*6d40*/  DFMA R80, R80, R66, R66 ;  /* 0x000000425050722b */ /* 0x000fe40000000042 */
[----:B------:R-:W-:-:S08]  /*6d50*/  DSETP.NEU.AND P6, PT, |R66|, +INF , PT ;  /* 0x7ff000004200742a */ /* 0x000fd00003fcd200 */
[----:B------:R-:W-:Y:S01]  /*6d60*/  FSEL R65, R66, R80, !P6 ;  /* 0x0000005042417208 */ /* 0x000fe20007000000 */
[----:B------:R-:W-:Y:S01]  /*6d70*/  IMAD.MOV.U32 R66, RZ, RZ, R0 ;  /* 0x000000ffff427224 */ /* 0x000fe200078e0000 */
[----:B------:R-:W-:Y:S01]  /*6d80*/  FSEL R64, R67, R81, !P6 ;  /* 0x0000005143407208 */ /* 0x000fe20007000000 */
[----:B------:R-:W-:-:S04]  /*6d90*/  IMAD.MOV.U32 R67, RZ, RZ, 0x0 ;  /* 0x00000000ff437424 */ /* 0x000fc800078e00ff */
[----:B------:R-:W-:Y:S05]  /*6da0*/  RET.REL.NODEC R66 `(_Z13ADI_2D_SolverififfPfS_S_) ;  /* 0xffffff9042947950 */ /* 0x000fea0003c3ffff */
.L_x_1247:
        /* <DEDUP_REMOVED lines=13> */
.L_x_1654:


//--------------------- .text._Z33CrankNicolson_2D_Solver_OptimizedififfPfS_S_ --------------------------
	.section	.text._Z33CrankNicolson_2D_Solver_OptimizedififfPfS_S_,"ax",@progbits
	.align	128
        .global         _Z33CrankNicolson_2D_Solver_OptimizedififfPfS_S_
        .type           _Z33CrankNicolson_2D_Solver_OptimizedififfPfS_S_,@function
        .size           _Z33CrankNicolson_2D_Solver_OptimizedififfPfS_S_,(.L_x_1656 - _Z33CrankNicolson_2D_Solver_OptimizedififfPfS_S_)
        .other          _Z33CrankNicolson_2D_Solver_OptimizedififfPfS_S_,@"STO_CUDA_ENTRY STV_DEFAULT"
_Z33CrankNicolson_2D_Solver_OptimizedififfPfS_S_:
.text._Z33CrankNicolson_2D_Solver_OptimizedififfPfS_S_:
        /* <DEDUP_REMOVED lines=36> */
[----:B------:R-:W-:Y:S01]  /*0240*/  FSETP.GT.AND P0, PT, |R2|, 1.469367938527859385e-39, PT ;  /* 0x001000000200780b */ /* 0x000fe20003f04200 */
[----:B--2---:R-:W-:-:S12]  /*0250*/  IMAD R2, R10, UR8, R11 ;  /* 0x000000080a027c24 */ /* 0x004fd8000f8e020b */
[----:B------:R-:W-:Y:S05]  /*0260*/  @P0 BRA P1, `(.L_x_1249) ;  /* 0x0000000000180947 */ /* 0x000fea0000800000 */
[----:B------:R-:W-:Y:S01]  /*0270*/  IMAD.MOV.U32 R48, RZ, RZ, R6 ;  /* 0x000000ffff307224 */ /* 0x000fe200078e0006 */
[----:B------:R-:W-:Y:S01]  /*0280*/  MOV R0, 0x2d0 ;  /* 0x000002d000007802 */ /* 0x000fe20000000f00 */
[----:B------:R-:W-:Y:S02]  /*0290*/  IMAD.MOV.U32 R49, RZ, RZ, R7 ;  /* 0x000000ffff317224 */ /* 0x000fe400078e0007 */
[----:B------:R-:W-:Y:S02]  /*02a0*/  IMAD.MOV.U32 R58, RZ, RZ, R4 ;  /* 0x000000ffff3a7224 */ /* 0x000fe400078e0004 */
[----:B------:R-:W-:-:S07]  /*02b0*/  IMAD.MOV.U32 R59, RZ, RZ, R5 ;  /* 0x000000ffff3b7224 */ /* 0x000fce00078e0005 */
[----:B------:R-:W-:Y:S05]  /*02c0*/  CALL.REL.NOINC `($__internal_24_$__cuda_sm20_div_rn_f64_full) ;  /* 0x0000004000747944 */ /* 0x000fea0003c00000 */
.L_x_1249:
        /* <DEDUP_REMOVED lines=23> */
[----:B------:R-:W-:Y:S05]  /*0440*/  CALL.REL.NOINC `($__internal_24_$__cuda_sm20_div_rn_f64_full) ;  /* 0x0000004000147944 */ /* 0x000fea0003c00000 */
[----:B------:R-:W-:Y:S02]  /*0450*/  IMAD.MOV.U32 R6, RZ, RZ, R48 ;  /* 0x000000ffff067224 */ /* 0x000fe400078e0030 */
[----:B------:R-:W-:-:S07]  /*0460*/  IMAD.MOV.U32 R7, RZ, RZ, R49 ;  /* 0x000000ffff077224 */ /* 0x000fce00078e0031 */
.L_x_1250:
[----:B------:R-:W0:Y:S01]  /*0470*/  LDCU UR4, c[0x0][0x38c] ;  /* 0x00007180ff0477ac */ /* 0x000e220008000800 */
[----:B------:R-:W1:Y:S01]  /*0480*/  LDC R31, c[0x0][0x390] ;  /* 0x0000e400ff1f7b82 */ /* 0x000e620000000800 */
[----:B------:R-:W-:Y:S01]  /*0490*/  F2F.F32.F64 R0, R6 ;  /* 0x0000000600007310 */ /* 0x000fe20000301000 */
[----:B------:R-:W-:Y:S01]  /*04a0*/  FADD R40, R14, R14 ;  /* 0x0000000e0e287221 */ /* 0x000fe20000000000 */
[----:B------:R-:W2:Y:S06]  /*04b0*/  LDCU UR5, c[0x0][0x384] ;  /* 0x00007080ff0577ac */ /* 0x000eac0008000800 */
[----:B------:R-:W-:Y:S08]  /*04c0*/  F2F.F64.F32 R40, R40 ;  /* 0x0000002800287310 */ /* 0x000ff00000201800 */
[----:B0-----:R-:W0:Y:S01]  /*04d0*/  F2F.F64.F32 R46, UR4 ;  /* 0x00000004002e7d10 */ /* 0x001e220008201800 */
[----:B-1----:R-:W-:-:S07]  /*04e0*/  FADD R15, R31, UR4 ;  /* 0x000000041f0f7e21 */ /* 0x002fce0008000000 */
[----:B--2---:R-:W1:Y:S01]  /*04f0*/  F2F.F64.F32 R44, UR5 ;  /* 0x00000005002c7d10 */ /* 0x004e620008201800 */
[----:B0-----:R-:W-:-:S07]  /*0500*/  DADD R16, R46, 6 ;  /* 0x401800002e107429 */ /* 0x001fce0000000000 */
[----:B------:R0:W2:Y:S01]  /*0510*/  F2F.F64.F32 R42, R31 ;  /* 0x0000001f002a7310 */ /* 0x0000a20000201800 */
[C---:B------:R-:W-:Y:S02]  /*0520*/  DADD R4, R46.reuse, 2 ;  /* 0x400000002e047429 */ /* 0x040fe40000000000 */
[C---:B------:R-:W-:Y:S02]  /*0530*/  DADD R10, R46.reuse, 4 ;  /* 0x401000002e0a7429 */ /* 0x040fe40000000000 */
[----:B------:R-:W-:Y:S02]  /*0540*/  DADD R20, R46, 8 ;  /* 0x402000002e147429 */ /* 0x000fe40000000000 */
[C---:B-1----:R-:W-:Y:S01]  /*0550*/  DADD R8, R44.reuse, 2 ;  /* 0x400000002c087429 */ /* 0x042fe20000000000 */
[----:B------:R1:W3:Y:S01]  /*0560*/  F2F.F64.F32 R38, R0 ;  /* 0x0000000000267310 */ /* 0x0002e20000201800 */
[C---:B------:R-:W-:Y:S01]  /*0570*/  DADD R12, R44.reuse, 4 ;  /* 0x401000002c0c7429 */ /* 0x040fe20000000000 */
[----:B------:R-:W-:Y:S01]  /*0580*/  LOP3.LUT R7, R17, 0x7ff00000, RZ, 0xc0, !PT ;  /* 0x7ff0000011077812 */ /* 0x000fe200078ec0ff */
[C---:B------:R-:W-:Y:S01]  /*0590*/  DADD R18, R44.reuse, 6 ;  /* 0x401800002c127429 */ /* 0x040fe20000000000 */
[----:B------:R-:W-:Y:S01]  /*05a0*/  LOP3.LUT R3, R5, 0x7ff00000, RZ, 0xc0, !PT ;  /* 0x7ff0000005037812 */ /* 0x000fe200078ec0ff */
[----:B------:R-:W-:Y:S01]  /*05b0*/  DADD R22, R44, 8 ;  /* 0x402000002c167429 */ /* 0x000fe20000000000 */
[----:B------:R-:W-:Y:S01]  /*05c0*/  LOP3.LUT R5, R11, 0x7ff00000, RZ, 0xc0, !PT ;  /* 0x7ff000000b057812 */ /* 0x000fe200078ec0ff */
[----:B------:R-:W-:Y:S01]  /*05d0*/  DADD R24, R46, 10 ;  /* 0x402400002e187429 */ /* 0x000fe20000000000 */
[----:B0-----:R-:W-:Y:S01]  /*05e0*/  FADD R31, R31, UR5 ;  /* 0x000000051f1f7e21 */ /* 0x001fe20008000000 */
[----:B------:R-:W-:Y:S01]  /*05f0*/  DADD R26, R44, 10 ;  /* 0x402400002c1a7429 */ /* 0x000fe20000000000 */
[----:B------:R-:W-:Y:S01]  /*0600*/  LOP3.LUT R4, R9, 0x7ff00000, RZ, 0xc0, !PT ;  /* 0x7ff0000009047812 */ /* 0x000fe200078ec0ff */
[----:B------:R-:W-:Y:S01]  /*0610*/  DADD R28, R46, 12 ;  /* 0x402800002e1c7429 */ /* 0x000fe20000000000 */
[----:B------:R-:W-:Y:S01]  /*0620*/  LOP3.LUT R6, R13, 0x7ff00000, RZ, 0xc0, !PT ;  /* 0x7ff000000d067812 */ /* 0x000fe200078ec0ff */
[C---:B--2---:R-:W-:Y:S01]  /*0630*/  DADD R16, R42.reuse, 2 ;  /* 0x400000002a107429 */ /* 0x044fe20000000000 */
        /* <DEDUP_REMOVED lines=12> */
[C---:B------:R-:W-:Y:S01]  /*0700*/  FMUL R16, R14.reuse, R15 ;  /* 0x0000000f0e107220 */ /* 0x040fe20000400000 */
[----:B------:R-:W-:-:S02]  /*0710*/  FMUL R15, R14, UR4 ;  /* 0x000000040e0f7c20 */ /* 0x000fc40008400000 */
[----:B------:R-:W-:Y:S01]  /*0720*/  LOP3.LUT R18, R23, 0x7ff00000, RZ, 0xc0, !PT ;  /* 0x7ff0000017127812 */ /* 0x000fe200078ec0ff */
[C---:B------:R-:W-:Y:S01]  /*0730*/  FFMA R31, R0.reuse, R31, R16 ;  /* 0x0000001f001f7223 */ /* 0x040fe20000000010 */
[----:B------:R-:W-:Y:S01]  /*0740*/  FFMA R22, R0, UR5, R15 ;  /* 0x0000000500167c23 */ /* 0x000fe2000800000f */
[----:B------:R-:W-:Y:S02]  /*0750*/  LOP3.LUT R15, R17, 0x7ff00000, RZ, 0xc0, !PT ;  /* 0x7ff00000110f7812 */ /* 0x000fe400078ec0ff */
[----:B------:R-:W-:Y:S02]  /*0760*/  LOP3.LUT R16, R19, 0x7ff00000, RZ, 0xc0, !PT ;  /* 0x7ff0000013107812 */ /* 0x000fe400078ec0ff */
[----:B------:R-:W-:Y:S01]  /*0770*/  LOP3.LUT R17, R21, 0x7ff00000, RZ, 0xc0, !PT ;  /* 0x7ff0000015117812 */ /* 0x000fe200078ec0ff */
[----:B------:R-:W-:Y:S01]  /*0780*/  FADD R21, R22, R31 ;  /* 0x0000001f16157221 */ /* 0x000fe20000000000 */
[----:B------:R-:W-:Y:S02]  /*0790*/  LOP3.LUT R14, R29, 0x7ff00000, RZ, 0xc0, !PT ;  /* 0x7ff000001d0e7812 */ /* 0x000fe400078ec0ff */
[----:B------:R-:W-:-:S02]  /*07a0*/  LOP3.LUT R19, R25, 0x7ff00000, RZ, 0xc0, !PT ;  /* 0x7ff0000019137812 */ /* 0x000fc400078ec0ff */
[----:B-1-3--:R-:W-:-:S07]  /*07b0*/  LOP3.LUT R20, R27, 0x7ff00000, RZ, 0xc0, !PT ;  /* 0x7ff000001b147812 */ /* 0x00afce00078ec0ff */
.L_x_1299:
        /* <DEDUP_REMOVED lines=23> */
[----:B------:R-:W2:Y:S02]  /*0930*/  LDG.E.CONSTANT R26, desc[UR6][R34.64] ;  /* 0x00000006221a7981 */ /* 0x000ea4000c1e9900 */
        /* <DEDUP_REMOVED lines=9> */
[----:B------:R-:W-:-:S05]  /*09d0*/  IMAD.WIDE R56, R61, 0x4, R32 ;  /* 0x000000043d387825 */ /* 0x000fca00078e0220 */
[----:B------:R1:W5:Y:S01]  /*09e0*/  LDG.E.CONSTANT R25, desc[UR6][R56.64] ;  /* 0x0000000638197981 */ /* 0x000362000c1e9900 */
[----:B0-----:R-:W0:Y:S01]  /*09f0*/  S2R R27, SR_TID.X ;  /* 0x00000000001b7919 */ /* 0x001e220000002100 */
[----:B------:R-:W-:Y:S05]  /*0a00*/  WARPSYNC.ALL ;  /* 0x0000000000007948 */ /* 0x000fea0003800000 */
[----:B0-----:R-:W-:-:S13]  /*0a10*/  ISETP.GT.U32.AND P1, PT, R27, 0x5, PT ;  /* 0x000000051b00780c */ /* 0x001fda0003f24070 */
[----:B------:R-:W3:Y:S04]  /*0a20*/  @!P1 LDG.E.CONSTANT R0, desc[UR6][R34.64+-0x18] ;  /* 0xffffe80622009981 */ /* 0x000ee8000c1e9900 */
[----:B------:R-:W4:Y:S01]  /*0a30*/  @!P1 LDG.E.CONSTANT R36, desc[UR6][R34.64+0x80] ;  /* 0x0000800622249981 */ /* 0x000f22000c1e9900 */
[----:B------:R-:W0:Y:S01]  /*0a40*/  S2UR UR5, SR_CgaCtaId ;  /* 0x00000000000579c3 */ /* 0x000e220000008800 */
[----:B------:R-:W-:Y:S01]  /*0a50*/  UMOV UR4, 0x400 ;  /* 0x0000040000047882 */ /* 0x000fe20000000000 */
[----:B------:R-:W-:Y:S01]  /*0a60*/  ISETP.NE.AND P6, PT, R14, 0x7ff00000, PT ;  /* 0x7ff000000e00780c */ /* 0x000fe20003fc5270 */
[----:B------:R-:W0:Y:S01]  /*0a70*/  LDCU UR9, c[0x0][0x364] ;  /* 0x00006c80ff0977ac */ /* 0x000e220008000800 */
[----:B------:R-:W-:Y:S01]  /*0a80*/  DADD R58, -RZ, |R46| ;  /* 0x00000000ff3a7229 */ /* 0x000fe2000000052e */
[----:B------:R-:W-:Y:S01]  /*0a90*/  BSSY.RECONVERGENT B0, `(.L_x_1251) ;  /* 0x0000048000007945 */ /* 0x000fe20003800200 */
[----:B-1----:R-:W-:Y:S01]  /*0aa0*/  P2R R57, PR, RZ, 0x40 ;  /* 0x00000040ff397803 */ /* 0x002fe20000000000 */
[----:B------:R-:W-:Y:S01]  /*0ab0*/  DSETP.NEU.AND P0, PT, |R46|, +INF , PT ;  /* 0x7ff000002e00742a */ /* 0x000fe20003f0d200 */
[----:B------:R-:W1:Y:S01]  /*0ac0*/  LDC R32, c[0x0][0x384] ;  /* 0x0000e100ff207b82 */ /* 0x000e620000000800 */
[----:B------:R-:W-:Y:S01]  /*0ad0*/  ISETP.NE.AND P6, PT, R12, 0x7ff00000, PT ;  /* 0x7ff000000c00780c */ /* 0x000fe20003fc5270 */
[----:B--2---:R-:W-:Y:S01]  /*0ae0*/  FMUL R55, R21, R26 ;  /* 0x0000001a15377220 */ /* 0x004fe20000400000 */
[----:B------:R-:W-:-:S05]  /*0af0*/  IMAD.MOV.U32 R49, RZ, RZ, 0x40000000 ;  /* 0x40000000ff317424 */ /* 0x000fca00078e00ff */
[----:B------:R-:W2:Y:S01]  /*0b00*/  LDC R30, c[0x0][0x390] ;  /* 0x0000e400ff1e7b82 */ /* 0x000ea20000000800 */
[----:B0-----:R-:W-:-:S07]  /*0b10*/  IMAD R31, R60, UR9, R63 ;  /* 0x000000093c1f7c24 */ /* 0x001fce000f8e023f */
[----:B------:R-:W0:Y:S01]  /*0b20*/  LDC R29, c[0x0][0x38c] ;  /* 0x0000e300ff1d7b82 */ /* 0x000e220000000800 */
[----:B------:R-:W-:Y:S01]  /*0b30*/  ULEA UR4, UR5, UR4, 0x18 ;  /* 0x0000000405047291 */ /* 0x000fe2000f8ec0ff */
[----:B------:R-:W-:-:S04]  /*0b40*/  IMAD R28, R31, R61, R2 ;  /* 0x0000003d1f1c7224 */ /* 0x000fc800078e0202 */
[----:B------:R-:W-:Y:S01]  /*0b50*/  VIADD R28, R28, 0x6 ;  /* 0x000000061c1c7836 */ /* 0x000fe20000000000 */
[----:B------:R-:W-:Y:S01]  /*0b60*/  LEA R27, R27, UR4, 0x2 ;  /* 0x000000041b1b7c11 */ /* 0x000fe2000f8e10ff */
[----:B------:R-:W-:Y:S01]  /*0b70*/  BAR.SYNC.DEFER_BLOCKING 0x0 ;  /* 0x0000000000007b1d */ /* 0x000fe20000010000 */
[C---:B-1----:R-:W-:Y:S02]  /*0b80*/  FSETP.NEU.AND P2, PT, R32.reuse, 1, PT ;  /* 0x3f8000002000780b */ /* 0x042fe40003f4d000 */
[----:B------:R-:W-:-:S03]  /*0b90*/  FSETP.NEU.AND P3, PT, R32, RZ, PT ;  /* 0x000000ff2000720b */ /* 0x000fc60003f6d000 */
[----:B------:R-:W-:Y:S01]  /*0ba0*/  UMOV UR4, URZ ;  /* 0x000000ff00047c82 */ /* 0x000fe20008000000 */
[----:B--2---:R-:W-:Y:S02]  /*0bb0*/  FSETP.NEU.AND P4, PT, R30, 1, PT ;  /* 0x3f8000001e00780b */ /* 0x004fe40003f8d000 */
[----:B0-----:R-:W-:Y:S01]  /*0bc0*/  FSETP.NEU.AND P5, PT, R29, 1, PT ;  /* 0x3f8000001d00780b */ /* 0x001fe20003fad000 */
[----:B------:R-:W-:Y:S04]  /*0bd0*/  STS [R27+0x18], R26 ;  /* 0x0000181a1b007388 */ /* 0x000fe80000000800 */
[----:B---3--:R0:W-:Y:S04]  /*0be0*/  @!P1 STS [R27], R0 ;  /* 0x000000001b009388 */ /* 0x0081e80000000800 */
[----:B----4-:R1:W-:Y:S01]  /*0bf0*/  @!P1 STS [R27+0x98], R36 ;  /* 0x000098241b009388 */ /* 0x0103e20000000800 */
[----:B------:R-:W-:Y:S01]  /*0c00*/  BAR.SYNC.DEFER_BLOCKING 0x0 ;  /* 0x0000000000007b1d */ /* 0x000fe20000010000 */
[----:B------:R-:W-:-:S02]  /*0c10*/  FSETP.NAN.AND P1, PT, R32, R32, PT ;  /* 0x000000202000720b */ /* 0x000fc40003f28000 */
[----:B0-----:R-:W-:Y:S02]  /*0c20*/  P2R R0, PR, RZ, 0x4 ;  /* 0x00000004ff007803 */ /* 0x001fe40000000000 */
[----:B------:R-:W-:Y:S02]  /*0c30*/  P2R R0, PR, RZ, 0x8 ;  /* 0x00000008ff007803 */ /* 0x000fe40000000000 */
[----:B------:R-:W-:Y:S02]  /*0c40*/  FSETP.NEU.AND P3, PT, R30, RZ, PT ;  /* 0x000000ff1e00720b */ /* 0x000fe40003f6d000 */
[----:B------:R-:W-:Y:S02]  /*0c50*/  P2R R0, PR, RZ, 0x10 ;  /* 0x00000010ff007803 */ /* 0x000fe40000000000 */
[----:B------:R-:W-:Y:S02]  /*0c60*/  FSETP.NEU.AND P4, PT, R29, RZ, PT ;  /* 0x000000ff1d00720b */ /* 0x000fe40003f8d000 */
[----:B------:R-:W-:-:S02]  /*0c70*/  P2R R0, PR, RZ, 0x8 ;  /* 0x00000008ff007803 */ /* 0x000fc40000000000 */
[----:B------:R-:W-:Y:S02]  /*0c80*/  P2R R0, PR, RZ, 0x20 ;  /* 0x00000020ff007803 */ /* 0x000fe40000000000 */
[----:B------:R-:W-:Y:S02]  /*0c90*/  ISETP.NE.AND P5, PT, R20, 0x7ff00000, PT ;  /* 0x7ff000001400780c */ /* 0x000fe40003fa5270 */
[----:B------:R-:W-:Y:S02]  /*0ca0*/  P2R R0, PR, RZ, 0x10 ;  /* 0x00000010ff007803 */ /* 0x000fe40000000000 */
[----:B------:R-:W-:Y:S02]  /*0cb0*/  ISETP.NE.AND P4, PT, R13, 0x7ff00000, PT ;  /* 0x7ff000000d00780c */ /* 0x000fe40003f85270 */
[----:B-1----:R-:W-:Y:S02]  /*0cc0*/  P2R R36, PR, RZ, 0x40 ;  /* 0x00000040ff247803 */ /* 0x002fe40000000000 */
        /* <DEDUP_REMOVED lines=27> */
[----:B------:R-:W-:Y:S01]  /*0e80*/  P2R R50, PR, RZ, 0x10 ;  /* 0x00000010ff327803 */ /* 0x000fe20000000000 */
[----:B------:R-:W-:Y:S01]  /*0e90*/  DSETP.NEU.AND P4, PT, |R42|, +INF , PT ;  /* 0x7ff000002a00742a */ /* 0x000fe20003f8d200 */
[----:B------:R-:W-:Y:S02]  /*0ea0*/  P2R R75, PR, RZ, 0x20 ;  /* 0x00000020ff4b7803 */ /* 0x000fe40000000000 */
[----:B------:R-:W-:Y:S02]  /*0eb0*/  FSETP.NAN.AND P2, PT, R30, R30, PT ;  /* 0x0000001e1e00720b */ /* 0x000fe40003f48000 */
[----:B------:R-:W-:Y:S02]  /*0ec0*/  FSETP.NAN.AND P3, PT, R29, R29, PT ;  /* 0x0000001d1d00720b */ /* 0x000fe40003f68000 */
[----:B------:R-:W-:-:S02]  /*0ed0*/  ISETP.NE.AND P5, PT, R3, 0x7ff00000, PT ;  /* 0x7ff000000300780c */ /* 0x000fc40003fa5270 */
[----:B------:R-:W-:Y:S02]  /*0ee0*/  MOV R0, 0xf10 ;  /* 0x00000f1000007802 */ /* 0x000fe40000000f00 */
[----:B------:R-:W-:-:S09]  /*0ef0*/  P2R R73, PR, RZ, 0x40 ;  /* 0x00000040ff497803 */ /* 0x000fd20000000000 */
[----:B-----5:R-:W-:Y:S05]  /*0f00*/  CALL.REL.NOINC `($_Z33CrankNicolson_2D_Solver_OptimizedififfPfS_S_$__internal_accurate_pow) ;  /* 0x0000003800f47944 */ /* 0x020fea0003c00000 */
[----:B------:R-:W-:Y:S05]  /*0f10*/  BSYNC.RECONVERGENT B0 ;  /* 0x0000000000007941 */ /* 0x000fea0003800200 */
.L_x_1251:
        /* <DEDUP_REMOVED lines=16> */
[----:B------:R-:W-:Y:S01]  /*1020*/  DMUL R42, R48, 0.5 ;  /* 0x3fe00000302a7828 */ /* 0x000fe20000000000 */
[----:B------:R-:W-:-:S09]  /*1030*/  IMAD.MOV.U32 R49, RZ, RZ, 0x40000000 ;  /* 0x40000000ff317424 */ /* 0x000fd200078e00ff */
[----:B------:R-:W-:Y:S02]  /*1040*/  FSEL R90, R42, RZ, P6 ;  /* 0x000000ff2a5a7208 */ /* 0x000fe40003000000 */
[----:B------:R-:W-:-:S07]  /*1050*/  FSEL R91, R43, 1.875, P6 ;  /* 0x3ff000002b5b7808 */ /* 0x000fce0003000000 */
[----:B------:R-:W-:Y:S05]  /*1060*/  CALL.REL.NOINC `($_Z33CrankNicolson_2D_Solver_OptimizedififfPfS_S_$__internal_accurate_pow) ;  /* 0x00000038009c7944 */ /* 0x000fea0003c00000 */
[----:B------:R-:W-:Y:S05]  /*1070*/  BSYNC.RECONVERGENT B0 ;  /* 0x0000000000007941 */ /* 0x000fea0003800200 */
.L_x_1252:
[----:B------:R-:W0:Y:S01]  /*1080*/  F2F.F64.F32 R42, UR15 ;  /* 0x0000000f002a7d10 */ /* 0x000e220008201800 */
[----:B------:R-:W-:Y:S01]  /*1090*/  ISETP.NE.AND P5, PT, R73, RZ, PT ;  /* 0x000000ff4900720c */ /* 0x000fe20003fa5270 */
[----:B------:R-:W-:Y:S01]  /*10a0*/  FADD R80, R51, R80 ;  /* 0x0000005033507221 */ /* 0x000fe20000000000 */
[----:B------:R-:W-:Y:S01]  /*10b0*/  FSETP.NEU.AND P6, PT, R30, RZ, PT ;  /* 0x000000ff1e00720b */ /* 0x000fe20003fcd000 */
[----:B------:R-:W-:Y:S03]  /*10c0*/  BSSY.RECONVERGENT B0, `(.L_x_1253) ;  /* 0x0000016000007945 */ /* 0x000fe60003800200 */
[----:B------:R-:W-:Y:S01]  /*10d0*/  FSEL R0, R49, RZ, P6 ;  /* 0x000000ff31007208 */ /* 0x000fe20003000000 */
[----:B------:R-:W1:Y:S01]  /*10e0*/  F2F.F64.F32 R80, R80 ;  /* 0x0000005000507310 */ /* 0x000e620000201800 */
[----:B------:R-:W-:Y:S02]  /*10f0*/  FSEL R63, R48, RZ, P6 ;  /* 0x000000ff303f7208 */ /* 0x000fe40003000000 */
[----:B------:R-:W-:-:S02]  /*1100*/  FSEL R49, R0, RZ, P4 ;  /* 0x000000ff00317208 */ /* 0x000fc40002000000 */
[----:B------:R-:W-:Y:S01]  /*1110*/  FSEL R61, R63, +QNAN , P4 ;  /* 0x7ff000003f3d7808 */ /* 0x000fe20002000000 */
        /* <DEDUP_REMOVED lines=12> */
[----:B------:R-:W-:-:S05]  /*11e0*/  IMAD.MOV.U32 R49, RZ, RZ, 0x40000000 ;  /* 0x40000000ff317424 */ /* 0x000fca00078e00ff */
[----:B------:R-:W-:-:S08]  /*11f0*/  DADD R90, R92, R90 ;  /* 0x000000005c5a7229 */ /* 0x000fd0000000005a */
[----:B-1----:R-:W-:-:S11]  /*1200*/  DMUL R90, R40, R90 ;  /* 0x0000005a285a7228 */ /* 0x002fd60000000000 */
[----:B------:R-:W-:Y:S05]  /*1210*/  CALL.REL.NOINC `($_Z33CrankNicolson_2D_Solver_OptimizedififfPfS_S_$__internal_accurate_pow) ;  /* 0x0000003800307944 */ /* 0x000fea0003c00000 */
[----:B------:R-:W-:Y:S05]  /*1220*/  BSYNC.RECONVERGENT B0 ;  /* 0x0000000000007941 */ /* 0x000fea0003800200 */
.L_x_1253:
[----:B------:R-:W0:Y:S01]  /*1230*/  F2F.F64.F32 R44, UR16 ;  /* 0x00000010002c7d10 */ /* 0x000e220008201800 */
[----:B------:R-:W-:Y:S01]  /*1240*/  P2R R0, PR, RZ, 0x1 ;  /* 0x00000001ff007803 */ /* 0x000fe20000000000 */
[----:B------:R-:W-:Y:S01]  /*1250*/  BSSY.RECONVERGENT B0, `(.L_x_1254) ;  /* 0x0000024000007945 */ /* 0x000fe20003800200 */
[----:B------:R-:W-:Y:S02]  /*1260*/  FSETP.NEU.AND P0, PT, R32, RZ, PT ;  /* 0x000000ff2000720b */ /* 0x000fe40003f0d000 */
[----:B------:R-:W-:Y:S02]  /*1270*/  ISETP.NE.AND P5, PT, R75, RZ, PT ;  /* 0x000000ff4b00720c */ /* 0x000fe40003fa5270 */
[----:B------:R-:W-:Y:S02]  /*1280*/  ISETP.NE.AND P6, PT, R31, RZ, PT ;  /* 0x000000ff1f00720c */ /* 0x000fe40003fc5270 */
[----:B------:R-:W-:Y:S02]  /*1290*/  FSEL R61, R48, RZ, P0 ;  /* 0x000000ff303d7208 */ /* 0x000fe40000000000 */
[----:B------:R-:W-:-:S02]  /*12a0*/  FSEL R60, R49, RZ, P0 ;  /* 0x000000ff313c7208 */ /* 0x000fc40000000000 */
[----:B------:R-:W-:Y:S01]  /*12b0*/  FSEL R51, R61, +QNAN , P6 ;  /* 0x7ff000003d337808 */ /* 0x000fe20003000000 */
[----:B0-----:R-:W-:Y:S01]  /*12c0*/  DADD R58, R44, 2 ;  /* 0x400000002c3a7429 */ /* 0x001fe20000000000 */
[----:B------:R-:W-:Y:S02]  /*12d0*/  ISETP.NE.AND P0, PT, R0, RZ, PT ;  /* 0x000000ff0000720c */ /* 0x000fe40003f05270 */
[----:B------:R-:W-:Y:S01]  /*12e0*/  LDS R0, [R27+0x14] ;  /* 0x000014001b007984 */ /* 0x000fe20000000800 */
[----:B------:R-:W-:-:S06]  /*12f0*/  FSEL R49, R60, RZ, P6 ;  /* 0x000000ff3c317208 */ /* 0x000fcc0003000000 */
        /* <DEDUP_REMOVED lines=15> */
[----:B0-----:R-:W-:-:S07]  /*13f0*/  MOV R0, 0x1490 ;  /* 0x0000149000007802 */ /* 0x001fce0000000f00 */
[----:B-1----:R-:W-:-:S08]  /*1400*/  DMUL R58, R60, R58 ;  /* 0x0000003a3c3a7228 */ /* 0x002fd00000000000 */
[----:B------:R-:W-:Y:S02]  /*1410*/  DFMA R48, R48, R60, R58 ;  /* 0x0000003c3030722b */ /* 0x000fe4000000003a */
[----:B------:R-:W0:Y:S06]  /*1420*/  F2F.F64.F32 R58, R55 ;  /* 0x00000037003a7310 */ /* 0x000e2c0000201800 */
[----:B------:R-:W-:-:S08]  /*1430*/  DFMA R48, R90, R80, R48 ;  /* 0x000000505a30722b */ /* 0x000fd00000000030 */
[----:B0-----:R-:W-:Y:S02]  /*1440*/  DADD R60, R48, R58 ;  /* 0x00000000303c7229 */ /* 0x001fe4000000003a */
[----:B------:R-:W-:Y:S01]  /*1450*/  DADD R58, -RZ, |R46| ;  /* 0x00000000ff3a7229 */ /* 0x000fe2000000052e */
[----:B------:R-:W-:-:S03]  /*1460*/  IMAD.MOV.U32 R49, RZ, RZ, 0x40100000 ;  /* 0x40100000ff317424 */ /* 0x000fc600078e00ff */
[----:B------:R0:W1:Y:S07]  /*1470*/  F2F.F32.F64 R73, R60 ;  /* 0x0000003c00497310 */ /* 0x00006e0000301000 */
[----:B01----:R-:W-:Y:S05]  /*1480*/  CALL.REL.NOINC `($_Z33CrankNicolson_2D_Solver_OptimizedififfPfS_S_$__internal_accurate_pow) ;  /* 0x0000003400947944 */ /* 0x003fea0003c00000 */
[----:B------:R-:W-:Y:S05]  /*1490*/  BSYNC.RECONVERGENT B0 ;  /* 0x0000000000007941 */ /* 0x000fea0003800200 */
.L_x_1254:
        /* <DEDUP_REMOVED lines=30> */
[----:B------:R-:W-:Y:S05]  /*1680*/  CALL.REL.NOINC `($__internal_24_$__cuda_sm20_div_rn_f64_full) ;  /* 0x0000002c00847944 */ /* 0x000fea0003c00000 */
.L_x_1256:
[----:B------:R-:W-:Y:S05]  /*1690*/  BSYNC.RECONVERGENT B1 ;  /* 0x0000000000017941 */ /* 0x000fea0003800200 */
.L_x_1255:
[----:B------:R-:W-:Y:S01]  /*16a0*/  FSETP.NEU.AND P5, PT, R29, 1, PT ;  /* 0x3f8000001d00780b */ /* 0x000fe20003fad000 */
[----:B------:R-:W-:Y:S01]  /*16b0*/  DADD R58, -RZ, |R42| ;  /* 0x00000000ff3a7229 */ /* 0x000fe2000000052a */
[----:B------:R-:W-:Y:S01]  /*16c0*/  BSSY.RECONVERGENT B0, `(.L_x_1257) ;  /* 0x0000006000007945 */ /* 0x000fe20003800200 */
[----:B------:R-:W-:Y:S02]  /*16d0*/  MOV R0, 0x1720 ;  /* 0x0000172000007802 */ /* 0x000fe40000000f00 */
[----:B------:R-:W-:Y:S01]  /*16e0*/  FSEL R51, R49, 1.4166666269302368164, P5 ;  /* 0x3fb5555531337808 */ /* 0x000fe20002800000 */
[----:B------:R-:W-:Y:S01]  /*16f0*/  IMAD.MOV.U32 R49, RZ, RZ, 0x40100000 ;  /* 0x40100000ff317424 */ /* 0x000fe200078e00ff */
[----:B------:R-:W-:-:S07]  /*1700*/  FSEL R50, R48, 1.46601546874880000000e+13, P5 ;  /* 0x5555555530327808 */ /* 0x000fce0002800000 */
[----:B------:R-:W-:Y:S05]  /*1710*/  CALL.REL.NOINC `($_Z33CrankNicolson_2D_Solver_OptimizedififfPfS_S_$__internal_accurate_pow) ;  /* 0x0000003000f07944 */ /* 0x000fea0003c00000 */
[----:B------:R-:W-:Y:S05]  /*1720*/  BSYNC.RECONVERGENT B0 ;  /* 0x0000000000007941 */ /* 0x000fea0003800200 */
.L_x_1257:
        /* <DEDUP_REMOVED lines=33> */
.L_x_1259:
[----:B------:R-:W-:Y:S05]  /*1940*/  BSYNC.RECONVERGENT B1 ;  /* 0x0000000000017941 */ /* 0x000fea0003800200 */
.L_x_1258:
[----:B------:R-:W-:Y:S01]  /*1950*/  FSETP.NEU.AND P5, PT, R30, 1, PT ;  /* 0x3f8000001e00780b */ /* 0x000fe20003fad000 */
[----:B------:R-:W-:Y:S01]  /*1960*/  FADD R52, R52, R53 ;  /* 0x0000003534347221 */ /* 0x000fe20000000000 */
[----:B------:R-:W-:Y:S01]  /*1970*/  DADD R58, -RZ, |R44| ;  /* 0x00000000ff3a7229 */ /* 0x000fe2000000052c */
[----:B------:R-:W-:Y:S01]  /*1980*/  BSSY.RECONVERGENT B0, `(.L_x_1260) ;  /* 0x0000009000007945 */ /* 0x000fe20003800200 */
[----:B------:R-:W-:Y:S02]  /*1990*/  FSEL R54, R48, 1.46601546874880000000e+13, P5 ;  /* 0x5555555530367808 */ /* 0x000fe40002800000 */
[----:B------:R-:W-:Y:S01]  /*19a0*/  FSEL R55, R49, 1.4166666269302368164, P5 ;  /* 0x3fb5555531377808 */ /* 0x000fe20002800000 */
[----:B------:R-:W0:Y:S01]  /*19b0*/  F2F.F64.F32 R52, R52 ;  /* 0x0000003400347310 */ /* 0x000e220000201800 */
[----:B------:R-:W-:Y:S01]  /*19c0*/  IMAD.MOV.U32 R49, RZ, RZ, 0x40100000 ;  /* 0x40100000ff317424 */ /* 0x000fe200078e00ff */
[----:B------:R-:W-:-:S03]  /*19d0*/  MOV R0, 0x1a10 ;  /* 0x00001a1000007802 */ /* 0x000fc60000000f00 */
[----:B------:R-:W-:-:S08]  /*19e0*/  DADD R50, R54, R50 ;  /* 0x0000000036327229 */ /* 0x000fd00000000032 */
[----:B------:R-:W-:-:S11]  /*19f0*/  DMUL R50, R40, R50 ;  /* 0x0000003228327228 */ /* 0x000fd60000000000 */
[----:B0-----:R-:W-:Y:S05]  /*1a00*/  CALL.REL.NOINC `($_Z33CrankNicolson_2D_Solver_OptimizedififfPfS_S_$__internal_accurate_pow) ;  /* 0x0000003000347944 */ /* 0x001fea0003c00000 */
[----:B------:R-:W-:Y:S05]  /*1a10*/  BSYNC.RECONVERGENT B0 ;  /* 0x0000000000007941 */ /* 0x000fea0003800200 */
.L_x_1260:
        /* <DEDUP_REMOVED lines=36> */
.L_x_1262:
[----:B------:R-:W-:Y:S05]  /*1c60*/  BSYNC.RECONVERGENT B1 ;  /* 0x0000000000017941 */ /* 0x000fea0003800200 */
.L_x_1261:
[----:B------:R-:W-:Y:S01]  /*1c70*/  LDS R0, [R27+0x10] ;  /* 0x000010001b007984 */ /* 0x000fe20000000800 */
[----:B------:R-:W-:Y:S01]  /*1c80*/  FSETP.NEU.AND P5, PT, R32, 1, PT ;  /* 0x3f8000002000780b */ /* 0x000fe20003fad000 */
[----:B------:R-:W-:Y:S02]  /*1c90*/  BSSY.RECONVERGENT B0, `(.L_x_1263) ;  /* 0x0000013000007945 */ /* 0x000fe40003800200 */
[----:B------:R-:W0:Y:S01]  /*1ca0*/  LDS R59, [R27+0x20] ;  /* 0x000020001b3b7984 */ /* 0x000e220000000800 */
[----:B------:R-:W-:Y:S02]  /*1cb0*/  FSEL R48, R48, 1.46601546874880000000e+13, P5 ;  /* 0x5555555530307808 */ /* 0x000fe40002800000 */
[----:B------:R-:W-:-:S06]  /*1cc0*/  FSEL R49, R49, 1.4166666269302368164, P5 ;  /* 0x3fb5555531317808 */ /* 0x000fcc0002800000 */
[----:B------:R-:W-:Y:S02]  /*1cd0*/  DADD R54, R54, R48 ;  /* 0x0000000036367229 */ /* 0x000fe40000000030 */
[----:B------:R-:W-:-:S06]  /*1ce0*/  DMUL R48, R38, R48 ;  /* 0x0000003026307228 */ /* 0x000fcc0000000000 */
[----:B------:R-:W-:Y:S01]  /*1cf0*/  DMUL R54, R38, R54 ;  /* 0x0000003626367228 */ /* 0x000fe20000000000 */
[----:B0-----:R-:W-:-:S04]  /*1d00*/  FADD R0, R0, R59 ;  /* 0x0000003b00007221 */ /* 0x001fc80000000000 */
[----:B------:R0:W1:Y:S02]  /*1d10*/  F2F.F64.F32 R58, R0 ;  /* 0x00000000003a7310 */ /* 0x0000640000201800 */
[----:B0-----:R-:W-:Y:S01]  /*1d20*/  MOV R0, 0x1dc0 ;  /* 0x00001dc000007802 */ /* 0x001fe20000000f00 */
[----:B-1----:R-:W-:-:S08]  /*1d30*/  DMUL R54, R58, R54 ;  /* 0x000000363a367228 */ /* 0x002fd00000000000 */
[----:B------:R-:W-:Y:S02]  /*1d40*/  DFMA R48, R48, R58, R54 ;  /* 0x0000003a3030722b */ /* 0x000fe40000000036 */
[----:B------:R-:W0:Y:S01]  /*1d50*/  F2F.F64.F32 R54, R73 ;  /* 0x0000004900367310 */ /* 0x000e220000201800 */
[----:B------:R-:W-:-:S05]  /*1d60*/  DADD R58, -RZ, |R46| ;  /* 0x00000000ff3a7229 */ /* 0x000fca000000052e */
[----:B------:R-:W-:-:S08]  /*1d70*/  DFMA R48, R50, R52, R48 ;  /* 0x000000343230722b */ /* 0x000fd00000000030 */
[----:B0-----:R-:W-:Y:S01]  /*1d80*/  DADD R54, R48, R54 ;  /* 0x0000000030367229 */ /* 0x001fe20000000036 */
[----:B------:R-:W-:-:S05]  /*1d90*/  IMAD.MOV.U32 R49, RZ, RZ, 0x40180000 ;  /* 0x40180000ff317424 */ /* 0x000fca00078e00ff */
[----:B------:R0:W1:Y:S05]  /*1da0*/  F2F.F32.F64 R74, R54 ;  /* 0x00000036004a7310 */ /* 0x00006a0000301000 */
[----:B01----:R-:W-:Y:S05]  /*1db0*/  CALL.REL.NOINC `($_Z33CrankNicolson_2D_Solver_OptimizedififfPfS_S_$__internal_accurate_pow) ;  /* 0x0000002c00487944 */ /* 0x003fea0003c00000 */
[----:B------:R-:W-:Y:S05]  /*1dc0*/  BSYNC.RECONVERGENT B0 ;  /* 0x0000000000007941 */ /* 0x000fea0003800200 */
.L_x_1263:
        /* <DEDUP_REMOVED lines=30> */
[----:B------:R-:W-:Y:S05]  /*1fb0*/  CALL.REL.NOINC `($__internal_24_$__cuda_sm20_div_rn_f64_full) ;  /* 0x0000002400387944 */ /* 0x000fea0003c00000 */
.L_x_1265:
[----:B------:R-:W-:Y:S05]  /*1fc0*/  BSYNC.RECONVERGENT B1 ;  /* 0x0000000000017941 */ /* 0x000fea0003800200 */
.L_x_1264:
[----:B------:R-:W-:Y:S01]  /*1fd0*/  FSETP.NEU.AND P5, PT, R29, 1, PT ;  /* 0x3f8000001d00780b */ /* 0x000fe20003fad000 */
[----:B------:R-:W-:Y:S01]  /*1fe0*/  DADD R58, -RZ, |R42| ;  /* 0x00000000ff3a7229 */ /* 0x000fe2000000052a */
[----:B------:R-:W-:Y:S01]  /*1ff0*/  BSSY.RECONVERGENT B0, `(.L_x_1266) ;  /* 0x0000006000007945 */ /* 0x000fe20003800200 */
[----:B------:R-:W-:Y:S02]  /*2000*/  MOV R0, 0x2050 ;  /* 0x0000205000007802 */ /* 0x000fe40000000f00 */
[----:B------:R-:W-:Y:S01]  /*2010*/  FSEL R51, R49, 0.90138888359069824219, P5 ;  /* 0x3f66c16c31337808 */ /* 0x000fe20002800000 */
[----:B------:R-:W-:Y:S01]  /*2020*/  IMAD.MOV.U32 R49, RZ, RZ, 0x40180000 ;  /* 0x40180000ff317424 */ /* 0x000fe200078e00ff */
[----:B------:R-:W-:-:S07]  /*2030*/  FSEL R50, R48, 3.1249045965716459206e-25, P5 ;  /* 0x16c16c1730327808 */ /* 0x000fce0002800000 */
[----:B------:R-:W-:Y:S05]  /*2040*/  CALL.REL.NOINC `($_Z33CrankNicolson_2D_Solver_OptimizedififfPfS_S_$__internal_accurate_pow) ;  /* 0x0000002800a47944 */ /* 0x000fea0003c00000 */
[----:B------:R-:W-:Y:S05]  /*2050*/  BSYNC.RECONVERGENT B0 ;  /* 0x0000000000007941 */ /* 0x000fea0003800200 */
.L_x_1266:
        /* <DEDUP_REMOVED lines=31> */
.L_x_1268:
[----:B------:R-:W-:Y:S05]  /*2250*/  BSYNC.RECONVERGENT B1 ;  /* 0x0000000000017941 */ /* 0x000fea0003800200 */
.L_x_1267:
[----:B------:R-:W-:Y:S01]  /*2260*/  FSETP.NEU.AND P5, PT, R30, 1, PT ;  /* 0x3f8000001e00780b */ /* 0x000fe20003fad000 */
[----:B------:R-:W-:Y:S01]  /*2270*/  FADD R52, R70, R69 ;  /* 0x0000004546347221 */ /* 0x000fe20000000000 */
[----:B------:R-:W-:Y:S01]  /*2280*/  DADD R58, -RZ, |R44| ;  /* 0x00000000ff3a7229 */ /* 0x000fe2000000052c */
[----:B------:R-:W-:Y:S01]  /*2290*/  BSSY.RECONVERGENT B0, `(.L_x_1269) ;  /* 0x0000009000007945 */ /* 0x000fe20003800200 */
[----:B------:R-:W-:Y:S02]  /*22a0*/  FSEL R54, R48, 3.1249045965716459206e-25, P5 ;  /* 0x16c16c1730367808 */ /* 0x000fe40002800000 */
[----:B------:R-:W-:Y:S01]  /*22b0*/  FSEL R55, R49, 0.90138888359069824219, P5 ;  /* 0x3f66c16c31377808 */ /* 0x000fe20002800000 */
[----:B------:R-:W0:Y:S01]  /*22c0*/  F2F.F64.F32 R52, R52 ;  /* 0x0000003400347310 */ /* 0x000e220000201800 */
[----:B------:R-:W-:Y:S01]  /*22d0*/  IMAD.MOV.U32 R49, RZ, RZ, 0x40180000 ;  /* 0x40180000ff317424 */ /* 0x000fe200078e00ff */
[----:B------:R-:W-:-:S03]  /*22e0*/  MOV R0, 0x2320 ;  /* 0x0000232000007802 */ /* 0x000fc60000000f00 */
[----:B------:R-:W-:-:S08]  /*22f0*/  DADD R50, R54, R50 ;  /* 0x0000000036327229 */ /* 0x000fd00000000032 */
[----:B------:R-:W-:-:S11]  /*2300*/  DMUL R50, R40, R50 ;  /* 0x0000003228327228 */ /* 0x000fd60000000000 */
[----:B0-----:R-:W-:Y:S05]  /*2310*/  CALL.REL.NOINC `($_Z33CrankNicolson_2D_Solver_OptimizedififfPfS_S_$__internal_accurate_pow) ;  /* 0x0000002400f07944 */ /* 0x001fea0003c00000 */
[----:B------:R-:W-:Y:S05]  /*2320*/  BSYNC.RECONVERGENT B0 ;  /* 0x0000000000007941 */ /* 0x000fea0003800200 */
.L_x_1269:
        /* <DEDUP_REMOVED lines=36> */
.L_x_1271:
[----:B------:R-:W-:Y:S05]  /*2570*/  BSYNC.RECONVERGENT B1 ;  /* 0x0000000000017941 */ /* 0x000fea0003800200 */
.L_x_1270:
[----:B------:R-:W-:Y:S01]  /*2580*/  LDS R0, [R27+0xc] ;  /* 0x00000c001b007984 */ /* 0x000fe20000000800 */
[----:B------:R-:W-:Y:S01]  /*2590*/  FSETP.NEU.AND P5, PT, R32, 1, PT ;  /* 0x3f8000002000780b */ /* 0x000fe20003fad000 */
[----:B------:R-:W-:Y:S01]  /*25a0*/  F2F.F64.F32 R74, R74 ;  /* 0x0000004a004a7310 */ /* 0x000fe20000201800 */
[----:B------:R-:W-:Y:S01]  /*25b0*/  BSSY.RECONVERGENT B0, `(.L_x_1272) ;  /* 0x0000012000007945 */ /* 0x000fe20003800200 */
[----:B------:R-:W0:Y:S01]  /*25c0*/  LDS R59, [R27+0x24] ;  /* 0x000024001b3b7984 */ /* 0x000e220000000800 */
[----:B------:R-:W-:Y:S02]  /*25d0*/  FSEL R48, R48, 3.1249045965716459206e-25, P5 ;  /* 0x16c16c1730307808 */ /* 0x000fe40002800000 */
[----:B------:R-:W-:-:S06]  /*25e0*/  FSEL R49, R49, 0.90138888359069824219, P5 ;  /* 0x3f66c16c31317808 */ /* 0x000fcc0002800000 */
        /* <DEDUP_REMOVED lines=8> */
[----:B------:R-:W-:-:S06]  /*2670*/  DADD R58, -RZ, |R46| ;  /* 0x00000000ff3a7229 */ /* 0x000fcc000000052e */
[----:B------:R-:W-:Y:S01]  /*2680*/  DFMA R50, R50, R52, R48 ;  /* 0x000000343232722b */ /* 0x000fe20000000030 */
[----:B------:R-:W-:-:S07]  /*2690*/  IMAD.MOV.U32 R49, RZ, RZ, 0x40200000 ;  /* 0x40200000ff317424 */ /* 0x000fce00078e00ff */
[----:B------:R-:W-:-:S06]  /*26a0*/  DADD R50, R50, R74 ;  /* 0x0000000032327229 */ /* 0x000fcc000000004a */
[----:B------:R0:W1:Y:S05]  /*26b0*/  F2F.F32.F64 R67, R50 ;  /* 0x0000003200437310 */ /* 0x00006a0000301000 */
[----:B01----:R-:W-:Y:S05]  /*26c0*/  CALL.REL.NOINC `($_Z33CrankNicolson_2D_Solver_OptimizedififfPfS_S_$__internal_accurate_pow) ;  /* 0x0000002400047944 */ /* 0x003fea0003c00000 */
[----:B------:R-:W-:Y:S05]  /*26d0*/  BSYNC.RECONVERGENT B0 ;  /* 0x0000000000007941 */ /* 0x000fea0003800200 */
.L_x_1272:
        /* <DEDUP_REMOVED lines=30> */
[----:B------:R-:W-:Y:S05]  /*28c0*/  CALL.REL.NOINC `($__internal_24_$__cuda_sm20_div_rn_f64_full) ;  /* 0x0000001800f47944 */ /* 0x000fea0003c00000 */
.L_x_1274:
[----:B------:R-:W-:Y:S05]  /*28d0*/  BSYNC.RECONVERGENT B1 ;  /* 0x0000000000017941 */ /* 0x000fea0003800200 */
.L_x_1273:
[----:B------:R-:W-:Y:S01]  /*28e0*/  FSETP.NEU.AND P5, PT, R29, 1, PT ;  /* 0x3f8000001d00780b */ /* 0x000fe20003fad000 */
[----:B------:R-:W-:Y:S01]  /*28f0*/  DADD R58, -RZ, |R42| ;  /* 0x00000000ff3a7229 */ /* 0x000fe2000000052a */
[----:B------:R-:W-:Y:S01]  /*2900*/  BSSY.RECONVERGENT B0, `(.L_x_1275) ;  /* 0x0000006000007945 */ /* 0x000fe20003800200 */
[----:B------:R-:W-:Y:S02]  /*2910*/  MOV R0, 0x2960 ;  /* 0x0000296000007802 */ /* 0x000fe40000000f00 */
[----:B------:R-:W-:Y:S01]  /*2920*/  FSEL R51, R49, 0.5390872955322265625, P5 ;  /* 0x3f0a01a031337808 */ /* 0x000fe20002800000 */
[----:B------:R-:W-:Y:S01]  /*2930*/  IMAD.MOV.U32 R49, RZ, RZ, 0x40200000 ;  /* 0x40200000ff317424 */ /* 0x000fe200078e00ff */
[----:B------:R-:W-:-:S07]  /*2940*/  FSEL R50, R48, 2.6805903767080696074e-23, P5 ;  /* 0x1a01a01a30327808 */ /* 0x000fce0002800000 */
[----:B------:R-:W-:Y:S05]  /*2950*/  CALL.REL.NOINC `($_Z33CrankNicolson_2D_Solver_OptimizedififfPfS_S_$__internal_accurate_pow) ;  /* 0x0000002000607944 */ /* 0x000fea0003c00000 */
[----:B------:R-:W-:Y:S05]  /*2960*/  BSYNC.RECONVERGENT B0 ;  /* 0x0000000000007941 */ /* 0x000fea0003800200 */
.L_x_1275:
        /* <DEDUP_REMOVED lines=31> */
.L_x_1277:
[----:B------:R-:W-:Y:S05]  /*2b60*/  BSYNC.RECONVERGENT B1 ;  /* 0x0000000000017941 */ /* 0x000fea0003800200 */
.L_x_1276:
[----:B------:R-:W-:Y:S01]  /*2b70*/  FSETP.NEU.AND P5, PT, R30, 1, PT ;  /* 0x3f8000001e00780b */ /* 0x000fe20003fad000 */
[----:B------:R-:W-:Y:S01]  /*2b80*/  FADD R52, R64, R65 ;  /* 0x0000004140347221 */ /* 0x000fe20000000000 */
[----:B------:R-:W-:Y:S01]  /*2b90*/  DADD R58, -RZ, |R44| ;  /* 0x00000000ff3a7229 */ /* 0x000fe2000000052c */
[----:B------:R-:W-:Y:S01]  /*2ba0*/  BSSY.RECONVERGENT B0, `(.L_x_1278) ;  /* 0x0000009000007945 */ /* 0x000fe20003800200 */
[----:B------:R-:W-:Y:S02]  /*2bb0*/  FSEL R54, R48, 2.6805903767080696074e-23, P5 ;  /* 0x1a01a01a30367808 */ /* 0x000fe40002800000 */
[----:B------:R-:W-:Y:S01]  /*2bc0*/  FSEL R55, R49, 0.5390872955322265625, P5 ;  /* 0x3f0a01a031377808 */ /* 0x000fe20002800000 */
[----:B------:R-:W0:Y:S01]  /*2bd0*/  F2F.F64.F32 R52, R52 ;  /* 0x0000003400347310 */ /* 0x000e220000201800 */
[----:B------:R-:W-:Y:S01]  /*2be0*/  IMAD.MOV.U32 R49, RZ, RZ, 0x40200000 ;  /* 0x40200000ff317424 */ /* 0x000fe200078e00ff */
[----:B------:R-:W-:-:S03]  /*2bf0*/  MOV R0, 0x2c30 ;  /* 0x00002c3000007802 */ /* 0x000fc60000000f00 */
[----:B------:R-:W-:-:S08]  /*2c00*/  DADD R50, R54, R50 ;  /* 0x0000000036327229 */ /* 0x000fd00000000032 */
[----:B------:R-:W-:-:S11]  /*2c10*/  DMUL R50, R40, R50 ;  /* 0x0000003228327228 */ /* 0x000fd60000000000 */
[----:B0-----:R-:W-:Y:S05]  /*2c20*/  CALL.REL.NOINC `($_Z33CrankNicolson_2D_Solver_OptimizedififfPfS_S_$__internal_accurate_pow) ;  /* 0x0000001c00ac7944 */ /* 0x001fea0003c00000 */
[----:B------:R-:W-:Y:S05]  /*2c30*/  BSYNC.RECONVERGENT B0 ;  /* 0x0000000000007941 */ /* 0x000fea0003800200 */
.L_x_1278:
        /* <DEDUP_REMOVED lines=36> */
.L_x_1280:
[----:B------:R-:W-:Y:S05]  /*2e80*/  BSYNC.RECONVERGENT B1 ;  /* 0x0000000000017941 */ /* 0x000fea0003800200 */
.L_x_1279:
[----:B------:R-:W-:Y:S01]  /*2e90*/  LDS R0, [R27+0x8] ;  /* 0x000008001b007984 */ /* 0x000fe20000000800 */
[----:B------:R-:W-:Y:S01]  /*2ea0*/  FSETP.NEU.AND P5, PT, R32, 1, PT ;  /* 0x3f8000002000780b */ /* 0x000fe20003fad000 */
[----:B------:R-:W-:Y:S02]  /*2eb0*/  BSSY.RECONVERGENT B0, `(.L_x_1281) ;  /* 0x0000013000007945 */ /* 0x000fe40003800200 */
[----:B------:R-:W0:Y:S01]  /*2ec0*/  LDS R33, [R27+0x28] ;  /* 0x000028001b217984 */ /* 0x000e220000000800 */
[----:B------:R-:W-:Y:S02]  /*2ed0*/  FSEL R48, R48, 2.6805903767080696074e-23, P5 ;  /* 0x1a01a01a30307808 */ /* 0x000fe40002800000 */
[----:B------:R-:W-:-:S06]  /*2ee0*/  FSEL R49, R49, 0.5390872955322265625, P5 ;  /* 0x3f0a01a031317808 */ /* 0x000fcc0002800000 */
        /* <DEDUP_REMOVED lines=16> */
.L_x_1281:
[----:B------:R-:W-:Y:S01]  /*2ff0*/  ISETP.NE.AND P5, PT, R34, RZ, PT ;  /* 0x000000ff2200720c */ /* 0x000fe20003fa5270 */
[----:B------:R-:W-:Y:S01]  /*3000*/  DADD R50, R46, 10 ;  /* 0x402400002e327429 */ /* 0x000fe20000000000 */
[----:B------:R-:W-:Y:S01]  /*3010*/  FSETP.NEU.AND P6, PT, R29, RZ, PT ;  /* 0x000000ff1d00720b */ /* 0x000fe20003fcd000 */
[----:B------:R-:W-:Y:S03]  /*3020*/  BSSY.RECONVERGENT B1, `(.L_x_1282) ;  /* 0x000001c000017945 */ /* 0x000fe60003800200 */
[----:B------:R-:W-:Y:S01]  /*3030*/  FSEL R59, R48, RZ, P6 ;  /* 0x000000ff303b7208 */ /* 0x000fe20003000000 */
[----:B------:R-:W-:Y:S01]  /*3040*/  IMAD.MOV.U32 R48, RZ, RZ, 0x0 ;  /* 0x00000000ff307424 */ /* 0x000fe200078e00ff */
[----:B------:R-:W-:Y:S02]  /*3050*/  FSEL R58, R49, RZ, P6 ;  /* 0x000000ff313a7208 */ /* 0x000fe40003000000 */
[----:B------:R-:W-:-:S02]  /*3060*/  FSEL R53, R59, +QNAN , P0 ;  /* 0x7ff000003b357808 */ /* 0x000fc40000000000 */
[----:B------:R-:W-:Y:S02]  /*3070*/  FSEL R49, R58, RZ, P0 ;  /* 0x000000ff3a317208 */ /* 0x000fe40000000000 */
[----:B------:R-:W-:Y:S02]  /*3080*/  @!P5 FSEL R59, R51, R53, P3 ;  /* 0x00000035333bd208 */ /* 0x000fe40001800000 */
[----:B------:R-:W0:Y:S01]  /*3090*/  MUFU.RCP64H R51, 3628800 ;  /* 0x414baf8000337908 */ /* 0x000e220000001800 */
[----:B------:R-:W-:Y:S01]  /*30a0*/  @!P5 FSEL R58, R50, R49, P3 ;  /* 0x00000031323ad208 */ /* 0x000fe20001800000 */
[----:B------:R-:W-:Y:S02]  /*30b0*/  IMAD.MOV.U32 R49, RZ, RZ, 0x414baf80 ;  /* 0x414baf80ff317424 */ /* 0x000fe400078e00ff */
        /* <DEDUP_REMOVED lines=17> */
[----:B------:R-:W-:Y:S05]  /*31d0*/  CALL.REL.NOINC `($__internal_24_$__cuda_sm20_div_rn_f64_full) ;  /* 0x0000001000b07944 */ /* 0x000fea0003c00000 */
.L_x_1283:
[----:B------:R-:W-:Y:S05]  /*31e0*/  BSYNC.RECONVERGENT B1 ;  /* 0x0000000000017941 */ /* 0x000fea0003800200 */
.L_x_1282:
[----:B------:R-:W-:Y:S01]  /*31f0*/  FSETP.NEU.AND P5, PT, R29, 1, PT ;  /* 0x3f8000001d00780b */ /* 0x000fe20003fad000 */
[----:B------:R-:W-:Y:S01]  /*3200*/  DADD R58, -RZ, |R42| ;  /* 0x00000000ff3a7229 */ /* 0x000fe2000000052a */
[----:B------:R-:W-:Y:S01]  /*3210*/  BSSY.RECONVERGENT B0, `(.L_x_1284) ;  /* 0x0000006000007945 */ /* 0x000fe20003800200 */
[----:B------:R-:W-:Y:S02]  /*3220*/  MOV R0, 0x3270 ;  /* 0x0000327000007802 */ /* 0x000fe40000000f00 */
[----:B------:R-:W-:Y:S01]  /*3230*/  FSEL R51, R49, 0.31736990809440612793, P5 ;  /* 0x3ea27e4f31337808 */ /* 0x000fe20002800000 */
[----:B------:R-:W-:Y:S01]  /*3240*/  IMAD.MOV.U32 R49, RZ, RZ, 0x40240000 ;  /* 0x40240000ff317424 */ /* 0x000fe200078e00ff */
[----:B------:R-:W-:-:S07]  /*3250*/  FSEL R50, R48, -1.481905565015040338e-05, P5 ;  /* 0xb7789f5c30327808 */ /* 0x000fce0002800000 */
[----:B------:R-:W-:Y:S05]  /*3260*/  CALL.REL.NOINC `($_Z33CrankNicolson_2D_Solver_OptimizedififfPfS_S_$__internal_accurate_pow) ;  /* 0x00000018001c7944 */ /* 0x000fea0003c00000 */
[----:B------:R-:W-:Y:S05]  /*3270*/  BSYNC.RECONVERGENT B0 ;  /* 0x0000000000007941 */ /* 0x000fea0003800200 */
.L_x_1284:
        /* <DEDUP_REMOVED lines=31> */
.L_x_1286:
[----:B------:R-:W-:Y:S05]  /*3470*/  BSYNC.RECONVERGENT B1 ;  /* 0x0000000000017941 */ /* 0x000fea0003800200 */
.L_x_1285:
[----:B------:R-:W-:Y:S01]  /*3480*/  FSETP.NEU.AND P5, PT, R30, 1, PT ;  /* 0x3f8000001e00780b */ /* 0x000fe20003fad000 */
[----:B------:R-:W-:Y:S01]  /*3490*/  FADD R23, R23, R24 ;  /* 0x0000001817177221 */ /* 0x000fe20000000000 */
[----:B------:R-:W-:Y:S01]  /*34a0*/  DADD R58, -RZ, |R44| ;  /* 0x00000000ff3a7229 */ /* 0x000fe2000000052c */
[----:B------:R-:W-:Y:S01]  /*34b0*/  BSSY.RECONVERGENT B0, `(.L_x_1287) ;  /* 0x0000009000007945 */ /* 0x000fe20003800200 */
[----:B------:R-:W-:Y:S02]  /*34c0*/  FSEL R34, R48, -1.481905565015040338e-05, P5 ;  /* 0xb7789f5c30227808 */ /* 0x000fe40002800000 */
[----:B------:R-:W-:Y:S01]  /*34d0*/  FSEL R35, R49, 0.31736990809440612793, P5 ;  /* 0x3ea27e4f31237808 */ /* 0x000fe20002800000 */
[----:B------:R-:W-:Y:S01]  /*34e0*/  IMAD.MOV.U32 R49, RZ, RZ, 0x40240000 ;  /* 0x40240000ff317424 */ /* 0x000fe200078e00ff */
[----:B------:R-:W-:-:S04]  /*34f0*/  MOV R0, 0x3540 ;  /* 0x0000354000007802 */ /* 0x000fc80000000f00 */
[----:B------:R-:W-:Y:S01]  /*3500*/  DADD R52, R34, R50 ;  /* 0x0000000022347229 */ /* 0x000fe20000000032 */
[----:B------:R0:W1:Y:S07]  /*3510*/  F2F.F64.F32 R50, R23 ;  /* 0x0000001700327310 */ /* 0x00006e0000201800 */
[----:B------:R-:W-:-:S11]  /*3520*/  DMUL R52, R40, R52 ;  /* 0x0000003428347228 */ /* 0x000fd60000000000 */
[----:B01----:R-:W-:Y:S05]  /*3530*/  CALL.REL.NOINC `($_Z33CrankNicolson_2D_Solver_OptimizedififfPfS_S_$__internal_accurate_pow) ;  /* 0x0000001400687944 */ /* 0x003fea0003c00000 */
[----:B------:R-:W-:Y:S05]  /*3540*/  BSYNC.RECONVERGENT B0 ;  /* 0x0000000000007941 */ /* 0x000fea0003800200 */
.L_x_1287:
        /* <DEDUP_REMOVED lines=36> */
.L_x_1289:
[----:B------:R-:W-:Y:S05]  /*3790*/  BSYNC.RECONVERGENT B1 ;  /* 0x0000000000017941 */ /* 0x000fea0003800200 */
.L_x_1288:
[----:B------:R-:W-:Y:S01]  /*37a0*/  LDS R0, [R27+0x4] ;  /* 0x000004001b007984 */ /* 0x000fe20000000800 */
[----:B------:R-:W-:Y:S01]  /*37b0*/  FSETP.NEU.AND P5, PT, R32, 1, PT ;  /* 0x3f8000002000780b */ /* 0x000fe20003fad000 */
[----:B------:R-:W-:Y:S01]  /*37c0*/  DADD R58, -RZ, |R46| ;  /* 0x00000000ff3a7229 */ /* 0x000fe2000000052e */
[----:B------:R-:W-:Y:S01]  /*37d0*/  BSSY.RECONVERGENT B0, `(.L_x_1290) ;  /* 0x0000012000007945 */ /* 0x000fe20003800200 */
[----:B------:R-:W0:Y:S01]  /*37e0*/  LDS R23, [R27+0x2c] ;  /* 0x00002c001b177984 */ /* 0x000e220000000800 */
[----:B------:R-:W-:Y:S02]  /*37f0*/  FSEL R48, R48, -1.481905565015040338e-05, P5 ;  /* 0xb7789f5c30307808 */ /* 0x000fe40002800000 */
[----:B------:R-:W-:-:S06]  /*3800*/  FSEL R49, R49, 0.31736990809440612793, P5 ;  /* 0x3ea27e4f31317808 */ /* 0x000fcc0002800000 */
[----:B------:R-:W-:Y:S02]  /*3810*/  DADD R54, R34, R48 ;  /* 0x0000000022367229 */ /* 0x000fe40000000030 */
[----:B------:R-:W-:-:S06]  /*3820*/  DMUL R48, R38, R48 ;  /* 0x0000003026307228 */ /* 0x000fcc0000000000 */
[----:B------:R-:W-:Y:S01]  /*3830*/  DMUL R54, R38, R54 ;  /* 0x0000003626367228 */ /* 0x000fe20000000000 */
[----:B0-----:R-:W-:-:S04]  /*3840*/  FADD R0, R0, R23 ;  /* 0x0000001700007221 */ /* 0x001fc80000000000 */
[----:B------:R0:W1:Y:S02]  /*3850*/  F2F.F64.F32 R34, R0 ;  /* 0x0000000000227310 */ /* 0x0000640000201800 */
[----:B0-----:R-:W-:Y:S01]  /*3860*/  MOV R0, 0x38f0 ;  /* 0x000038f000007802 */ /* 0x001fe20000000f00 */
[----:B-1----:R-:W-:-:S08]  /*3870*/  DMUL R54, R34, R54 ;  /* 0x0000003622367228 */ /* 0x002fd00000000000 */
[----:B------:R-:W-:Y:S01]  /*3880*/  DFMA R48, R48, R34, R54 ;  /* 0x000000223030722b */ /* 0x000fe20000000036 */
[----:B------:R-:W0:Y:S07]  /*3890*/  F2F.F64.F32 R34, R33 ;  /* 0x0000002100227310 */ /* 0x000e2e0000201800 */
[----:B------:R-:W-:-:S08]  /*38a0*/  DFMA R48, R52, R50, R48 ;  /* 0x000000323430722b */ /* 0x000fd00000000030 */
[----:B0-----:R-:W-:Y:S01]  /*38b0*/  DADD R34, R48, R34 ;  /* 0x0000000030227229 */ /* 0x001fe20000000022 */
[----:B------:R-:W-:-:S05]  /*38c0*/  IMAD.MOV.U32 R49, RZ, RZ, 0x40280000 ;  /* 0x40280000ff317424 */ /* 0x000fca00078e00ff */
[----:B------:R0:W1:Y:S05]  /*38d0*/  F2F.F32.F64 R23, R34 ;  /* 0x0000002200177310 */ /* 0x00006a0000301000 */
[----:B01----:R-:W-:Y:S05]  /*38e0*/  CALL.REL.NOINC `($_Z33CrankNicolson_2D_Solver_OptimizedififfPfS_S_$__internal_accurate_pow) ;  /* 0x00000010007c7944 */ /* 0x003fea0003c00000 */
[----:B------:R-:W-:Y:S05]  /*38f0*/  BSYNC.RECONVERGENT B0 ;  /* 0x0000000000007941 */ /* 0x000fea0003800200 */
.L_x_1290:
        /* <DEDUP_REMOVED lines=32> */
[----:B------:R-:W-:Y:S05]  /*3b00*/  CALL.REL.NOINC `($__internal_24_$__cuda_sm20_div_rn_f64_full) ;  /* 0x0000000800647944 */ /* 0x000fea0003c00000 */
.L_x_1292:
[----:B------:R-:W-:Y:S05]  /*3b10*/  BSYNC.RECONVERGENT B1 ;  /* 0x0000000000017941 */ /* 0x000fea0003800200 */
.L_x_1291:
[----:B------:R-:W-:Y:S01]  /*3b20*/  FSETP.NEU.AND P0, PT, R29, 1, PT ;  /* 0x3f8000001d00780b */ /* 0x000fe20003f0d000 */
[----:B------:R-:W-:Y:S01]  /*3b30*/  DADD R58, -RZ, |R42| ;  /* 0x00000000ff3a7229 */ /* 0x000fe2000000052a */
[----:B------:R-:W-:Y:S01]  /*3b40*/  BSSY.RECONVERGENT B0, `(.L_x_1293) ;  /* 0x0000006000007945 */ /* 0x000fe20003800200 */
[----:B------:R-:W-:Y:S02]  /*3b50*/  MOV R0, 0x3ba0 ;  /* 0x00003ba000007802 */ /* 0x000fe40000000f00 */
[----:B------:R-:W-:Y:S01]  /*3b60*/  FSEL R35, R49, 0.17376267910003662109, P0 ;  /* 0x3e31eed831237808 */ /* 0x000fe20000000000 */
[----:B------:R-:W-:Y:S01]  /*3b70*/  IMAD.MOV.U32 R49, RZ, RZ, 0x40280000 ;  /* 0x40280000ff317424 */ /* 0x000fe200078e00ff */
[----:B------:R-:W-:-:S07]  /*3b80*/  FSEL R34, R48, -1.54028256424871466263e+29, P0 ;  /* 0xeff8d89830227808 */ /* 0x000fce0000000000 */
[----:B------:R-:W-:Y:S05]  /*3b90*/  CALL.REL.NOINC `($_Z33CrankNicolson_2D_Solver_OptimizedififfPfS_S_$__internal_accurate_pow) ;  /* 0x0000000c00d07944 */ /* 0x000fea0003c00000 */
[----:B------:R-:W-:Y:S05]  /*3ba0*/  BSYNC.RECONVERGENT B0 ;  /* 0x0000000000007941 */ /* 0x000fea0003800200 */
.L_x_1293:
        /* <DEDUP_REMOVED lines=33> */
.L_x_1295:
[----:B------:R-:W-:Y:S05]  /*3dc0*/  BSYNC.RECONVERGENT B1 ;  /* 0x0000000000017941 */ /* 0x000fea0003800200 */
.L_x_1294:
        /* <DEDUP_REMOVED lines=11> */
[----:B0-----:R-:W-:Y:S05]  /*3e80*/  CALL.REL.NOINC `($_Z33CrankNicolson_2D_Solver_OptimizedififfPfS_S_$__internal_accurate_pow) ;  /* 0x0000000c00147944 */ /* 0x001fea0003c00000 */
[----:B------:R-:W-:Y:S05]  /*3e90*/  BSYNC.RECONVERGENT B0 ;  /* 0x0000000000007941 */ /* 0x000fea0003800200 */
.L_x_1296:
        /* <DEDUP_REMOVED lines=34> */
.L_x_1298:
[----:B------:R-:W-:Y:S05]  /*40c0*/  BSYNC.RECONVERGENT B1 ;  /* 0x0000000000017941 */ /* 0x000fea0003800200 */
.L_x_1297:
        /* <DEDUP_REMOVED lines=8> */
[----:B------:R-:W-:-:S04]  /*4150*/  FSETP.NEU.AND P0, PT, R32, 1, PT ;  /* 0x3f8000002000780b */ /* 0x000fc80003f0d000 */
[----:B------:R-:W-:Y:S02]  /*4160*/  FSEL R28, R48, -1.54028256424871466263e+29, P0 ;  /* 0xeff8d898301c7808 */ /* 0x000fe40000000000 */
[----:B------:R-:W-:Y:S01]  /*4170*/  FSEL R29, R49, 0.17376267910003662109, P0 ;  /* 0x3e31eed8311d7808 */ /* 0x000fe20000000000 */
[----:B-1----:R-:W-:-:S05]  /*4180*/  FADD R33, R0, R33 ;  /* 0x0000002100217221 */ /* 0x002fca0000000000 */
[----:B------:R-:W-:Y:S01]  /*4190*/  DADD R36, R36, R28 ;  /* 0x0000000024247229 */ /* 0x000fe2000000001c */
[----:B------:R-:W0:Y:S07]  /*41a0*/  F2F.F64.F32 R32, R33 ;  /* 0x0000002100207310 */ /* 0x000e2e0000201800 */
        /* <DEDUP_REMOVED lines=16> */
.L_x_1248:
        /* <DEDUP_REMOVED lines=25> */
[----:B------:R-:W-:Y:S05]  /*4440*/  CALL.REL.NOINC `($__internal_24_$__cuda_sm20_div_rn_f64_full) ;  /* 0x0000000000147944 */ /* 0x000fea0003c00000 */
.L_x_1300:
[----:B------:R-:W0:Y:S01]  /*4450*/  LDC.64 R4, c[0x4][0x68] ;  /* 0x01001a00ff047b82 */ /* 0x000e220000000a00 */
[----:B------:R-:W1:Y:S01]  /*4460*/  F2F.F32.F64 R49, R48 ;  /* 0x0000003000317310 */ /* 0x000e620000301000 */
[----:B0-----:R-:W-:-:S05]  /*4470*/  IMAD.WIDE R2, R2, 0x4, R4 ;  /* 0x0000000402027825 */ /* 0x001fca00078e0204 */
[----:B-1----:R-:W-:Y:S01]  /*4480*/  STG.E desc[UR6][R2.64], R49 ;  /* 0x0000003102007986 */ /* 0x002fe2000c101906 */
[----:B------:R-:W-:Y:S05]  /*4490*/  EXIT ;  /* 0x000000000000794d */ /* 0x000fea0003800000 */
        .weak           $__internal_24_$__cuda_sm20_div_rn_f64_full
        .type           $__internal_24_$__cuda_sm20_div_rn_f64_full,@function
        .size           $__internal_24_$__cuda_sm20_div_rn_f64_full,($_Z33CrankNicolson_2D_Solver_OptimizedififfPfS_S_$__internal_accurate_pow - $__internal_24_$__cuda_sm20_div_rn_f64_full)
$__internal_24_$__cuda_sm20_div_rn_f64_full:
[----:B------:R-:W-:Y:S01]  /*44a0*/  IMAD.MOV.U32 R79, RZ, RZ, R59 ;  /* 0x000000ffff4f7224 */ /* 0x000fe200078e003b */
[----:B------:R-:W-:Y:S01]  /*44b0*/  LOP3.LUT R61, R49, 0x7ff00000, RZ, 0xc0, !PT ;  /* 0x7ff00000313d7812 */ /* 0x000fe200078ec0ff */
[----:B------:R-:W-:Y:S01]  /*44c0*/  IMAD.MOV.U32 R78, RZ, RZ, R58 ;  /* 0x000000ffff4e7224 */ /* 0x000fe200078e003a */
[----:B------:R-:W-:Y:S01]  /*44d0*/  BSSY.RECONVERGENT B0, `(.L_x_1301) ;  /* 0x000005b000007945 */ /* 0x000fe20003800200 */
[----:B------:R-:W-:Y:S01]  /*44e0*/  IMAD.MOV.U32 R59, RZ, RZ, 0x1ca00000 ;  /* 0x1ca00000ff3b7424 */ /* 0x000fe200078e00ff */
[----:B------:R-:W-:Y:S01]  /*44f0*/  LOP3.LUT R58, R79, 0x7ff00000, RZ, 0xc0, !PT ;  /* 0x7ff000004f3a7812 */ /* 0x000fe200078ec0ff */
[----:B------:R-:W-:Y:S02]  /*4500*/  IMAD.MOV.U32 R76, RZ, RZ, R48 ;  /* 0x000000ffff4c7224 */ /* 0x000fe400078e0030 */
[----:B------:R-:W-:Y:S01]  /*4510*/  IMAD.MOV.U32 R82, RZ, RZ, 0x1 ;  /* 0x00000001ff527424 */ /* 0x000fe200078e00ff */
[----:B------:R-:W-:-:S04]  /*4520*/  ISETP.GE.U32.AND P5, PT, R58, R61, PT ;  /* 0x0000003d3a00720c */ /* 0x000fc80003fa6070 */
        /* <DEDUP_REMOVED lines=19> */
[----:B------:R-:W-:-:S04]  /*4660*/  IMAD.MOV.U32 R60, RZ, RZ, R58 ;  /* 0x000000ffff3c7224 */ /* 0x000fc800078e003a */
[----:B------:R-:W-:Y:S02]  /*4670*/  DFMA R84, R80, -R76, 1 ;  /* 0x3ff000005054742b */ /* 0x000fe4000000084c */
[----:B------:R-:W-:-:S06]  /*4680*/  @!P5 DFMA R82, R82, 2, -R62 ;  /* 0x400000005252d82b */ /* 0x000fcc000000083e */
[----:B------:R-:W-:-:S04]  /*4690*/  DFMA R84, R80, R84, R80 ;  /* 0x000000545054722b */ /* 0x000fc80000000050 */
[----:B------:R-:W-:-:S04]  /*46a0*/  @!P5 LOP3.LUT R60, R83, 0x7ff00000, RZ, 0xc0, !PT ;  /* 0x7ff00000533cd812 */ /* 0x000fc800078ec0ff */
        /* <DEDUP_REMOVED lines=37> */
.L_x_1302:
        /* <DEDUP_REMOVED lines=17> */
.L_x_1305:
[----:B------:R-:W-:Y:S01]  /*4a10*/  LOP3.LUT R49, R49, 0x80000, RZ, 0xfc, !PT ;  /* 0x0008000031317812 */ /* 0x000fe200078efcff */
[----:B------:R-:W-:-:S04]  /*4a20*/  IMAD.MOV.U32 R62, RZ, RZ, R48 ;  /* 0x000000ffff3e7224 */ /* 0x000fc800078e0030 */
[----:B------:R-:W-:Y:S01]  /*4a30*/  IMAD.MOV.U32 R63, RZ, RZ, R49 ;  /* 0x000000ffff3f7224 */ /* 0x000fe200078e0031 */
[----:B------:R-:W-:Y:S06]  /*4a40*/  BRA `(.L_x_1303) ;  /* 0x00000000000c7947 */ /* 0x000fec0003800000 */
.L_x_1304:
[----:B------:R-:W-:Y:S01]  /*4a50*/  LOP3.LUT R49, R79, 0x80000, RZ, 0xfc, !PT ;  /* 0x000800004f317812 */ /* 0x000fe200078efcff */
[----:B------:R-:W-:-:S04]  /*4a60*/  IMAD.MOV.U32 R62, RZ, RZ, R78 ;  /* 0x000000ffff3e7224 */ /* 0x000fc800078e004e */
[----:B------:R-:W-:-:S07]  /*4a70*/  IMAD.MOV.U32 R63, RZ, RZ, R49 ;  /* 0x000000ffff3f7224 */ /* 0x000fce00078e0031 */
.L_x_1303:
[----:B------:R-:W-:Y:S05]  /*4a80*/  BSYNC.RECONVERGENT B0 ;  /* 0x0000000000007941 */ /* 0x000fea0003800200 */
.L_x_1301:
[----:B------:R-:W-:Y:S02]  /*4a90*/  IMAD.MOV.U32 R58, RZ, RZ, R0 ;  /* 0x000000ffff3a7224 */ /* 0x000fe400078e0000 */
[----:B------:R-:W-:Y:S02]  /*4aa0*/  IMAD.MOV.U32 R59, RZ, RZ, 0x0 ;  /* 0x00000000ff3b7424 */ /* 0x000fe400078e00ff */
[----:B------:R-:W-:Y:S02]  /*4ab0*/  IMAD.MOV.U32 R48, RZ, RZ, R62 ;  /* 0x000000ffff307224 */ /* 0x000fe400078e003e */
[----:B------:R-:W-:Y:S01]  /*4ac0*/  IMAD.MOV.U32 R49, RZ, RZ, R63 ;  /* 0x000000ffff317224 */ /* 0x000fe200078e003f */
[----:B------:R-:W-:Y:S06]  /*4ad0*/  RET.REL.NODEC R58 `(_Z33CrankNicolson_2D_Solver_OptimizedififfPfS_S_) ;  /* 0xffffffb43a487950 */ /* 0x000fec0003c3ffff */
        .type           $_Z33CrankNicolson_2D_Solver_OptimizedififfPfS_S_$__internal_accurate_pow,@function
        .size           $_Z33CrankNicolson_2D_Solver_OptimizedififfPfS_S_$__internal_accurate_pow,(.L_x_1656 - $_Z33CrankNicolson_2D_Solver_OptimizedififfPfS_S_$__internal_accurate_pow)
$_Z33CrankNicolson_2D_Solver_OptimizedififfPfS_S_$__internal_accurate_pow:
        /* <DEDUP_REMOVED lines=66> */
[----:B------:R-:W-:-:S04]  /*4f00*/  DFMA R58, R82, R62, -R76 ;  /* 0x0000003e523a722b */ /* 0x000fc8000000084c */
[----:B------:R-:W-:-:S04]  /*4f10*/  DADD R86, R86, -R88 ;  /* 0x0000000056567229 */ /* 0x000fc80000000858 */
[----:B------:R-:W-:Y:S02]  /*4f20*/  DFMA R58, R78, R62, R58 ;  /* 0x0000003e4e3a722b */ /* 0x000fe4000000003a */
[----:B------:R-:W-:Y:S02]  /*4f30*/  DMUL R62, R88, R76 ;  /* 0x0000004c583e7228 */ /* 0x000fe40000000000 */
[----:B------:R-:W-:Y:S01]  /*4f40*/  DADD R86, R84, R86 ;  /* 0x0000000054567229 */ /* 0x000fe20000000056 */
[----:B------:R-:W-:-:S03]  /*4f50*/  IMAD.MOV.U32 R85, RZ, RZ, R49 ;  /* 0x000000ffff557224 */ /* 0x000fc600078e0031 */
[----:B------:R-:W-:Y:S01]  /*4f60*/  DFMA R58, R82, R60, R58 ;  /* 0x0000003c523a722b */ /* 0x000fe2000000003a */
[----:B------:R-:W-:Y:S01]  /*4f70*/  IMAD.U32 R84, RZ, RZ, UR4 ;  /* 0x00000004ff547e24 */ /* 0x000fe2000f8e00ff */
[----:B------:R-:W-:Y:S01]  /*4f80*/  DFMA R60, R88, R76, -R62 ;  /* 0x0000004c583c722b */ /* 0x000fe2000000083e */
[----:B------:R-:W-:-:S07]  /*4f90*/  LOP3.LUT R49, R85, 0xff0fffff, RZ, 0xc0, !PT ;  /* 0xff0fffff55317812 */ /* 0x000fce00078ec0ff */
[----:B------:R-:W-:Y:S01]  /*4fa0*/  DFMA R60, R88, R58, R60 ;  /* 0x0000003a583c722b */ /* 0x000fe2000000003c */
[C---:B------:R-:W-:Y:S02]  /*4fb0*/  VIADD R58, R48.reuse, 0xfffffc01 ;  /* 0xfffffc01303a7836 */ /* 0x040fe40000000000 */
[----:B------:R-:W-:Y:S02]  /*4fc0*/  @P6 VIADD R58, R48, 0xfffffc02 ;  /* 0xfffffc02303a6836 */ /* 0x000fe40000000000 */
[----:B------:R-:W-:-:S03]  /*4fd0*/  IMAD.SHL.U32 R48, R85, 0x2, RZ ;  /* 0x0000000255307824 */ /* 0x000fc600078e00ff */
[----:B------:R-:W-:Y:S01]  /*4fe0*/  DFMA R86, R86, R76, R60 ;  /* 0x0000004c5656722b */ /* 0x000fe2000000003c */
[----:B------:R-:W-:Y:S01]  /*4ff0*/  LOP3.LUT R58, R58, 0x80000000, RZ, 0x3c, !PT ;  /* 0x800000003a3a7812 */ /* 0x000fe200078e3cff */
[----:B------:R-:W-:Y:S01]  /*5000*/  IMAD.MOV.U32 R59, RZ, RZ, 0x43300000 ;  /* 0x43300000ff3b7424 */ /* 0x000fe200078e00ff */
[----:B------:R-:W-:-:S04]  /*5010*/  ISETP.GT.U32.AND P6, PT, R48, -0x2000001, PT ;  /* 0xfdffffff3000780c */ /* 0x000fc80003fc4070 */
[----:B------:R-:W-:Y:S01]  /*5020*/  SEL R85, R49, R85, P6 ;  /* 0x0000005531557207 */ /* 0x000fe20003000000 */
[----:B------:R-:W-:-:S08]  /*5030*/  DADD R60, R62, R86 ;  /* 0x000000003e3c7229 */ /* 0x000fd00000000056 */
[--C-:B------:R-:W-:Y:S02]  /*5040*/  DADD R48, R82, R60.reuse ;  /* 0x0000000052307229 */ /* 0x100fe4000000003c */
[----:B------:R-:W-:-:S06]  /*5050*/  DADD R62, R62, -R60 ;  /* 0x000000003e3e7229 */ /* 0x000fcc000000083c */
[----:B------:R-:W-:Y:S02]  /*5060*/  DADD R82, R82, -R48 ;  /* 0x0000000052527229 */ /* 0x000fe40000000830 */
[----:B------:R-:W-:-:S06]  /*5070*/  DADD R62, R86, R62 ;  /* 0x00000000563e7229 */ /* 0x000fcc000000003e */
[----:B------:R-:W-:Y:S02]  /*5080*/  DADD R82, R60, R82 ;  /* 0x000000003c527229 */ /* 0x000fe40000000052 */
[----:B------:R-:W-:Y:S01]  /*5090*/  DADD R60, R58, -UR10 ;  /* 0x8000000a3a3c7e29 */ /* 0x000fe20008000000 */
[----:B------:R-:W-:Y:S01]  /*50a0*/  UMOV UR10, 0xfefa39ef ;  /* 0xfefa39ef000a7882 */ /* 0x000fe20000000000 */
[----:B------:R-:W-:-:S04]  /*50b0*/  UMOV UR11, 0x3fe62e42 ;  /* 0x3fe62e42000b7882 */ /* 0x000fc80000000000 */
        /* <DEDUP_REMOVED lines=74> */
.L_x_1306:
[----:B------:R-:W-:Y:S02]  /*5560*/  DFMA R62, R62, R58, R58 ;  /* 0x0000003a3e3e722b */ /* 0x000fe4000000003a */
[----:B------:R-:W-:-:S08]  /*5570*/  DSETP.NEU.AND P6, PT, |R58|, +INF , PT ;  /* 0x7ff000003a00742a */ /* 0x000fd00003fcd200 */
[----:B------:R-:W-:Y:S01]  /*5580*/  FSEL R49, R58, R62, !P6 ;  /* 0x0000003e3a317208 */ /* 0x000fe20007000000 */
[----:B------:R-:W-:Y:S01]  /*5590*/  IMAD.MOV.U32 R58, RZ, RZ, R0 ;  /* 0x000000ffff3a7224 */ /* 0x000fe200078e0000 */
[----:B------:R-:W-:Y:S01]  /*55a0*/  FSEL R48, R59, R63, !P6 ;  /* 0x0000003f3b307208 */ /* 0x000fe20007000000 */
[----:B------:R-:W-:-:S04]  /*55b0*/  IMAD.MOV.U32 R59, RZ, RZ, 0x0 ;  /* 0x00000000ff3b7424 */ /* 0x000fc800078e00ff */
[----:B------:R-:W-:Y:S05]  /*55c0*/  RET.REL.NODEC R58 `(_Z33CrankNicolson_2D_Solver_OptimizedififfPfS_S_) ;  /* 0xffffffa83a8c7950 */ /* 0x000fea0003c3ffff */
.L_x_1307:
        /* <DEDUP_REMOVED lines=11> */
.L_x_1656:


//--------------------- .text._Z23CrankNicolson_2D_SolverififfPfS_S_ --------------------------
	.section	.text._Z23CrankNicolson_2D_SolverififfPfS_S_,"ax",@progbits
	.align	128
        .global         _Z23CrankNicolson_2D_SolverififfPfS_S_
        .type           _Z23CrankNicolson_2D_SolverififfPfS_S_,@function
        .size           _Z23CrankNicolson_2D_SolverififfPfS_S_,(.L_x_1658 - _Z23CrankNicolson_2D_SolverififfPfS_S_)
        .other          _Z23CrankNicolson_2D_SolverififfPfS_S_,@"STO_CUDA_ENTRY STV_DEFAULT"
_Z23CrankNicolson_2D_SolverififfPfS_S_:
.text._Z23CrankNicolson_2D_SolverififfPfS_S_:
        /* <DEDUP_REMOVED lines=60> */
[----:B------:R-:W-:-:S07]  /*03c0*/  IMAD.MOV.U32 R63, RZ, RZ, R3 ;  /* 0x000000ffff3f7224 */ /* 0x000fce00078e0003 */
[----:B------:R-:W-:Y:S05]  /*03d0*/  CALL.REL.NOINC `($__internal_25_$__cuda_sm20_div_rn_f64_full) ;  /* 0x0000004000547944 */ /* 0x000fea0003c00000 */
.L_x_1309:
        /* <DEDUP_REMOVED lines=22> */
[----:B------:R-:W-:Y:S02]  /*0540*/  IMAD.MOV.U32 R36, RZ, RZ, R56 ;  /* 0x000000ffff247224 */ /* 0x000fe400078e0038 */
[----:B------:R-:W-:-:S07]  /*0550*/  IMAD.MOV.U32 R37, RZ, RZ, R57 ;  /* 0x000000ffff257224 */ /* 0x000fce00078e0039 */
.L_x_1310:
[----:B------:R-:W0:Y:S01]  /*0560*/  LDCU UR4, c[0x0][0x390] ;  /* 0x00007200ff0477ac */ /* 0x000e220008000800 */
[----:B------:R-:W1:Y:S01]  /*0570*/  LDC.64 R38, c[0x0][0x380] ;  /* 0x0000e000ff267b82 */ /* 0x000e620000000a00 */
[----:B------:R2:W5:Y:S04]  /*0580*/  LDG.E.CONSTANT R4, desc[UR6][R32.64+0x18] ;  /* 0x0000180620047981 */ /* 0x000568000c1e9900 */
[----:B------:R3:W5:Y:S04]  /*0590*/  LDG.E.CONSTANT R6, desc[UR6][R28.64+0x18] ;  /* 0x000018061c067981 */ /* 0x000768000c1e9900 */
[----:B------:R4:W5:Y:S01]  /*05a0*/  LDG.E.CONSTANT R8, desc[UR6][R24.64+0x18] ;  /* 0x0000180618087981 */ /* 0x000962000c1e9900 */
[----:B--2---:R-:W2:Y:S03]  /*05b0*/  LDC.64 R32, c[0x0][0x388] ;  /* 0x0000e200ff207b82 */ /* 0x004ea60000000a00 */
[----:B------:R-:W5:Y:S01]  /*05c0*/  LDG.E.CONSTANT R3, desc[UR6][R14.64+0x18] ;  /* 0x000018060e037981 */ /* 0x000f62000c1e9900 */
[----:B0-----:R-:W3:Y:S03]  /*05d0*/  F2F.F64.F32 R42, UR4 ;  /* 0x00000004002a7d10 */ /* 0x001ee60008201800 */
[----:B------:R0:W5:Y:S04]  /*05e0*/  LDG.E.CONSTANT R7, desc[UR6][R22.64+0x18] ;  /* 0x0000180616077981 */ /* 0x000168000c1e9900 */
[----:B------:R-:W5:Y:S01]  /*05f0*/  LDG.E.CONSTANT R11, desc[UR6][R16.64+0x18] ;  /* 0x00001806100b7981 */ /* 0x000f62000c1e9900 */
[----:B-1----:R-:W1:Y:S01]  /*0600*/  F2F.F64.F32 R44, R39 ;  /* 0x00000027002c7310 */ /* 0x002e620000201800 */
[----:B------:R-:W-:-:S02]  /*0610*/  IMAD.WIDE R46, R38, 0x4, R12 ;  /* 0x00000004262e7825 */ /* 0x000fc400078e020c */
[----:B------:R-:W5:Y:S04]  /*0620*/  LDG.E.CONSTANT R10, desc[UR6][R20.64+0x18] ;  /* 0x00001806140a7981 */ /* 0x000f68000c1e9900 */
[----:B------:R2:W5:Y:S01]  /*0630*/  LDG.E.CONSTANT R14, desc[UR6][R46.64+0x18] ;  /* 0x000018062e0e7981 */ /* 0x000562000c1e9900 */
[C---:B---3--:R-:W-:Y:S02]  /*0640*/  DADD R28, R42.reuse, 6 ;  /* 0x401800002a1c7429 */ /* 0x048fe40000000000 */
[C---:B----4-:R-:W-:Y:S01]  /*0650*/  DADD R24, R42.reuse, 4 ;  /* 0x401000002a187429 */ /* 0x050fe20000000000 */
[----:B------:R3:W-:Y:S01]  /*0660*/  F2F.F32.F64 R0, R36 ;  /* 0x0000002400007310 */ /* 0x0007e20000301000 */
[----:B0-----:R-:W-:Y:S01]  /*0670*/  DADD R22, R42, 2 ;  /* 0x400000002a167429 */ /* 0x001fe20000000000 */
[----:B------:R0:W5:Y:S04]  /*0680*/  LDG.E.CONSTANT R12, desc[UR6][R12.64+0x18] ;  /* 0x000018060c0c7981 */ /* 0x000168000c1e9900 */
[----:B------:R4:W5:Y:S02]  /*0690*/  LDG.E.CONSTANT R2, desc[UR6][R34.64+0x18] ;  /* 0x0000180622027981 */ /* 0x000964000c1e9900 */
[----:B--2---:R-:W2:Y:S01]  /*06a0*/  F2F.F64.F32 R46, R33 ;  /* 0x00000021002e7310 */ /* 0x004ea20000201800 */
[----:B------:R-:W-:Y:S01]  /*06b0*/  LOP3.LUT R16, R29, 0x7ff00000, RZ, 0xc0, !PT ;  /* 0x7ff000001d107812 */ /* 0x000fe200078ec0ff */
[C---:B-1----:R-:W-:Y:S01]  /*06c0*/  DADD R28, R44.reuse, 10 ;  /* 0x402400002c1c7429 */ /* 0x042fe20000000000 */
[----:B------:R-:W-:Y:S01]  /*06d0*/  LOP3.LUT R15, R25, 0x7ff00000, RZ, 0xc0, !PT ;  /* 0x7ff00000190f7812 */ /* 0x000fe200078ec0ff */
[C---:B------:R-:W-:Y:S01]  /*06e0*/  DADD R24, R44.reuse, 6 ;  /* 0x401800002c187429 */ /* 0x040fe20000000000 */
[----:B0-----:R-:W-:Y:S01]  /*06f0*/  LOP3.LUT R13, R23, 0x7ff00000, RZ, 0xc0, !PT ;  /* 0x7ff00000170d7812 */ /* 0x001fe200078ec0ff */
[C---:B------:R-:W-:Y:S01]  /*0700*/  DADD R20, R44.reuse, 2 ;  /* 0x400000002c147429 */ /* 0x040fe20000000000 */
[----:B------:R0:W5:Y:S01]  /*0710*/  LDG.E.CONSTANT R5, desc[UR6][R30.64+0x18] ;  /* 0x000018061e057981 */ /* 0x000162000c1e9900 */
[----:B------:R-:W-:-:S02]  /*0720*/  DADD R22, R44, 4 ;  /* 0x401000002c167429 */ /* 0x000fc40000000000 */
[----:B----4-:R-:W-:Y:S01]  /*0730*/  DADD R34, R42, 10 ;  /* 0x402400002a227429 */ /* 0x010fe20000000000 */
[----:B------:R1:W5:Y:S01]  /*0740*/  LDG.E.CONSTANT R9, desc[UR6][R18.64+0x18] ;  /* 0x0000180612097981 */ /* 0x000362000c1e9900 */
[C---:B---3--:R-:W-:Y:S01]  /*0750*/  DADD R36, R44.reuse, 12 ;  /* 0x402800002c247429 */ /* 0x048fe20000000000 */
[----:B------:R-:W-:Y:S01]  /*0760*/  LOP3.LUT R24, R29, 0x7ff00000, RZ, 0xc0, !PT ;  /* 0x7ff000001d187812 */ /* 0x000fe200078ec0ff */
[----:B0-----:R-:W-:Y:S01]  /*0770*/  DADD R30, R44, 8 ;  /* 0x402000002c1e7429 */ /* 0x001fe20000000000 */
[----:B------:R-:W-:Y:S01]  /*0780*/  FADD R51, R33, UR4 ;  /* 0x0000000421337e21 */ /* 0x000fe20008000000 */
[----:B--2---:R-:W-:Y:S01]  /*0790*/  DADD R28, R46, 2 ;  /* 0x400000002e1c7429 */ /* 0x004fe20000000000 */
[C---:B------:R-:W-:Y:S01]  /*07a0*/  FADD R50, R0.reuse, R0 ;  /* 0x0000000000327221 */ /* 0x040fe20000000000 */
[C---:B-1----:R-:W-:Y:S01]  /*07b0*/  DADD R18, R42.reuse, 8 ;  /* 0x402000002a127429 */ /* 0x042fe20000000000 */
[----:B------:R-:W-:Y:S01]  /*07c0*/  LOP3.LUT R20, R21, 0x7ff00000, RZ, 0xc0, !PT ;  /* 0x7ff0000015147812 */ /* 0x000fe200078ec0ff */
[----:B------:R-:W-:Y:S01]  /*07d0*/  DADD R48, R42, 12 ;  /* 0x402800002a307429 */ /* 0x000fe20000000000 */
[----:B------:R-:W-:Y:S01]  /*07e0*/  LOP3.LUT R21, R23, 0x7ff00000, RZ, 0xc0, !PT ;  /* 0x7ff0000017157812 */ /* 0x000fe200078ec0ff */
[----:B------:R-:W-:Y:S01]  /*07f0*/  FMUL R28, R0, R51 ;  /* 0x00000033001c7220 */ /* 0x000fe20000400000 */
[----:B------:R-:W-:Y:S01]  /*0800*/  LOP3.LUT R22, R25, 0x7ff00000, RZ, 0xc0, !PT ;  /* 0x7ff0000019167812 */ /* 0x000fe200078ec0ff */
[----:B------:R-:W0:Y:S01]  /*0810*/  F2F.F64.F32 R50, R50 ;  /* 0x0000003200327310 */ /* 0x000e220000201800 */
[----:B------:R-:W-:Y:S01]  /*0820*/  LOP3.LUT R18, R35, 0x7ff00000, RZ, 0xc0, !PT ;  /* 0x7ff0000023127812 */ /* 0x000fe200078ec0ff */
[C---:B------:R-:W-:Y:S01]  /*0830*/  DADD R34, R46.reuse, 6 ;  /* 0x401800002e227429 */ /* 0x040fe20000000000 */
[----:B------:R-:W-:Y:S01]  /*0840*/  LOP3.LUT R23, R31, 0x7ff00000, RZ, 0xc0, !PT ;  /* 0x7ff000001f177812 */ /* 0x000fe200078ec0ff */
[C---:B------:R-:W-:Y:S01]  /*0850*/  DADD R30, R46.reuse, 4 ;  /* 0x401000002e1e7429 */ /* 0x040fe20000000000 */
[----:B------:R-:W-:Y:S01]  /*0860*/  LOP3.LUT R25, R37, 0x7ff00000, RZ, 0xc0, !PT ;  /* 0x7ff0000025197812 */ /* 0x000fe200078ec0ff */
[C-C-:B------:R-:W-:Y:S01]  /*0870*/  IMAD R56, R38.reuse, 0xc, R27.reuse ;  /* 0x0000000c26387824 */ /* 0x140fe200078e021b */
[C---:B------:R-:W-:Y:S01]  /*0880*/  DADD R36, R46.reuse, 8 ;  /* 0x402000002e247429 */ /* 0x040fe20000000000 */
[----:B------:R-:W-:Y:S01]  /*0890*/  IMAD R38, R38, 0x6, R27 ;  /* 0x0000000626267824 */ /* 0x000fe200078e021b */
[----:B------:R-:W-:-:S02]  /*08a0*/  DADD R52, R46, 10 ;  /* 0x402400002e347429 */ /* 0x000fc40000000000 */
[----:B------:R-:W-:Y:S01]  /*08b0*/  DADD R54, R46, 12 ;  /* 0x402800002e367429 */ /* 0x000fe20000000000 */
[----:B------:R-:W-:Y:S01]  /*08c0*/  FADD R27, R39, UR4 ;  /* 0x00000004271b7e21 */ /* 0x000fe20008000000 */
[----:B------:R-:W-:Y:S01]  /*08d0*/  FMUL R33, R0, R33 ;  /* 0x0000002100217220 */ /* 0x000fe20000400000 */
[----:B------:R-:W-:Y:S02]  /*08e0*/  LOP3.LUT R17, R19, 0x7ff00000, RZ, 0xc0, !PT ;  /* 0x7ff0000013117812 */ /* 0x000fe400078ec0ff */
[C---:B------:R-:W-:Y:S01]  /*08f0*/  FFMA R0, R26.reuse, R27, R28 ;  /* 0x0000001b1a007223 */ /* 0x040fe2000000001c */
[----:B------:R-:W-:Y:S01]  /*0900*/  FFMA R33, R26, R39, R33 ;  /* 0x000000271a217223 */ /* 0x000fe20000000021 */
[----:B------:R-:W-:Y:S02]  /*0910*/  LOP3.LUT R19, R49, 0x7ff00000, RZ, 0xc0, !PT ;  /* 0x7ff0000031137812 */ /* 0x000fe400078ec0ff */
[----:B------:R1:W2:Y:S01]  /*0920*/  F2F.F64.F32 R48, R26 ;  /* 0x0000001a00307310 */ /* 0x0002a20000201800 */
[----:B------:R-:W-:Y:S01]  /*0930*/  LOP3.LUT R27, R31, 0x7ff00000, RZ, 0xc0, !PT ;  /* 0x7ff000001f1b7812 */ /* 0x000fe200078ec0ff */
[----:B------:R-:W-:Y:S01]  /*0940*/  FADD R33, R33, R0 ;  /* 0x0000000021217221 */ /* 0x000fe20000000000 */
[----:B------:R-:W-:Y:S01]  /*0950*/  LOP3.LUT R28, R35, 0x7ff00000, RZ, 0xc0, !PT ;  /* 0x7ff00000231c7812 */ /* 0x000fe200078ec0ff */
[----:B------:R-:W-:Y:S01]  /*0960*/  IMAD.MOV R32, RZ, RZ, -R32 ;  /* 0x000000ffff207224 */ /* 0x000fe200078e0a20 */
[----:B------:R-:W-:Y:S01]  /*0970*/  LOP3.LUT R30, R53, 0x7ff00000, RZ, 0xc0, !PT ;  /* 0x7ff00000351e7812 */ /* 0x000fe200078ec0ff */
[----:B------:R-:W-:Y:S01]  /*0980*/  VIADD R34, R56, 0x6 ;  /* 0x0000000638227836 */ /* 0x000fe20000000000 */
[----:B------:R-:W-:Y:S01]  /*0990*/  LOP3.LUT R31, R55, 0x7ff00000, RZ, 0xc0, !PT ;  /* 0x7ff00000371f7812 */ /* 0x000fe200078ec0ff */
[----:B------:R-:W-:Y:S01]  /*09a0*/  VIADD R35, R38, 0x6 ;  /* 0x0000000626237836 */ /* 0x000fe20000000000 */
[----:B-1----:R-:W-:-:S02]  /*09b0*/  LOP3.LUT R26, R29, 0x7ff00000, RZ, 0xc0, !PT ;  /* 0x7ff000001d1a7812 */ /* 0x002fc400078ec0ff */
[----:B0-----:R-:W-:-:S07]  /*09c0*/  LOP3.LUT R29, R37, 0x7ff00000, RZ, 0xc0, !PT ;  /* 0x7ff00000251d7812 */ /* 0x001fce00078ec0ff */
.L_x_1359:
[----:B0-----:R-:W0:Y:S02]  /*09d0*/  LDC.64 R52, c[0x0][0x3a0] ;  /* 0x0000e800ff347b82 */ /* 0x001e240000000a00 */
[----:B0-----:R-:W-:-:S06]  /*09e0*/  IMAD.WIDE R38, R34, 0x4, R52 ;  /* 0x0000000422267825 */ /* 0x001fcc00078e0234 */
[----:B------:R-:W3:Y:S01]  /*09f0*/  LDG.E.CONSTANT R38, desc[UR6][R38.64] ;  /* 0x0000000626267981 */ /* 0x000ee2000c1e9900 */
        /* <DEDUP_REMOVED lines=14> */
[----:B---3--:R-:W-:-:S12]  /*0ae0*/  IMAD.MOV.U32 R14, RZ, RZ, R38 ;  /* 0x000000ffff0e7224 */ /* 0x008fd800078e0026 */
[----:B------:R-:W-:Y:S01]  /*0af0*/  @!P1 IMAD.WIDE R52, R35, 0x4, R52 ;  /* 0x0000000423349825 */ /* 0x000fe200078e0234 */
[----:B------:R-:W0:Y:S08]  /*0b00*/  S2UR UR5, SR_CgaCtaId ;  /* 0x00000000000579c3 */ /* 0x000e300000008800 */
[----:B------:R-:W-:Y:S08]  /*0b10*/  BAR.SYNC.DEFER_BLOCKING 0x0 ;  /* 0x0000000000007b1d */ /* 0x000ff00000010000 */
[----:B------:R-:W1:Y:S01]  /*0b20*/  LDC R79, c[0x0][0x384] ;  /* 0x0000e100ff4f7b82 */ /* 0x000e620000000800 */
[----:B------:R-:W3:Y:S04]  /*0b30*/  @!P1 LDG.E.CONSTANT R0, desc[UR6][R52.64+-0x18] ;  /* 0xffffe80634009981 */ /* 0x000ee8000c1e9900 */
[----:B------:R4:W2:Y:S01]  /*0b40*/  @!P1 LDG.E.CONSTANT R58, desc[UR6][R52.64+0x80] ;  /* 0x00008006343a9981 */ /* 0x0008a2000c1e9900 */
[----:B------:R-:W-:Y:S01]  /*0b50*/  UMOV UR4, 0x400 ;  /* 0x0000040000047882 */ /* 0x000fe20000000000 */
[----:B------:R-:W-:Y:S01]  /*0b60*/  ISETP.NE.AND P6, PT, R25, 0x7ff00000, PT ;  /* 0x7ff000001900780c */ /* 0x000fe20003fc5270 */
[----:B------:R-:W4:Y:S01]  /*0b70*/  LDC R38, c[0x0][0x390] ;  /* 0x0000e400ff267b82 */ /* 0x000f220000000800 */
[----:B------:R-:W-:Y:S01]  /*0b80*/  DADD R54, -RZ, |R46| ;  /* 0x00000000ff367229 */ /* 0x000fe2000000052e */
[----:B------:R-:W-:Y:S01]  /*0b90*/  BSSY.RECONVERGENT B0, `(.L_x_1311) ;  /* 0x0000044000007945 */ /* 0x000fe20003800200 */
[----:B------:R-:W-:Y:S01]  /*0ba0*/  P2R R89, PR, RZ, 0x40 ;  /* 0x00000040ff597803 */ /* 0x000fe20000000000 */
[----:B------:R-:W-:Y:S01]  /*0bb0*/  DSETP.NEU.AND P0, PT, |R46|, +INF , PT ;  /* 0x7ff000002e00742a */ /* 0x000fe20003f0d200 */
[----:B------:R-:W-:Y:S01]  /*0bc0*/  ISETP.NE.AND P6, PT, R24, 0x7ff00000, PT ;  /* 0x7ff000001800780c */ /* 0x000fe20003fc5270 */
[----:B------:R-:W-:Y:S01]  /*0bd0*/  FMUL R96, R33, R6 ;  /* 0x0000000621607220 */ /* 0x000fe20000400000 */
[----:B------:R-:W-:Y:S01]  /*0be0*/  IMAD.MOV.U32 R91, RZ, RZ, 0x40000000 ;  /* 0x40000000ff5b7424 */ /* 0x000fe200078e00ff */
[----:B------:R-:W4:Y:S01]  /*0bf0*/  LDC R36, c[0x0][0x38c] ;  /* 0x0000e300ff247b82 */ /* 0x000f220000000800 */
[----:B0-----:R-:W-:Y:S01]  /*0c00*/  ULEA UR4, UR5, UR4, 0x18 ;  /* 0x0000000405047291 */ /* 0x001fe2000f8ec0ff */
[----:B------:R-:W-:-:S02]  /*0c10*/  P2R R86, PR, RZ, 0x40 ;  /* 0x00000040ff567803 */ /* 0x000fc40000000000 */
[----:B------:R-:W-:-:S03]  /*0c20*/  ISETP.NE.AND P6, PT, R23, 0x7ff00000, PT ;  /* 0x7ff000001700780c */ /* 0x000fc60003fc5270 */
[----:B------:R-:W-:Y:S01]  /*0c30*/  LEA R39, R59, UR4, 0x2 ;  /* 0x000000043b277c11 */ /* 0x000fe2000f8e10ff */
[----:B------:R-:W0:Y:S01]  /*0c40*/  LDC.64 R56, c[0x0][0x3a8] ;  /* 0x0000ea00ff387b82 */ /* 0x000e220000000a00 */
[C---:B-1----:R-:W-:Y:S01]  /*0c50*/  FSETP.NEU.AND P2, PT, R79.reuse, 1, PT ;  /* 0x3f8000004f00780b */ /* 0x042fe20003f4d000 */
[----:B------:R-:W-:Y:S01]  /*0c60*/  UMOV UR4, URZ ;  /* 0x000000ff00047c82 */ /* 0x000fe20008000000 */
[----:B------:R-:W-:Y:S01]  /*0c70*/  FSETP.NEU.AND P3, PT, R79, RZ, PT ;  /* 0x000000ff4f00720b */ /* 0x000fe20003f6d000 */
[----:B------:R-:W-:Y:S01]  /*0c80*/  STS [R39+0x18], R6 ;  /* 0x0000180627007388 */ /* 0x000fe20000000800 */
[----:B------:R-:W-:Y:S02]  /*0c90*/  P2R R83, PR, RZ, 0x40 ;  /* 0x00000040ff537803 */ /* 0x000fe40000000000 */
[----:B------:R-:W-:Y:S02]  /*0ca0*/  ISETP.NE.AND P6, PT, R22, 0x7ff00000, PT ;  /* 0x7ff000001600780c */ /* 0x000fe40003fc5270 */
[----:B----4-:R-:W-:-:S02]  /*0cb0*/  FSETP.NEU.AND P4, PT, R38, 1, PT ;  /* 0x3f8000002600780b */ /* 0x010fc40003f8d000 */
[----:B------:R-:W-:Y:S02]  /*0cc0*/  P2R R80, PR, RZ, 0x40 ;  /* 0x00000040ff507803 */ /* 0x000fe40000000000 */
[----:B------:R-:W-:Y:S02]  /*0cd0*/  ISETP.NE.AND P6, PT, R21, 0x7ff00000, PT ;  /* 0x7ff000001500780c */ /* 0x000fe40003fc5270 */
[----:B------:R-:W-:Y:S02]  /*0ce0*/  FSETP.NEU.AND P5, PT, R36, 1, PT ;  /* 0x3f8000002400780b */ /* 0x000fe40003fad000 */
[----:B------:R-:W-:-:S03]  /*0cf0*/  P2R R90, PR, RZ, 0x40 ;  /* 0x00000040ff5a7803 */ /* 0x000fc60000000000 */
[----:B------:R-:W-:Y:S01]  /*0d00*/  DSETP.NEU.AND P6, PT, |R44|, +INF , PT ;  /* 0x7ff000002c00742a */ /* 0x000fe20003fcd200 */
[----:B0-----:R-:W-:-:S05]  /*0d10*/  IMAD.WIDE R52, R35, 0x4, R56 ;  /* 0x0000000423347825 */ /* 0x001fca00078e0238 */
[----:B------:R-:W-:Y:S02]  /*0d20*/  P2R R78, PR, RZ, 0x40 ;  /* 0x00000040ff4e7803 */ /* 0x000fe40000000000 */
[----:B------:R-:W-:-:S04]  /*0d30*/  ISETP.NE.AND P6, PT, R13, 0x7ff00000, PT ;  /* 0x7ff000000d00780c */ /* 0x000fc80003fc5270 */
[----:B------:R-:W-:Y:S01]  /*0d40*/  P2R R68, PR, RZ, 0x40 ;  /* 0x00000040ff447803 */ /* 0x000fe20000000000 */
[----:B---3--:R0:W-:Y:S04]  /*0d50*/  @!P1 STS [R39], R0 ;  /* 0x0000000027009388 */ /* 0x0081e80000000800 */
[----:B--2---:R1:W-:Y:S01]  /*0d60*/  @!P1 STS [R39+0x98], R58 ;  /* 0x0000983a27009388 */ /* 0x0043e20000000800 */
[----:B------:R-:W-:Y:S01]  /*0d70*/  BAR.SYNC.DEFER_BLOCKING 0x0 ;  /* 0x0000000000007b1d */ /* 0x000fe20000010000 */
[----:B------:R-:W-:Y:S02]  /*0d80*/  FSETP.NAN.AND P1, PT, R79, R79, PT ;  /* 0x0000004f4f00720b */ /* 0x000fe40003f28000 */
[----:B0-----:R-:W-:Y:S02]  /*0d90*/  P2R R0, PR, RZ, 0x4 ;  /* 0x00000004ff007803 */ /* 0x001fe40000000000 */
[----:B------:R-:W-:-:S02]  /*0da0*/  P2R R0, PR, RZ, 0x8 ;  /* 0x00000008ff007803 */ /* 0x000fc40000000000 */
[----:B------:R-:W-:Y:S02]  /*0db0*/  FSETP.NEU.AND P3, PT, R38, RZ, PT ;  /* 0x000000ff2600720b */ /* 0x000fe40003f6d000 */
[----:B------:R-:W-:Y:S02]  /*0dc0*/  P2R R0, PR, RZ, 0x10 ;  /* 0x00000010ff007803 */ /* 0x000fe40000000000 */
[----:B------:R-:W-:Y:S02]  /*0dd0*/  FSETP.NEU.AND P4, PT, R36, RZ, PT ;  /* 0x000000ff2400720b */ /* 0x000fe40003f8d000 */
[----:B------:R-:W-:Y:S02]  /*0de0*/  P2R R0, PR, RZ, 0x8 ;  /* 0x00000008ff007803 */ /* 0x000fe40000000000 */
        /* <DEDUP_REMOVED lines=22> */
[----:B------:R-:W-:Y:S01]  /*0f50*/  P2R R98, PR, RZ, 0x10 ;  /* 0x00000010ff627803 */ /* 0x000fe20000000000 */
[----:B------:R-:W-:Y:S01]  /*0f60*/  DSETP.NEU.AND P4, PT, |R42|, +INF , PT ;  /* 0x7ff000002a00742a */ /* 0x000fe20003f8d200 */
[----:B------:R-:W-:Y:S02]  /*0f70*/  P2R R97, PR, RZ, 0x20 ;  /* 0x00000020ff617803 */ /* 0x000fe40000000000 */
[----:B------:R-:W-:Y:S02]  /*0f80*/  FSETP.NAN.AND P2, PT, R38, R38, PT ;  /* 0x000000262600720b */ /* 0x000fe40003f48000 */
[----:B------:R-:W-:-:S02]  /*0f90*/  FSETP.NAN.AND P3, PT, R36, R36, PT ;  /* 0x000000242400720b */ /* 0x000fc40003f68000 */
[----:B------:R-:W-:Y:S02]  /*0fa0*/  ISETP.NE.AND P5, PT, R26, 0x7ff00000, PT ;  /* 0x7ff000001a00780c */ /* 0x000fe40003fa5270 */
[----:B-1----:R-:W-:-:S11]  /*0fb0*/  MOV R0, 0xfd0 ;  /* 0x00000fd000007802 */ /* 0x002fd60000000f00 */
[----:B------:R-:W-:Y:S05]  /*0fc0*/  CALL.REL.NOINC `($_Z23CrankNicolson_2D_SolverififfPfS_S_$__internal_accurate_pow) ;  /* 0x0000003800c47944 */ /* 0x000fea0003c00000 */
[----:B------:R-:W-:Y:S05]  /*0fd0*/  BSYNC.RECONVERGENT B0 ;  /* 0x0000000000007941 */ /* 0x000fea0003800200 */
.L_x_1311:
        /* <DEDUP_REMOVED lines=17> */
[----:B------:R-:W-:-:S10]  /*10f0*/  DMUL R42, R56, 0.5 ;  /* 0x3fe00000382a7828 */ /* 0x000fd40000000000 */
[----:B------:R-:W-:Y:S02]  /*1100*/  FSEL R74, R42, RZ, P6 ;  /* 0x000000ff2a4a7208 */ /* 0x000fe40003000000 */
[----:B------:R-:W-:-:S07]  /*1110*/  FSEL R75, R43, 1.875, P6 ;  /* 0x3ff000002b4b7808 */ /* 0x000fce0003000000 */
[----:B------:R-:W-:Y:S05]  /*1120*/  CALL.REL.NOINC `($_Z23CrankNicolson_2D_SolverififfPfS_S_$__internal_accurate_pow) ;  /* 0x00000038006c7944 */ /* 0x000fea0003c00000 */
[----:B------:R-:W-:Y:S05]  /*1130*/  BSYNC.RECONVERGENT B0 ;  /* 0x0000000000007941 */ /* 0x000fea0003800200 */
.L_x_1312:
[----:B------:R-:W0:Y:S01]  /*1140*/  F2F.F64.F32 R42, UR13 ;  /* 0x0000000d002a7d10 */ /* 0x000e220008201800 */
[----:B------:R-:W-:Y:S01]  /*1150*/  ISETP.NE.AND P5, PT, R68, RZ, PT ;  /* 0x000000ff4400720c */ /* 0x000fe20003fa5270 */
[----:B------:R-:W-:Y:S01]  /*1160*/  BSSY.RECONVERGENT B0, `(.L_x_1313) ;  /* 0x0000018000007945 */ /* 0x000fe20003800200 */
[----:B------:R-:W-:Y:S01]  /*1170*/  FSETP.NEU.AND P6, PT, R38, RZ, PT ;  /* 0x000000ff2600720b */ /* 0x000fe20003fcd000 */
[----:B------:R-:W-:-:S03]  /*1180*/  IMAD.MOV.U32 R91, RZ, RZ, 0x40000000 ;  /* 0x40000000ff5b7424 */ /* 0x000fc600078e00ff */
[----:B------:R-:W-:Y:S02]  /*1190*/  FSEL R0, R55, RZ, P6 ;  /* 0x000000ff37007208 */ /* 0x000fe40003000000 */
[----:B------:R-:W-:Y:S02]  /*11a0*/  FSEL R61, R54, RZ, P6 ;  /* 0x000000ff363d7208 */ /* 0x000fe40003000000 */
[----:B------:R-:W-:Y:S02]  /*11b0*/  FSEL R55, R0, RZ, P4 ;  /* 0x000000ff00377208 */ /* 0x000fe40002000000 */
[----:B------:R-:W-:Y:S01]  /*11c0*/  FSEL R59, R61, +QNAN , P4 ;  /* 0x7ff000003d3b7808 */ /* 0x000fe20002000000 */
[----:B0-----:R-:W-:-:S10]  /*11d0*/  DADD R56, R42, 2 ;  /* 0x400000002a387429 */ /* 0x001fd40000000000 */
        /* <DEDUP_REMOVED lines=10> */
[----:B------:R-:W-:Y:S01]  /*1280*/  DADD R54, -RZ, |R44| ;  /* 0x00000000ff367229 */ /* 0x000fe2000000052c */
[----:B------:R-:W-:-:S04]  /*1290*/  FADD R44, R5, R8 ;  /* 0x00000008052c7221 */ /* 0x000fc80000000000 */
[----:B------:R-:W-:Y:S01]  /*12a0*/  DADD R76, R68, R74 ;  /* 0x00000000444c7229 */ /* 0x000fe2000000004a */
[----:B------:R0:W1:Y:S07]  /*12b0*/  F2F.F64.F32 R74, R44 ;  /* 0x0000002c004a7310 */ /* 0x00006e0000201800 */
[----:B------:R-:W-:-:S11]  /*12c0*/  DMUL R76, R50, R76 ;  /* 0x0000004c324c7228 */ /* 0x000fd60000000000 */
[----:B01----:R-:W-:Y:S05]  /*12d0*/  CALL.REL.NOINC `($_Z23CrankNicolson_2D_SolverififfPfS_S_$__internal_accurate_pow) ;  /* 0x0000003800007944 */ /* 0x003fea0003c00000 */
[----:B------:R-:W-:Y:S05]  /*12e0*/  BSYNC.RECONVERGENT B0 ;  /* 0x0000000000007941 */ /* 0x000fea0003800200 */
.L_x_1313:
[----:B------:R-:W0:Y:S01]  /*12f0*/  F2F.F64.F32 R44, UR14 ;  /* 0x0000000e002c7d10 */ /* 0x000e220008201800 */
[----:B------:R-:W-:Y:S01]  /*1300*/  P2R R0, PR, RZ, 0x1 ;  /* 0x00000001ff007803 */ /* 0x000fe20000000000 */
[----:B------:R-:W-:Y:S01]  /*1310*/  BSSY.RECONVERGENT B0, `(.L_x_1314) ;  /* 0x0000024000007945 */ /* 0x000fe20003800200 */
[----:B------:R-:W-:Y:S01]  /*1320*/  ISETP.NE.AND P5, PT, R97, RZ, PT ;  /* 0x000000ff6100720c */ /* 0x000fe20003fa5270 */
[----:B------:R-:W-:Y:S01]  /*1330*/  IMAD.MOV.U32 R91, RZ, RZ, 0x40100000 ;  /* 0x40100000ff5b7424 */ /* 0x000fe200078e00ff */
[----:B------:R-:W-:Y:S02]  /*1340*/  FSETP.NEU.AND P0, PT, R79, RZ, PT ;  /* 0x000000ff4f00720b */ /* 0x000fe40003f0d000 */
[----:B------:R-:W-:Y:S01]  /*1350*/  ISETP.NE.AND P6, PT, R78, RZ, PT ;  /* 0x000000ff4e00720c */ /* 0x000fe20003fc5270 */
[----:B------:R-:W-:Y:S01]  /*1360*/  F2F.F64.F32 R96, R96 ;  /* 0x0000006000607310 */ /* 0x000fe20000201800 */
        /* <DEDUP_REMOVED lines=16> */
[----:B------:R-:W-:Y:S01]  /*1470*/  FSEL R55, R55, 1.875, P5 ;  /* 0x3ff0000037377808 */ /* 0x000fe20002800000 */
[----:B0-----:R-:W-:-:S05]  /*1480*/  FADD R0, R0, R57 ;  /* 0x0000003900007221 */ /* 0x001fca0000000000 */
[----:B------:R-:W-:Y:S02]  /*1490*/  DADD R56, R68, R54 ;  /* 0x0000000044387229 */ /* 0x000fe40000000036 */
[C---:B------:R-:W-:Y:S01]  /*14a0*/  DMUL R54, R48.reuse, R54 ;  /* 0x0000003630367228 */ /* 0x040fe20000000000 */
[----:B------:R0:W1:Y:S05]  /*14b0*/  F2F.F64.F32 R58, R0 ;  /* 0x00000000003a7310 */ /* 0x00006a0000201800 */
[----:B------:R-:W-:Y:S01]  /*14c0*/  DMUL R56, R48, R56 ;  /* 0x0000003830387228 */ /* 0x000fe20000000000 */
[----:B0-----:R-:W-:-:S07]  /*14d0*/  MOV R0, 0x1550 ;  /* 0x0000155000007802 */ /* 0x001fce0000000f00 */
[----:B-1----:R-:W-:-:S08]  /*14e0*/  DMUL R56, R58, R56 ;  /* 0x000000383a387228 */ /* 0x002fd00000000000 */
[----:B------:R-:W-:-:S08]  /*14f0*/  DFMA R54, R54, R58, R56 ;  /* 0x0000003a3636722b */ /* 0x000fd00000000038 */
[----:B------:R-:W-:-:S08]  /*1500*/  DFMA R54, R76, R74, R54 ;  /* 0x0000004a4c36722b */ /* 0x000fd00000000036 */
[----:B------:R-:W-:Y:S02]  /*1510*/  DADD R56, R54, R96 ;  /* 0x0000000036387229 */ /* 0x000fe40000000060 */
[----:B------:R-:W-:-:S04]  /*1520*/  DADD R54, -RZ, |R46| ;  /* 0x00000000ff367229 */ /* 0x000fc8000000052e */
[----:B------:R0:W1:Y:S07]  /*1530*/  F2F.F32.F64 R97, R56 ;  /* 0x0000003800617310 */ /* 0x00006e0000301000 */
[----:B01----:R-:W-:Y:S05]  /*1540*/  CALL.REL.NOINC `($_Z23CrankNicolson_2D_SolverififfPfS_S_$__internal_accurate_pow) ;  /* 0x0000003400647944 */ /* 0x003fea0003c00000 */
[----:B------:R-:W-:Y:S05]  /*1550*/  BSYNC.RECONVERGENT B0 ;  /* 0x0000000000007941 */ /* 0x000fea0003800200 */
.L_x_1314:
        /* <DEDUP_REMOVED lines=30> */
[----:B------:R-:W-:Y:S05]  /*1740*/  CALL.REL.NOINC `($__internal_25_$__cuda_sm20_div_rn_f64_full) ;  /* 0x0000002c00787944 */ /* 0x000fea0003c00000 */
.L_x_1316:
[----:B------:R-:W-:Y:S05]  /*1750*/  BSYNC.RECONVERGENT B1 ;  /* 0x0000000000017941 */ /* 0x000fea0003800200 */
.L_x_1315:
[----:B------:R-:W-:Y:S01]  /*1760*/  FSETP.NEU.AND P5, PT, R36, 1, PT ;  /* 0x3f8000002400780b */ /* 0x000fe20003fad000 */
[----:B------:R-:W-:Y:S01]  /*1770*/  DADD R54, -RZ, |R42| ;  /* 0x00000000ff367229 */ /* 0x000fe2000000052a */
[----:B------:R-:W-:Y:S01]  /*1780*/  BSSY.RECONVERGENT B0, `(.L_x_1317) ;  /* 0x0000006000007945 */ /* 0x000fe20003800200 */
[----:B------:R-:W-:Y:S01]  /*1790*/  IMAD.MOV.U32 R91, RZ, RZ, 0x40100000 ;  /* 0x40100000ff5b7424 */ /* 0x000fe200078e00ff */
[----:B------:R-:W-:Y:S02]  /*17a0*/  FSEL R74, R56, 1.46601546874880000000e+13, P5 ;  /* 0x55555555384a7808 */ /* 0x000fe40002800000 */
[----:B------:R-:W-:Y:S02]  /*17b0*/  FSEL R75, R57, 1.4166666269302368164, P5 ;  /* 0x3fb55555394b7808 */ /* 0x000fe40002800000 */
[----:B------:R-:W-:-:S07]  /*17c0*/  MOV R0, 0x17e0 ;  /* 0x000017e000007802 */ /* 0x000fce0000000f00 */
[----:B------:R-:W-:Y:S05]  /*17d0*/  CALL.REL.NOINC `($_Z23CrankNicolson_2D_SolverififfPfS_S_$__internal_accurate_pow) ;  /* 0x0000003000c07944 */ /* 0x000fea0003c00000 */
[----:B------:R-:W-:Y:S05]  /*17e0*/  BSYNC.RECONVERGENT B0 ;  /* 0x0000000000007941 */ /* 0x000fea0003800200 */
.L_x_1317:
        /* <DEDUP_REMOVED lines=31> */
.L_x_1319:
[----:B------:R-:W-:Y:S05]  /*19e0*/  BSYNC.RECONVERGENT B1 ;  /* 0x0000000000017941 */ /* 0x000fea0003800200 */
.L_x_1318:
[----:B------:R-:W-:Y:S01]  /*19f0*/  FSETP.NEU.AND P5, PT, R38, 1, PT ;  /* 0x3f8000002600780b */ /* 0x000fe20003fad000 */
[----:B------:R-:W-:Y:S01]  /*1a00*/  DADD R54, -RZ, |R44| ;  /* 0x00000000ff367229 */ /* 0x000fe2000000052c */
[----:B------:R-:W-:Y:S01]  /*1a10*/  BSSY.RECONVERGENT B0, `(.L_x_1320) ;  /* 0x000000a000007945 */ /* 0x000fe20003800200 */
[----:B------:R-:W-:Y:S01]  /*1a20*/  IMAD.MOV.U32 R91, RZ, RZ, 0x40100000 ;  /* 0x40100000ff5b7424 */ /* 0x000fe200078e00ff */
[----:B------:R-:W-:Y:S01]  /*1a30*/  FSEL R68, R56, 1.46601546874880000000e+13, P5 ;  /* 0x5555555538447808 */ /* 0x000fe20002800000 */
[----:B------:R-:W-:Y:S01]  /*1a40*/  FADD R56, R4, R7 ;  /* 0x0000000704387221 */ /* 0x000fe20000000000 */
[----:B------:R-:W-:Y:S02]  /*1a50*/  FSEL R69, R57, 1.4166666269302368164, P5 ;  /* 0x3fb5555539457808 */ /* 0x000fe40002800000 */
[----:B------:R-:W-:-:S04]  /*1a60*/  MOV R0, 0x1ab0 ;  /* 0x00001ab000007802 */ /* 0x000fc80000000f00 */
[----:B------:R-:W-:Y:S01]  /*1a70*/  DADD R76, R68, R74 ;  /* 0x00000000444c7229 */ /* 0x000fe2000000004a */
[----:B------:R0:W1:Y:S07]  /*1a80*/  F2F.F64.F32 R74, R56 ;  /* 0x00000038004a7310 */ /* 0x00006e0000201800 */
[----:B------:R-:W-:-:S11]  /*1a90*/  DMUL R76, R50, R76 ;  /* 0x0000004c324c7228 */ /* 0x000fd60000000000 */
[----:B01----:R-:W-:Y:S05]  /*1aa0*/  CALL.REL.NOINC `($_Z23CrankNicolson_2D_SolverififfPfS_S_$__internal_accurate_pow) ;  /* 0x00000030000c7944 */ /* 0x003fea0003c00000 */
[----:B------:R-:W-:Y:S05]  /*1ab0*/  BSYNC.RECONVERGENT B0 ;  /* 0x0000000000007941 */ /* 0x000fea0003800200 */
.L_x_1320:
[----:B------:R-:W-:Y:S01]  /*1ac0*/  P2R R0, PR, RZ, 0x1 ;  /* 0x00000001ff007803 */ /* 0x000fe20000000000 */
[----:B------:R-:W-:Y:S01]  /*1ad0*/  DADD R56, R44, 4 ;  /* 0x401000002c387429 */ /* 0x000fe20000000000 */
[----:B------:R-:W-:Y:S01]  /*1ae0*/  FSETP.NEU.AND P0, PT, R79, RZ, PT ;  /* 0x000000ff4f00720b */ /* 0x000fe20003f0d000 */
[----:B------:R-:W-:Y:S01]  /*1af0*/  IMAD.MOV.U32 R58, RZ, RZ, 0x1 ;  /* 0x00000001ff3a7424 */ /* 0x000fe200078e00ff */
[----:B------:R-:W-:Y:S01]  /*1b00*/  ISETP.NE.AND P5, PT, R90, RZ, PT ;  /* 0x000000ff5a00720c */ /* 0x000fe20003fa5270 */
[----:B------:R-:W-:Y:S01]  /*1b10*/  BSSY.RECONVERGENT B1, `(.L_x_1321) ;  /* 0x000001d000017945 */ /* 0x000fe20003800200 */
[----:B------:R-:W-:Y:S02]  /*1b20*/  ISETP.NE.AND P6, PT, R78, RZ, PT ;  /* 0x000000ff4e00720c */ /* 0x000fe40003fc5270 */
[----:B------:R-:W-:Y:S01]  /*1b30*/  FSEL R63, R54, RZ, P0 ;  /* 0x000000ff363f7208 */ /* 0x000fe20000000000 */
[----:B------:R-:W-:Y:S01]  /*1b40*/  IMAD.MOV.U32 R54, RZ, RZ, 0x0 ;  /* 0x00000000ff367424 */ /* 0x000fe200078e00ff */
[----:B------:R-:W-:-:S02]  /*1b50*/  FSEL R62, R55, RZ, P0 ;  /* 0x000000ff373e7208 */ /* 0x000fc40000000000 */
[----:B------:R-:W-:Y:S02]  /*1b60*/  FSEL R59, R63, +QNAN , P6 ;  /* 0x7ff000003f3b7808 */ /* 0x000fe40003000000 */
[----:B------:R-:W-:Y:S02]  /*1b70*/  FSEL R55, R62, RZ, P6 ;  /* 0x000000ff3e377208 */ /* 0x000fe40003000000 */
[----:B------:R-:W-:Y:S02]  /*1b80*/  ISETP.NE.AND P0, PT, R0, RZ, PT ;  /* 0x000000ff0000720c */ /* 0x000fe40003f05270 */
        /* <DEDUP_REMOVED lines=21> */
.L_x_1322:
[----:B------:R-:W-:Y:S05]  /*1ce0*/  BSYNC.RECONVERGENT B1 ;  /* 0x0000000000017941 */ /* 0x000fea0003800200 */
.L_x_1321:
[----:B------:R-:W-:Y:S01]  /*1cf0*/  LDS R0, [R39+0x10] ;  /* 0x0000100027007984 */ /* 0x000fe20000000800 */
[----:B------:R-:W-:Y:S01]  /*1d00*/  FSETP.NEU.AND P5, PT, R79, 1, PT ;  /* 0x3f8000004f00780b */ /* 0x000fe20003fad000 */
[----:B------:R-:W-:Y:S01]  /*1d10*/  BSSY.RECONVERGENT B0, `(.L_x_1323) ;  /* 0x0000013000007945 */ /* 0x000fe20003800200 */
[----:B------:R-:W-:Y:S01]  /*1d20*/  IMAD.MOV.U32 R91, RZ, RZ, 0x40180000 ;  /* 0x40180000ff5b7424 */ /* 0x000fe200078e00ff */
[----:B------:R-:W0:Y:S01]  /*1d30*/  LDS R59, [R39+0x20] ;  /* 0x00002000273b7984 */ /* 0x000e220000000800 */
[----:B------:R-:W-:Y:S02]  /*1d40*/  FSEL R54, R56, 1.46601546874880000000e+13, P5 ;  /* 0x5555555538367808 */ /* 0x000fe40002800000 */
[----:B------:R-:W-:-:S06]  /*1d50*/  FSEL R55, R57, 1.4166666269302368164, P5 ;  /* 0x3fb5555539377808 */ /* 0x000fcc0002800000 */
[----:B------:R-:W-:Y:S02]  /*1d60*/  DADD R56, R68, R54 ;  /* 0x0000000044387229 */ /* 0x000fe40000000036 */
[----:B------:R-:W-:-:S06]  /*1d70*/  DMUL R54, R48, R54 ;  /* 0x0000003630367228 */ /* 0x000fcc0000000000 */
[----:B------:R-:W-:Y:S01]  /*1d80*/  DMUL R56, R48, R56 ;  /* 0x0000003830387228 */ /* 0x000fe20000000000 */
[----:B0-----:R-:W-:Y:S01]  /*1d90*/  FADD R59, R0, R59 ;  /* 0x0000003b003b7221 */ /* 0x001fe20000000000 */
[----:B------:R-:W-:-:S05]  /*1da0*/  MOV R0, 0x1e40 ;  /* 0x00001e4000007802 */ /* 0x000fca0000000f00 */
[----:B------:R-:W0:Y:S02]  /*1db0*/  F2F.F64.F32 R58, R59 ;  /* 0x0000003b003a7310 */ /* 0x000e240000201800 */
[----:B0-----:R-:W-:-:S08]  /*1dc0*/  DMUL R56, R58, R56 ;  /* 0x000000383a387228 */ /* 0x001fd00000000000 */
[----:B------:R-:W-:Y:S02]  /*1dd0*/  DFMA R54, R54, R58, R56 ;  /* 0x0000003a3636722b */ /* 0x000fe40000000038 */
[----:B------:R-:W0:Y:S06]  /*1de0*/  F2F.F64.F32 R56, R97 ;  /* 0x0000006100387310 */ /* 0x000e2c0000201800 */
[----:B------:R-:W-:-:S08]  /*1df0*/  DFMA R54, R76, R74, R54 ;  /* 0x0000004a4c36722b */ /* 0x000fd00000000036 */
[----:B0-----:R-:W-:Y:S02]  /*1e00*/  DADD R56, R54, R56 ;  /* 0x0000000036387229 */ /* 0x001fe40000000038 */
[----:B------:R-:W-:-:S04]  /*1e10*/  DADD R54, -RZ, |R46| ;  /* 0x00000000ff367229 */ /* 0x000fc8000000052e */
[----:B------:R0:W1:Y:S07]  /*1e20*/  F2F.F32.F64 R90, R56 ;  /* 0x00000038005a7310 */ /* 0x00006e0000301000 */
[----:B01----:R-:W-:Y:S05]  /*1e30*/  CALL.REL.NOINC `($_Z23CrankNicolson_2D_SolverififfPfS_S_$__internal_accurate_pow) ;  /* 0x0000002c00287944 */ /* 0x003fea0003c00000 */
[----:B------:R-:W-:Y:S05]  /*1e40*/  BSYNC.RECONVERGENT B0 ;  /* 0x0000000000007941 */ /* 0x000fea0003800200 */
.L_x_1323:
        /* <DEDUP_REMOVED lines=30> */
[----:B------:R-:W-:Y:S05]  /*2030*/  CALL.REL.NOINC `($__internal_25_$__cuda_sm20_div_rn_f64_full) ;  /* 0x00000024003c7944 */ /* 0x000fea0003c00000 */
.L_x_1325:
[----:B------:R-:W-:Y:S05]  /*2040*/  BSYNC.RECONVERGENT B1 ;  /* 0x0000000000017941 */ /* 0x000fea0003800200 */
.L_x_1324:
[----:B------:R-:W-:Y:S01]  /*2050*/  FSETP.NEU.AND P5, PT, R36, 1, PT ;  /* 0x3f8000002400780b */ /* 0x000fe20003fad000 */
[----:B------:R-:W-:Y:S01]  /*2060*/  DADD R54, -RZ, |R42| ;  /* 0x00000000ff367229 */ /* 0x000fe2000000052a */
[----:B------:R-:W-:Y:S01]  /*2070*/  BSSY.RECONVERGENT B0, `(.L_x_1326) ;  /* 0x0000006000007945 */ /* 0x000fe20003800200 */
[----:B------:R-:W-:Y:S01]  /*2080*/  IMAD.MOV.U32 R91, RZ, RZ, 0x40180000 ;  /* 0x40180000ff5b7424 */ /* 0x000fe200078e00ff */
[----:B------:R-:W-:Y:S02]  /*2090*/  FSEL R74, R56, 3.1249045965716459206e-25, P5 ;  /* 0x16c16c17384a7808 */ /* 0x000fe40002800000 */
[----:B------:R-:W-:Y:S02]  /*20a0*/  FSEL R75, R57, 0.90138888359069824219, P5 ;  /* 0x3f66c16c394b7808 */ /* 0x000fe40002800000 */
[----:B------:R-:W-:-:S07]  /*20b0*/  MOV R0, 0x20d0 ;  /* 0x000020d000007802 */ /* 0x000fce0000000f00 */
[----:B------:R-:W-:Y:S05]  /*20c0*/  CALL.REL.NOINC `($_Z23CrankNicolson_2D_SolverififfPfS_S_$__internal_accurate_pow) ;  /* 0x0000002800847944 */ /* 0x000fea0003c00000 */
[----:B------:R-:W-:Y:S05]  /*20d0*/  BSYNC.RECONVERGENT B0 ;  /* 0x0000000000007941 */ /* 0x000fea0003800200 */
.L_x_1326:
        /* <DEDUP_REMOVED lines=31> */
.L_x_1328:
[----:B------:R-:W-:Y:S05]  /*22d0*/  BSYNC.RECONVERGENT B1 ;  /* 0x0000000000017941 */ /* 0x000fea0003800200 */
.L_x_1327:
[----:B------:R-:W-:Y:S01]  /*22e0*/  FSETP.NEU.AND P5, PT, R38, 1, PT ;  /* 0x3f8000002600780b */ /* 0x000fe20003fad000 */
[----:B------:R-:W-:Y:S01]  /*22f0*/  DADD R54, -RZ, |R44| ;  /* 0x00000000ff367229 */ /* 0x000fe2000000052c */
[----:B------:R-:W-:Y:S01]  /*2300*/  BSSY.RECONVERGENT B0, `(.L_x_1329) ;  /* 0x000000a000007945 */ /* 0x000fe20003800200 */
[----:B------:R-:W-:Y:S01]  /*2310*/  IMAD.MOV.U32 R91, RZ, RZ, 0x40180000 ;  /* 0x40180000ff5b7424 */ /* 0x000fe200078e00ff */
[----:B------:R-:W-:Y:S01]  /*2320*/  FSEL R68, R56, 3.1249045965716459206e-25, P5 ;  /* 0x16c16c1738447808 */ /* 0x000fe20002800000 */
[----:B------:R-:W-:Y:S01]  /*2330*/  FADD R56, R3, R10 ;  /* 0x0000000a03387221 */ /* 0x000fe20000000000 */
[----:B------:R-:W-:Y:S02]  /*2340*/  FSEL R69, R57, 0.90138888359069824219, P5 ;  /* 0x3f66c16c39457808 */ /* 0x000fe40002800000 */
[----:B------:R-:W-:-:S04]  /*2350*/  MOV R0, 0x23a0 ;  /* 0x000023a000007802 */ /* 0x000fc80000000f00 */
[----:B------:R-:W-:Y:S01]  /*2360*/  DADD R76, R68, R74 ;  /* 0x00000000444c7229 */ /* 0x000fe2000000004a */
[----:B------:R0:W1:Y:S07]  /*2370*/  F2F.F64.F32 R74, R56 ;  /* 0x00000038004a7310 */ /* 0x00006e0000201800 */
[----:B------:R-:W-:-:S11]  /*2380*/  DMUL R76, R50, R76 ;  /* 0x0000004c324c7228 */ /* 0x000fd60000000000 */
[----:B01----:R-:W-:Y:S05]  /*2390*/  CALL.REL.NOINC `($_Z23CrankNicolson_2D_SolverififfPfS_S_$__internal_accurate_pow) ;  /* 0x0000002400d07944 */ /* 0x003fea0003c00000 */
[----:B------:R-:W-:Y:S05]  /*23a0*/  BSYNC.RECONVERGENT B0 ;  /* 0x0000000000007941 */ /* 0x000fea0003800200 */
.L_x_1329:
        /* <DEDUP_REMOVED lines=34> */
.L_x_1331:
[----:B------:R-:W-:Y:S05]  /*25d0*/  BSYNC.RECONVERGENT B1 ;  /* 0x0000000000017941 */ /* 0x000fea0003800200 */
.L_x_1330:
[----:B------:R-:W-:Y:S01]  /*25e0*/  LDS R0, [R39+0xc] ;  /* 0x00000c0027007984 */ /* 0x000fe20000000800 */
[----:B------:R-:W-:Y:S01]  /*25f0*/  FSETP.NEU.AND P5, PT, R79, 1, PT ;  /* 0x3f8000004f00780b */ /* 0x000fe20003fad000 */
[----:B------:R-:W-:Y:S01]  /*2600*/  F2F.F64.F32 R90, R90 ;  /* 0x0000005a005a7310 */ /* 0x000fe20000201800 */
[----:B------:R-:W-:Y:S01]  /*2610*/  BSSY.RECONVERGENT B0, `(.L_x_1332) ;  /* 0x0000012000007945 */ /* 0x000fe20003800200 */
[----:B------:R-:W0:Y:S01]  /*2620*/  LDS R59, [R39+0x24] ;  /* 0x00002400273b7984 */ /* 0x000e220000000800 */
[----:B------:R-:W-:Y:S02]  /*2630*/  FSEL R54, R56, 3.1249045965716459206e-25, P5 ;  /* 0x16c16c1738367808 */ /* 0x000fe40002800000 */
[----:B------:R-:W-:Y:S01]  /*2640*/  FSEL R55, R57, 0.90138888359069824219, P5 ;  /* 0x3f66c16c39377808 */ /* 0x000fe20002800000 */
        /* <DEDUP_REMOVED lines=10> */
[----:B------:R-:W-:Y:S01]  /*26f0*/  DADD R54, -RZ, |R46| ;  /* 0x00000000ff367229 */ /* 0x000fe2000000052e */
[----:B------:R-:W-:-:S07]  /*2700*/  IMAD.MOV.U32 R91, RZ, RZ, 0x40200000 ;  /* 0x40200000ff5b7424 */ /* 0x000fce00078e00ff */
[----:B------:R0:W1:Y:S03]  /*2710*/  F2F.F32.F64 R68, R68 ;  /* 0x0000004400447310 */ /* 0x0000660000301000 */
[----:B01----:R-:W-:Y:S05]  /*2720*/  CALL.REL.NOINC `($_Z23CrankNicolson_2D_SolverififfPfS_S_$__internal_accurate_pow) ;  /* 0x0000002000ec7944 */ /* 0x003fea0003c00000 */
[----:B------:R-:W-:Y:S05]  /*2730*/  BSYNC.RECONVERGENT B0 ;  /* 0x0000000000007941 */ /* 0x000fea0003800200 */
.L_x_1332:
        /* <DEDUP_REMOVED lines=30> */
[----:B------:R-:W-:Y:S05]  /*2920*/  CALL.REL.NOINC `($__internal_25_$__cuda_sm20_div_rn_f64_full) ;  /* 0x0000001c00007944 */ /* 0x000fea0003c00000 */
.L_x_1334:
[----:B------:R-:W-:Y:S05]  /*2930*/  BSYNC.RECONVERGENT B1 ;  /* 0x0000000000017941 */ /* 0x000fea0003800200 */
.L_x_1333:
[----:B------:R-:W-:Y:S01]  /*2940*/  FSETP.NEU.AND P5, PT, R36, 1, PT ;  /* 0x3f8000002400780b */ /* 0x000fe20003fad000 */
[----:B------:R-:W-:Y:S01]  /*2950*/  DADD R54, -RZ, |R42| ;  /* 0x00000000ff367229 */ /* 0x000fe2000000052a */
[----:B------:R-:W-:Y:S01]  /*2960*/  BSSY.RECONVERGENT B0, `(.L_x_1335) ;  /* 0x0000006000007945 */ /* 0x000fe20003800200 */
[----:B------:R-:W-:Y:S01]  /*2970*/  IMAD.MOV.U32 R91, RZ, RZ, 0x40200000 ;  /* 0x40200000ff5b7424 */ /* 0x000fe200078e00ff */
[----:B------:R-:W-:Y:S02]  /*2980*/  FSEL R74, R56, 2.6805903767080696074e-23, P5 ;  /* 0x1a01a01a384a7808 */ /* 0x000fe40002800000 */
[----:B------:R-:W-:Y:S02]  /*2990*/  FSEL R75, R57, 0.5390872955322265625, P5 ;  /* 0x3f0a01a0394b7808 */ /* 0x000fe40002800000 */
[----:B------:R-:W-:-:S07]  /*29a0*/  MOV R0, 0x29c0 ;  /* 0x000029c000007802 */ /* 0x000fce0000000f00 */
[----:B------:R-:W-:Y:S05]  /*29b0*/  CALL.REL.NOINC `($_Z23CrankNicolson_2D_SolverififfPfS_S_$__internal_accurate_pow) ;  /* 0x0000002000487944 */ /* 0x000fea0003c00000 */
[----:B------:R-:W-:Y:S05]  /*29c0*/  BSYNC.RECONVERGENT B0 ;  /* 0x0000000000007941 */ /* 0x000fea0003800200 */
.L_x_1335:
        /* <DEDUP_REMOVED lines=31> */
.L_x_1337:
[----:B------:R-:W-:Y:S05]  /*2bc0*/  BSYNC.RECONVERGENT B1 ;  /* 0x0000000000017941 */ /* 0x000fea0003800200 */
.L_x_1336:
[----:B------:R-:W-:Y:S01]  /*2bd0*/  FSETP.NEU.AND P5, PT, R38, 1, PT ;  /* 0x3f8000002600780b */ /* 0x000fe20003fad000 */
[----:B------:R-:W-:Y:S01]  /*2be0*/  DADD R54, -RZ, |R44| ;  /* 0x00000000ff367229 */ /* 0x000fe2000000052c */
[----:B------:R-:W-:Y:S01]  /*2bf0*/  BSSY.RECONVERGENT B0, `(.L_x_1338) ;  /* 0x000000a000007945 */ /* 0x000fe20003800200 */
[----:B------:R-:W-:Y:S01]  /*2c00*/  IMAD.MOV.U32 R91, RZ, RZ, 0x40200000 ;  /* 0x40200000ff5b7424 */ /* 0x000fe200078e00ff */
[----:B------:R-:W-:Y:S01]  /*2c10*/  FSEL R80, R56, 2.6805903767080696074e-23, P5 ;  /* 0x1a01a01a38507808 */ /* 0x000fe20002800000 */
[----:B------:R-:W-:Y:S01]  /*2c20*/  FADD R56, R2, R9 ;  /* 0x0000000902387221 */ /* 0x000fe20000000000 */
[----:B------:R-:W-:Y:S02]  /*2c30*/  FSEL R81, R57, 0.5390872955322265625, P5 ;  /* 0x3f0a01a039517808 */ /* 0x000fe40002800000 */
[----:B------:R-:W-:-:S04]  /*2c40*/  MOV R0, 0x2c90 ;  /* 0x00002c9000007802 */ /* 0x000fc80000000f00 */
[----:B------:R-:W-:Y:S01]  /*2c50*/  DADD R76, R80, R74 ;  /* 0x00000000504c7229 */ /* 0x000fe2000000004a */
[----:B------:R0:W1:Y:S07]  /*2c60*/  F2F.F64.F32 R74, R56 ;  /* 0x00000038004a7310 */ /* 0x00006e0000201800 */
[----:B------:R-:W-:-:S11]  /*2c70*/  DMUL R76, R50, R76 ;  /* 0x0000004c324c7228 */ /* 0x000fd60000000000 */
[----:B01----:R-:W-:Y:S05]  /*2c80*/  CALL.REL.NOINC `($_Z23CrankNicolson_2D_SolverififfPfS_S_$__internal_accurate_pow) ;  /* 0x0000001c00947944 */ /* 0x003fea0003c00000 */
[----:B------:R-:W-:Y:S05]  /*2c90*/  BSYNC.RECONVERGENT B0 ;  /* 0x0000000000007941 */ /* 0x000fea0003800200 */
.L_x_1338:
        /* <DEDUP_REMOVED lines=34> */
.L_x_1340:
[----:B------:R-:W-:Y:S05]  /*2ec0*/  BSYNC.RECONVERGENT B1 ;  /* 0x0000000000017941 */ /* 0x000fea0003800200 */
.L_x_1339:
[----:B------:R-:W-:Y:S01]  /*2ed0*/  LDS R0, [R39+0x8] ;  /* 0x0000080027007984 */ /* 0x000fe20000000800 */
[----:B------:R-:W-:Y:S01]  /*2ee0*/  FSETP.NEU.AND P5, PT, R79, 1, PT ;  /* 0x3f8000004f00780b */ /* 0x000fe20003fad000 */
[----:B------:R-:W-:Y:S01]  /*2ef0*/  F2F.F64.F32 R68, R68 ;  /* 0x0000004400447310 */ /* 0x000fe20000201800 */
[----:B------:R-:W-:Y:S01]  /*2f00*/  BSSY.RECONVERGENT B0, `(.L_x_1341) ;  /* 0x0000012000007945 */ /* 0x000fe20003800200 */
[----:B------:R-:W0:Y:S01]  /*2f10*/  LDS R59, [R39+0x28] ;  /* 0x00002800273b7984 */ /* 0x000e220000000800 */
[----:B------:R-:W-:Y:S01]  /*2f20*/  FSEL R54, R56, 2.6805903767080696074e-23, P5 ;  /* 0x1a01a01a38367808 */ /* 0x000fe20002800000 */
[----:B------:R-:W-:Y:S01]  /*2f30*/  IMAD.MOV.U32 R91, RZ, RZ, 0x40240000 ;  /* 0x40240000ff5b7424 */ /* 0x000fe200078e00ff */
        /* <DEDUP_REMOVED lines=15> */
.L_x_1341:
        /* <DEDUP_REMOVED lines=32> */
[----:B------:R-:W-:Y:S05]  /*3230*/  CALL.REL.NOINC `($__internal_25_$__cuda_sm20_div_rn_f64_full) ;  /* 0x0000001000bc7944 */ /* 0x000fea0003c00000 */
.L_x_1343:
[----:B------:R-:W-:Y:S05]  /*3240*/  BSYNC.RECONVERGENT B1 ;  /* 0x0000000000017941 */ /* 0x000fea0003800200 */
.L_x_1342:
[----:B------:R-:W-:Y:S01]  /*3250*/  FSETP.NEU.AND P5, PT, R36, 1, PT ;  /* 0x3f8000002400780b */ /* 0x000fe20003fad000 */
[----:B------:R-:W-:Y:S01]  /*3260*/  DADD R54, -RZ, |R42| ;  /* 0x00000000ff367229 */ /* 0x000fe2000000052a */
[----:B------:R-:W-:Y:S01]  /*3270*/  BSSY.RECONVERGENT B0, `(.L_x_1344) ;  /* 0x0000006000007945 */ /* 0x000fe20003800200 */
[----:B------:R-:W-:Y:S01]  /*3280*/  IMAD.MOV.U32 R91, RZ, RZ, 0x40240000 ;  /* 0x40240000ff5b7424 */ /* 0x000fe200078e00ff */
[----:B------:R-:W-:Y:S02]  /*3290*/  FSEL R74, R56, -1.481905565015040338e-05, P5 ;  /* 0xb7789f5c384a7808 */ /* 0x000fe40002800000 */
[----:B------:R-:W-:Y:S02]  /*32a0*/  FSEL R75, R57, 0.31736990809440612793, P5 ;  /* 0x3ea27e4f394b7808 */ /* 0x000fe40002800000 */
[----:B------:R-:W-:-:S07]  /*32b0*/  MOV R0, 0x32d0 ;  /* 0x000032d000007802 */ /* 0x000fce0000000f00 */
[----:B------:R-:W-:Y:S05]  /*32c0*/  CALL.REL.NOINC `($_Z23CrankNicolson_2D_SolverififfPfS_S_$__internal_accurate_pow) ;  /* 0x0000001800047944 */ /* 0x000fea0003c00000 */
[----:B------:R-:W-:Y:S05]  /*32d0*/  BSYNC.RECONVERGENT B0 ;  /* 0x0000000000007941 */ /* 0x000fea0003800200 */
.L_x_1344:
        /* <DEDUP_REMOVED lines=33> */
.L_x_1346:
[----:B------:R-:W-:Y:S05]  /*34f0*/  BSYNC.RECONVERGENT B1 ;  /* 0x0000000000017941 */ /* 0x000fea0003800200 */
.L_x_1345:
[----:B------:R-:W-:Y:S01]  /*3500*/  FSETP.NEU.AND P5, PT, R38, 1, PT ;  /* 0x3f8000002600780b */ /* 0x000fe20003fad000 */
[----:B------:R-:W-:Y:S01]  /*3510*/  DADD R54, -RZ, |R44| ;  /* 0x00000000ff367229 */ /* 0x000fe2000000052c */
[----:B------:R-:W-:Y:S01]  /*3520*/  BSSY.RECONVERGENT B0, `(.L_x_1347) ;  /* 0x000000a000007945 */ /* 0x000fe20003800200 */
[----:B------:R-:W-:Y:S01]  /*3530*/  IMAD.MOV.U32 R91, RZ, RZ, 0x40240000 ;  /* 0x40240000ff5b7424 */ /* 0x000fe200078e00ff */
[----:B------:R-:W-:Y:S01]  /*3540*/  FSEL R80, R56, -1.481905565015040338e-05, P5 ;  /* 0xb7789f5c38507808 */ /* 0x000fe20002800000 */
[----:B------:R-:W-:Y:S01]  /*3550*/  FADD R56, R12, R37 ;  /* 0x000000250c387221 */ /* 0x000fe20000000000 */
[----:B------:R-:W-:Y:S02]  /*3560*/  FSEL R81, R57, 0.31736990809440612793, P5 ;  /* 0x3ea27e4f39517808 */ /* 0x000fe40002800000 */
[----:B------:R-:W-:-:S04]  /*3570*/  MOV R0, 0x35c0 ;  /* 0x000035c000007802 */ /* 0x000fc80000000f00 */
[----:B------:R-:W-:Y:S01]  /*3580*/  DADD R76, R80, R74 ;  /* 0x00000000504c7229 */ /* 0x000fe2000000004a */
[----:B------:R0:W1:Y:S07]  /*3590*/  F2F.F64.F32 R74, R56 ;  /* 0x00000038004a7310 */ /* 0x00006e0000201800 */
[----:B------:R-:W-:-:S11]  /*35a0*/  DMUL R76, R50, R76 ;  /* 0x0000004c324c7228 */ /* 0x000fd60000000000 */
[----:B01----:R-:W-:Y:S05]  /*35b0*/  CALL.REL.NOINC `($_Z23CrankNicolson_2D_SolverififfPfS_S_$__internal_accurate_pow) ;  /* 0x0000001400487944 */ /* 0x003fea0003c00000 */
[----:B------:R-:W-:Y:S05]  /*35c0*/  BSYNC.RECONVERGENT B0 ;  /* 0x0000000000007941 */ /* 0x000fea0003800200 */
.L_x_1347:
        /* <DEDUP_REMOVED lines=34> */
.L_x_1349:
[----:B------:R-:W-:Y:S05]  /*37f0*/  BSYNC.RECONVERGENT B1 ;  /* 0x0000000000017941 */ /* 0x000fea0003800200 */
.L_x_1348:
[----:B------:R-:W-:Y:S01]  /*3800*/  LDS R0, [R39+0x4] ;  /* 0x0000040027007984 */ /* 0x000fe20000000800 */
[----:B------:R-:W-:Y:S01]  /*3810*/  FSETP.NEU.AND P5, PT, R79, 1, PT ;  /* 0x3f8000004f00780b */ /* 0x000fe20003fad000 */
[----:B------:R-:W-:Y:S01]  /*3820*/  BSSY.RECONVERGENT B0, `(.L_x_1350) ;  /* 0x0000013000007945 */ /* 0x000fe20003800200 */
[----:B------:R-:W-:Y:S01]  /*3830*/  IMAD.MOV.U32 R91, RZ, RZ, 0x40280000 ;  /* 0x40280000ff5b7424 */ /* 0x000fe200078e00ff */
        /* <DEDUP_REMOVED lines=13> */
[----:B0-----:R-:W-:Y:S02]  /*3910*/  DADD R56, R54, R56 ;  /* 0x0000000036387229 */ /* 0x001fe40000000038 */
[----:B------:R-:W-:-:S04]  /*3920*/  DADD R54, -RZ, |R46| ;  /* 0x00000000ff367229 */ /* 0x000fc8000000052e */
[----:B------:R0:W1:Y:S07]  /*3930*/  F2F.F32.F64 R68, R56 ;  /* 0x0000003800447310 */ /* 0x00006e0000301000 */
[----:B01----:R-:W-:Y:S05]  /*3940*/  CALL.REL.NOINC `($_Z23CrankNicolson_2D_SolverififfPfS_S_$__internal_accurate_pow) ;  /* 0x0000001000647944 */ /* 0x003fea0003c00000 */
[----:B------:R-:W-:Y:S05]  /*3950*/  BSYNC.RECONVERGENT B0 ;  /* 0x0000000000007941 */ /* 0x000fea0003800200 */
.L_x_1350:
        /* <DEDUP_REMOVED lines=32> */
[----:B------:R-:W-:Y:S05]  /*3b60*/  CALL.REL.NOINC `($__internal_25_$__cuda_sm20_div_rn_f64_full) ;  /* 0x0000000800707944 */ /* 0x000fea0003c00000 */
.L_x_1352:
[----:B------:R-:W-:Y:S05]  /*3b70*/  BSYNC.RECONVERGENT B1 ;  /* 0x0000000000017941 */ /* 0x000fea0003800200 */
.L_x_1351:
[----:B------:R-:W-:Y:S01]  /*3b80*/  FSETP.NEU.AND P0, PT, R36, 1, PT ;  /* 0x3f8000002400780b */ /* 0x000fe20003f0d000 */
[----:B------:R-:W-:Y:S01]  /*3b90*/  DADD R54, -RZ, |R42| ;  /* 0x00000000ff367229 */ /* 0x000fe2000000052a */
[----:B------:R-:W-:Y:S01]  /*3ba0*/  BSSY.RECONVERGENT B0, `(.L_x_1353) ;  /* 0x0000006000007945 */ /* 0x000fe20003800200 */
[----:B------:R-:W-:Y:S01]  /*3bb0*/  IMAD.MOV.U32 R91, RZ, RZ, 0x40280000 ;  /* 0x40280000ff5b7424 */ /* 0x000fe200078e00ff */
[----:B------:R-:W-:Y:S02]  /*3bc0*/  FSEL R74, R56, -1.54028256424871466263e+29, P0 ;  /* 0xeff8d898384a7808 */ /* 0x000fe40000000000 */
[----:B------:R-:W-:Y:S02]  /*3bd0*/  FSEL R75, R57, 0.17376267910003662109, P0 ;  /* 0x3e31eed8394b7808 */ /* 0x000fe40000000000 */
[----:B------:R-:W-:-:S07]  /*3be0*/  MOV R0, 0x3c00 ;  /* 0x00003c0000007802 */ /* 0x000fce0000000f00 */
[----:B------:R-:W-:Y:S05]  /*3bf0*/  CALL.REL.NOINC `($_Z23CrankNicolson_2D_SolverififfPfS_S_$__internal_accurate_pow) ;  /* 0x0000000c00b87944 */ /* 0x000fea0003c00000 */
[----:B------:R-:W-:Y:S05]  /*3c00*/  BSYNC.RECONVERGENT B0 ;  /* 0x0000000000007941 */ /* 0x000fea0003800200 */
.L_x_1353:
        /* <DEDUP_REMOVED lines=33> */
.L_x_1355:
[----:B------:R-:W-:Y:S05]  /*3e20*/  BSYNC.RECONVERGENT B1 ;  /* 0x0000000000017941 */ /* 0x000fea0003800200 */
.L_x_1354:
        /* <DEDUP_REMOVED lines=11> */
[----:B01----:R-:W-:Y:S05]  /*3ee0*/  CALL.REL.NOINC `($_Z23CrankNicolson_2D_SolverififfPfS_S_$__internal_accurate_pow) ;  /* 0x0000000800fc7944 */ /* 0x003fea0003c00000 */
[----:B------:R-:W-:Y:S05]  /*3ef0*/  BSYNC.RECONVERGENT B0 ;  /* 0x0000000000007941 */ /* 0x000fea0003800200 */
.L_x_1356:
[----:B------:R-:W0:Y:S01]  /*3f00*/  MUFU.RCP64H R59, 479001600 ;  /* 0x41bc8cfc003b7908 */ /* 0x000e220000001800 */
[----:B------:R-:W-:Y:S01]  /*3f10*/  IMAD.MOV.U32 R60, RZ, RZ, 0x0 ;  /* 0x00000000ff3c7424 */ /* 0x000fe200078e00ff */
[----:B------:R-:W-:Y:S01]  /*3f20*/  ISETP.NE.AND P0, PT, R89, RZ, PT ;  /* 0x000000ff5900720c */ /* 0x000fe20003f05270 */
[----:B------:R-:W-:Y:S01]  /*3f30*/  IMAD.MOV.U32 R61, RZ, RZ, 0x41bc8cfc ;  /* 0x41bc8cfcff3d7424 */ /* 0x000fe200078e00ff */
[----:B------:R-:W-:Y:S01]  /*3f40*/  FSETP.NEU.AND P3, PT, R79, RZ, PT ;  /* 0x000000ff4f00720b */ /* 0x000fe20003f6d000 */
[----:B------:R-:W-:Y:S01]  /*3f50*/  IMAD.MOV.U32 R58, RZ, RZ, 0x1 ;  /* 0x00000001ff3a7424 */ /* 0x000fe200078e00ff */
[----:B------:R-:W-:Y:S01]  /*3f60*/  ISETP.NE.AND P2, PT, R78, RZ, PT ;  /* 0x000000ff4e00720c */ /* 0x000fe20003f45270 */
[----:B------:R-:W-:Y:S01]  /*3f70*/  BSSY.RECONVERGENT B1, `(.L_x_1357) ;  /* 0x000001a000017945 */ /* 0x000fe20003800200 */
[----:B------:R-:W-:Y:S02]  /*3f80*/  FSEL R0, R55, RZ, P3 ;  /* 0x000000ff37007208 */ /* 0x000fe40001800000 */
[----:B------:R-:W-:-:S02]  /*3f90*/  FSEL R55, R54, RZ, P3 ;  /* 0x000000ff36377208 */ /* 0x000fc40001800000 */
        /* <DEDUP_REMOVED lines=9> */
[----:B------:R-:W-:-:S06]  /*4030*/  IMAD.MOV.U32 R54, RZ, RZ, R0 ;  /* 0x000000ffff367224 */ /* 0x000fcc00078e0000 */
        /* <DEDUP_REMOVED lines=13> */
.L_x_1358:
[----:B------:R-:W-:Y:S05]  /*4110*/  BSYNC.RECONVERGENT B1 ;  /* 0x0000000000017941 */ /* 0x000fea0003800200 */
.L_x_1357:
[----:B------:R-:W0:Y:S01]  /*4120*/  LDC.64 R58, c[0x0][0x398] ;  /* 0x0000e600ff3a7b82 */ /* 0x000e220000000a00 */
[----:B------:R-:W2:Y:S04]  /*4130*/  LDG.E R36, desc[UR6][R52.64] ;  /* 0x0000000634247981 */ /* 0x000ea8000c1e1900 */
[----:B------:R-:W-:Y:S04]  /*4140*/  LDS R0, [R39] ;  /* 0x0000000027007984 */ /* 0x000fe80000000800 */
[----:B------:R-:W1:Y:S01]  /*4150*/  LDS R11, [R39+0x30] ;  /* 0x00003000270b7984 */ /* 0x000e620000000800 */
[----:B0-----:R-:W-:-:S06]  /*4160*/  IMAD.WIDE R58, R35, 0x4, R58 ;  /* 0x00000004233a7825 */ /* 0x001fcc00078e023a */
[----:B------:R-:W3:Y:S01]  /*4170*/  LDG.E.CONSTANT R58, desc[UR6][R58.64] ;  /* 0x000000063a3a7981 */ /* 0x000ee2000c1e9900 */
[----:B------:R-:W-:-:S04]  /*4180*/  FSETP.NEU.AND P0, PT, R79, 1, PT ;  /* 0x3f8000004f00780b */ /* 0x000fc80003f0d000 */
[----:B------:R-:W-:Y:S02]  /*4190*/  FSEL R54, R56, -1.54028256424871466263e+29, P0 ;  /* 0xeff8d89838367808 */ /* 0x000fe40000000000 */
[----:B------:R-:W-:-:S06]  /*41a0*/  FSEL R55, R57, 0.17376267910003662109, P0 ;  /* 0x3e31eed839377808 */ /* 0x000fcc0000000000 */
[----:B------:R-:W-:Y:S01]  /*41b0*/  DADD R76, R76, R54 ;  /* 0x000000004c4c7229 */ /* 0x000fe20000000036 */
[----:B-1----:R-:W-:-:S04]  /*41c0*/  FADD R0, R0, R11 ;  /* 0x0000000b00007221 */ /* 0x002fc80000000000 */
[----:B------:R-:W0:Y:S03]  /*41d0*/  F2F.F64.F32 R56, R0 ;  /* 0x0000000000387310 */ /* 0x000e260000201800 */
        /* <DEDUP_REMOVED lines=18> */
.L_x_1308:
        /* <DEDUP_REMOVED lines=25> */
[----:B0-----:R-:W-:Y:S05]  /*4490*/  CALL.REL.NOINC `($__internal_25_$__cuda_sm20_div_rn_f64_full) ;  /* 0x0000000000247944 */ /* 0x001fea0003c00000 */
.L_x_1360:
        /* <DEDUP_REMOVED lines=9> */
        .weak           $__internal_25_$__cuda_sm20_div_rn_f64_full
        .type           $__internal_25_$__cuda_sm20_div_rn_f64_full,@function
        .size           $__internal_25_$__cuda_sm20_div_rn_f64_full,($_Z23CrankNicolson_2D_SolverififfPfS_S_$__internal_accurate_pow - $__internal_25_$__cuda_sm20_div_rn_f64_full)
$__internal_25_$__cuda_sm20_div_rn_f64_full:
[----:B------:R-:W-:Y:S01]  /*4530*/  LOP3.LUT R59, R55, 0x7ff00000, RZ, 0xc0, !PT ;  /* 0x7ff00000373b7812 */ /* 0x000fe200078ec0ff */
[----:B------:R-:W-:Y:S01]  /*4540*/  IMAD.MOV.U32 R57, RZ, RZ, 0x1ca00000 ;  /* 0x1ca00000ff397424 */ /* 0x000fe200078e00ff */
[----:B------:R-:W-:Y:S01]  /*4550*/  LOP3.LUT R56, R63, 0x7ff00000, RZ, 0xc0, !PT ;  /* 0x7ff000003f387812 */ /* 0x000fe200078ec0ff */
[----:B------:R-:W-:Y:S01]  /*4560*/  IMAD.MOV.U32 R64, RZ, RZ, R54 ;  /* 0x000000ffff407224 */ /* 0x000fe200078e0036 */
[----:B------:R-:W-:Y:S01]  /*4570*/  BSSY.RECONVERGENT B0, `(.L_x_1361) ;  /* 0x0000053000007945 */ /* 0x000fe20003800200 */
        /* <DEDUP_REMOVED lines=61> */
.L_x_1362:
        /* <DEDUP_REMOVED lines=16> */
.L_x_1365:
[----:B------:R-:W-:Y:S01]  /*4a50*/  LOP3.LUT R57, R55, 0x80000, RZ, 0xfc, !PT ;  /* 0x0008000037397812 */ /* 0x000fe200078efcff */
[----:B------:R-:W-:Y:S01]  /*4a60*/  IMAD.MOV.U32 R56, RZ, RZ, R54 ;  /* 0x000000ffff387224 */ /* 0x000fe200078e0036 */
[----:B------:R-:W-:Y:S06]  /*4a70*/  BRA `(.L_x_1363) ;  /* 0x0000000000087947 */ /* 0x000fec0003800000 */
.L_x_1364:
[----:B------:R-:W-:Y:S01]  /*4a80*/  LOP3.LUT R57, R63, 0x80000, RZ, 0xfc, !PT ;  /* 0x000800003f397812 */ /* 0x000fe200078efcff */
[----:B------:R-:W-:-:S07]  /*4a90*/  IMAD.MOV.U32 R56, RZ, RZ, R62 ;  /* 0x000000ffff387224 */ /* 0x000fce00078e003e */
.L_x_1363:
[----:B------:R-:W-:Y:S05]  /*4aa0*/  BSYNC.RECONVERGENT B0 ;  /* 0x0000000000007941 */ /* 0x000fea0003800200 */
.L_x_1361:
[----:B------:R-:W-:Y:S02]  /*4ab0*/  IMAD.MOV.U32 R54, RZ, RZ, R0 ;  /* 0x000000ffff367224 */ /* 0x000fe400078e0000 */
[----:B------:R-:W-:-:S04]  /*4ac0*/  IMAD.MOV.U32 R55, RZ, RZ, 0x0 ;  /* 0x00000000ff377424 */ /* 0x000fc800078e00ff */
[----:B------:R-:W-:Y:S05]  /*4ad0*/  RET.REL.NODEC R54 `(_Z23CrankNicolson_2D_SolverififfPfS_S_) ;  /* 0xffffffb436487950 */ /* 0x000fea0003c3ffff */
        .type           $_Z23CrankNicolson_2D_SolverififfPfS_S_$__internal_accurate_pow,@function
        .size           $_Z23CrankNicolson_2D_SolverififfPfS_S_$__internal_accurate_pow,(.L_x_1658 - $_Z23CrankNicolson_2D_SolverififfPfS_S_$__internal_accurate_pow)
$_Z23CrankNicolson_2D_SolverififfPfS_S_$__internal_accurate_pow:
        /* <DEDUP_REMOVED lines=9> */
[----:B------:R-:W-:-:S03]  /*4b70*/  @!P6 IMAD.MOV.U32 R54, RZ, RZ, R56 ;  /* 0x000000ffff36e224 */ /* 0x000fc600078e0038 */
[----:B------:R-:W-:Y:S01]  /*4b80*/  LOP3.LUT R55, R55, 0x800fffff, RZ, 0xc0, !PT ;  /* 0x800fffff37377812 */ /* 0x000fe200078ec0ff */
[----:B------:R-:W-:-:S03]  /*4b90*/  IMAD.MOV.U32 R60, RZ, RZ, R54 ;  /* 0x000000ffff3c7224 */ /* 0x000fc600078e0036 */
        /* <DEDUP_REMOVED lines=64> */
[C---:B------:R-:W-:Y:S02]  /*4fa0*/  VIADD R64, R94.reuse, 0xfffffc01 ;  /* 0xfffffc015e407836 */ /* 0x040fe40000000000 */
[----:B------:R-:W-:Y:S02]  /*4fb0*/  @P6 VIADD R64, R94, 0xfffffc02 ;  /* 0xfffffc025e406836 */ /* 0x000fe40000000000 */
[----:B------:R-:W-:-:S03]  /*4fc0*/  IMAD.SHL.U32 R65, R61, 0x2, RZ ;  /* 0x000000023d417824 */ /* 0x000fc600078e00ff */
[----:B------:R-:W-:Y:S02]  /*4fd0*/  DFMA R70, R70, R58, R62 ;  /* 0x0000003a4646722b */ /* 0x000fe4000000003e */
[----:B------:R-:W-:Y:S02]  /*4fe0*/  ISETP.GT.U32.AND P6, PT, R65, -0x2000001, PT ;  /* 0xfdffffff4100780c */ /* 0x000fe40003fc4070 */
[----:B------:R-:W-:-:S04]  /*4ff0*/  LOP3.LUT R65, R61, 0xff0fffff, RZ, 0xc0, !PT ;  /* 0xff0fffff3d417812 */ /* 0x000fc800078ec0ff */
[----:B------:R-:W-:Y:S01]  /*5000*/  DADD R62, R66, R70 ;  /* 0x00000000423e7229 */ /* 0x000fe20000000046 */
[----:B------:R-:W-:-:S07]  /*5010*/  SEL R61, R65, R61, P6 ;  /* 0x0000003d413d7207 */ /* 0x000fce0003000000 */
        /* <DEDUP_REMOVED lines=84> */
.L_x_1366:
[----:B------:R-:W-:Y:S02]  /*5560*/  DFMA R60, R60, R56, R56 ;  /* 0x000000383c3c722b */ /* 0x000fe40000000038 */
[----:B------:R-:W-:-:S08]  /*5570*/  DSETP.NEU.AND P6, PT, |R56|, +INF , PT ;  /* 0x7ff000003800742a */ /* 0x000fd00003fcd200 */
[----:B------:R-:W-:Y:S01]  /*5580*/  FSEL R55, R56, R60, !P6 ;  /* 0x0000003c38377208 */ /* 0x000fe20007000000 */
[----:B------:R-:W-:Y:S01]  /*5590*/  IMAD.MOV.U32 R56, RZ, RZ, R0 ;  /* 0x000000ffff387224 */ /* 0x000fe200078e0000 */
[----:B------:R-:W-:Y:S01]  /*55a0*/  FSEL R54, R57, R61, !P6 ;  /* 0x0000003d39367208 */ /* 0x000fe20007000000 */
[----:B------:R-:W-:-:S04]  /*55b0*/  IMAD.MOV.U32 R57, RZ, RZ, 0x0 ;  /* 0x00000000ff397424 */ /* 0x000fc800078e00ff */
[----:B------:R-:W-:Y:S05]  /*55c0*/  RET.REL.NODEC R56 `(_Z23CrankNicolson_2D_SolverififfPfS_S_) ;  /* 0xffffffa8388c7950 */ /* 0x000fea0003c3ffff */
.L_x_1367:
        /* <DEDUP_REMOVED lines=11> */
.L_x_1658:


//--------------------- .text._Z28Leapfrog_2D_Solver_OptimizedififfPfS_S_ --------------------------
	.section	.text._Z28Leapfrog_2D_Solver_OptimizedififfPfS_S_,"ax",@progbits
	.align	128
        .global         _Z28Leapfrog_2D_Solver_OptimizedififfPfS_S_
        .type           _Z28Leapfrog_2D_Solver_OptimizedififfPfS_S_,@function
        .size           _Z28Leapfrog_2D_Solver_OptimizedififfPfS_S_,(.L_x_1661 - _Z28Leapfrog_2D_Solver_OptimizedififfPfS_S_)
        .other          _Z28Leapfrog_2D_Solver_OptimizedififfPfS_S_,@"STO_CUDA_ENTRY STV_DEFAULT"
_Z28Leapfrog_2D_Solver_OptimizedififfPfS_S_:
.text._Z28Leapfrog_2D_Solver_OptimizedififfPfS_S_:
[----:B------:R-:W-:Y:S01]  /*0000*/  LDC R1, c[0x0][0x37c] ;  /* 0x0000df00ff017b82 */ /* 0x000fe20000000800 */
[----:B------:R-:W0:Y:S01]  /*0010*/  LDCU.64 UR8, c[0x0][0x358] ;  /* 0x00006b00ff0877ac */ /* 0x000e220008000a00 */
[----:B------:R-:W-:Y:S01]  /*0020*/  CS2R R64, SR_CLOCKLO ;  /* 0x0000000000407805 */ /* 0x000fe20000015000 */
[----:B------:R-:W1:Y:S05]  /*0030*/  S2R R28, SR_TID.X ;  /* 0x00000000001c7919 */ /* 0x000e6a0000002100 */
[----:B------:R-:W1:Y:S01]  /*0040*/  S2UR UR4, SR_CTAID.X ;  /* 0x00000000000479c3 */ /* 0x000e620000002500 */
[----:B------:R-:W2:Y:S01]  /*0050*/  LDCU UR6, c[0x0][0x380] ;  /* 0x00007000ff0677ac */ /* 0x000ea20008000800 */
[----:B------:R-:W-:Y:S01]  /*0060*/  BSSY.RECONVERGENT B0, `(.L_x_1368) ;  /* 0x000030c000007945 */ /* 0x000fe20003800200 */
[----:B------:R-:W3:Y:S05]  /*0070*/  S2R R26, SR_TID.Y ;  /* 0x00000000001a7919 */ /* 0x000eea0000002200 */
[----:B------:R-:W1:Y:S08]  /*0080*/  LDC R27, c[0x0][0x360] ;  /* 0x0000d800ff1b7b82 */ /* 0x000e700000000800 */
[----:B------:R-:W3:Y:S01]  /*0090*/  S2UR UR5, SR_CTAID.Y ;  /* 0x00000000000579c3 */ /* 0x000ee20000002600 */
[----:B--2---:R-:W-:-:S07]  /*00a0*/  UIADD3 UR6, UPT, UPT, UR6, -0xc, URZ ;  /* 0xfffffff406067890 */ /* 0x004fce000fffe0ff */
[----:B------:R-:W3:Y:S01]  /*00b0*/  LDC R25, c[0x0][0x364] ;  /* 0x0000d900ff197b82 */ /* 0x000ee20000000800 */
[----:B------:R-:W2:Y:S07]  /*00c0*/  LDCU UR7, c[0x0][0x374] ;  /* 0x00006e80ff0777ac */ /* 0x000eae0008000800 */
[----:B------:R-:W4:Y:S01]  /*00d0*/  LDC R0, c[0x0][0x390] ;  /* 0x0000e400ff007b82 */ /* 0x000f220000000800 */
[----:B-1----:R-:W-:Y:S01]  /*00e0*/  IMAD R27, R27, UR4, R28 ;  /* 0x000000041b1b7c24 */ /* 0x002fe2000f8e021c */
[----:B------:R-:W-:-:S04]  /*00f0*/  UMOV UR4, URZ ;  /* 0x000000ff00047c82 */ /* 0x000fc80008000000 */
[----:B------:R-:W-:Y:S01]  /*0100*/  ISETP.GE.AND P0, PT, R27, UR6, PT ;  /* 0x000000061b007c0c */ /* 0x000fe2000bf06270 */
[C---:B---3--:R-:W-:Y:S02]  /*0110*/  IMAD R26, R25.reuse, UR5, R26 ;  /* 0x00000005191a7c24 */ /* 0x048fe4000f8e021a */
[----:B--2---:R-:W-:Y:S02]  /*0120*/  IMAD R25, R25, UR7, RZ ;  /* 0x0000000719197c24 */ /* 0x004fe4000f8e02ff */
[----:B----4-:R-:W-:-:S08]  /*0130*/  FMUL R0, R0, R0 ;  /* 0x0000000000007220 */ /* 0x010fd00000400000 */
[----:B0-----:R-:W-:Y:S05]  /*0140*/  @P0 BRA `(.L_x_1369) ;  /* 0x0000002c00f40947 */ /* 0x001fea0003800000 */
        /* <DEDUP_REMOVED lines=11> */
[----:B------:R-:W-:Y:S05]  /*0200*/  CALL.REL.NOINC `($__internal_27_$__cuda_sm3x_div_rn_noftz_f32_slowpath) ;  /* 0x0000003400c07944 */ /* 0x000fea0003c00000 */
[----:B------:R-:W-:-:S07]  /*0210*/  IMAD.MOV.U32 R42, RZ, RZ, R5 ;  /* 0x000000ffff2a7224 */ /* 0x000fce00078e0005 */
.L_x_1370:
        /* <DEDUP_REMOVED lines=13> */
.L_x_1371:
[----:B------:R-:W0:Y:S08]  /*02f0*/  LDC.64 R32, c[0x0][0x380] ;  /* 0x0000e000ff207b82 */ /* 0x000e300000000a00 */
[----:B------:R-:W1:Y:S01]  /*0300*/  LDC.64 R30, c[0x0][0x388] ;  /* 0x0000e200ff1e7b82 */ /* 0x000e620000000a00 */
[----:B0-----:R-:W0:Y:S08]  /*0310*/  F2F.F64.F32 R62, R33 ;  /* 0x00000021003e7310 */ /* 0x001e300000201800 */
[----:B-1----:R-:W1:Y:S01]  /*0320*/  F2F.F64.F32 R60, R31 ;  /* 0x0000001f003c7310 */ /* 0x002e620000201800 */
[----:B0-----:R-:W-:-:S02]  /*0330*/  DADD R10, R62, 10 ;  /* 0x402400003e0a7429 */ /* 0x001fc40000000000 */
[C---:B------:R-:W-:Y:S02]  /*0340*/  DADD R8, R62.reuse, 8 ;  /* 0x402000003e087429 */ /* 0x040fe40000000000 */
[C---:B------:R-:W-:Y:S02]  /*0350*/  DADD R12, R62.reuse, 12 ;  /* 0x402800003e0c7429 */ /* 0x040fe40000000000 */
[C---:B------:R-:W-:Y:S02]  /*0360*/  DADD R2, R62.reuse, 2 ;  /* 0x400000003e027429 */ /* 0x040fe40000000000 */
[C---:B------:R-:W-:Y:S02]  /*0370*/  DADD R4, R62.reuse, 4 ;  /* 0x401000003e047429 */ /* 0x040fe40000000000 */
[----:B------:R-:W-:Y:S01]  /*0380*/  DADD R6, R62, 6 ;  /* 0x401800003e067429 */ /* 0x000fe20000000000 */
[----:B------:R-:W-:Y:S01]  /*0390*/  LOP3.LUT R20, R11, 0x7ff00000, RZ, 0xc0, !PT ;  /* 0x7ff000000b147812 */ /* 0x000fe200078ec0ff */
[----:B------:R-:W-:Y:S01]  /*03a0*/  FMUL R11, R50, R31 ;  /* 0x0000001f320b7220 */ /* 0x000fe20000400000 */
[----:B------:R-:W-:Y:S01]  /*03b0*/  LOP3.LUT R21, R9, 0x7ff00000, RZ, 0xc0, !PT ;  /* 0x7ff0000009157812 */ /* 0x000fe200078ec0ff */
[----:B------:R-:W0:Y:S01]  /*03c0*/  F2F.F64.F32 R50, R50 ;  /* 0x0000003200327310 */ /* 0x000e220000201800 */
[----:B------:R-:W-:Y:S01]  /*03d0*/  LOP3.LUT R19, R13, 0x7ff00000, RZ, 0xc0, !PT ;  /* 0x7ff000000d137812 */ /* 0x000fe200078ec0ff */
[----:B------:R-:W-:Y:S01]  /*03e0*/  FFMA R18, R42, R33, R11 ;  /* 0x000000212a127223 */ /* 0x000fe2000000000b */
[----:B------:R-:W-:Y:S01]  /*03f0*/  LOP3.LUT R24, R3, 0x7ff00000, RZ, 0xc0, !PT ;  /* 0x7ff0000003187812 */ /* 0x000fe200078ec0ff */
[C---:B-1----:R-:W-:Y:S01]  /*0400*/  DADD R8, R60.reuse, 8 ;  /* 0x402000003c087429 */ /* 0x042fe20000000000 */
[----:B------:R-:W-:Y:S01]  /*0410*/  LOP3.LUT R23, R5, 0x7ff00000, RZ, 0xc0, !PT ;  /* 0x7ff0000005177812 */ /* 0x000fe200078ec0ff */
[C---:B------:R-:W-:Y:S01]  /*0420*/  DADD R12, R60.reuse, 10 ;  /* 0x402400003c0c7429 */ /* 0x040fe20000000000 */
[----:B------:R-:W-:Y:S01]  /*0430*/  LOP3.LUT R22, R7, 0x7ff00000, RZ, 0xc0, !PT ;  /* 0x7ff0000007167812 */ /* 0x000fe200078ec0ff */
[----:B------:R-:W1:Y:S01]  /*0440*/  F2F.F64.F32 R42, R42 ;  /* 0x0000002a002a7310 */ /* 0x000e620000201800 */
[----:B------:R-:W-:-:S02]  /*0450*/  DADD R10, R60, 12 ;  /* 0x402800003c0a7429 */ /* 0x000fc40000000000 */
[C---:B------:R-:W-:Y:S02]  /*0460*/  DADD R2, R60.reuse, 2 ;  /* 0x400000003c027429 */ /* 0x040fe40000000000 */
[C---:B------:R-:W-:Y:S01]  /*0470*/  DADD R4, R60.reuse, 4 ;  /* 0x401000003c047429 */ /* 0x040fe20000000000 */
[----:B------:R-:W-:Y:S01]  /*0480*/  LOP3.LUT R14, R9, 0x7ff00000, RZ, 0xc0, !PT ;  /* 0x7ff00000090e7812 */ /* 0x000fe200078ec0ff */
[----:B------:R-:W-:Y:S01]  /*0490*/  DADD R6, R60, 6 ;  /* 0x401800003c067429 */ /* 0x000fe20000000000 */
[----:B------:R-:W-:Y:S01]  /*04a0*/  LOP3.LUT R12, R13, 0x7ff00000, RZ, 0xc0, !PT ;  /* 0x7ff000000d0c7812 */ /* 0x000fe200078ec0ff */
[C---:B------:R-:W-:Y:S01]  /*04b0*/  DADD R58, R62.reuse, 2 ;  /* 0x400000003e3a7429 */ /* 0x040fe20000000000 */
[----:B------:R-:W-:Y:S01]  /*04c0*/  SHF.R.S32.HI R13, RZ, 0x1f, R32 ;  /* 0x0000001fff0d7819 */ /* 0x000fe20000011420 */
        /* <DEDUP_REMOVED lines=9> */
[----:B------:R-:W-:Y:S01]  /*0560*/  VIADD R11, R30, 0xfffffff4 ;  /* 0xfffffff41e0b7836 */ /* 0x000fe20000000000 */
[C---:B------:R-:W-:Y:S01]  /*0570*/  DADD R44, R60.reuse, 6 ;  /* 0x401800003c2c7429 */ /* 0x040fe20000000000 */
[----:B------:R-:W-:Y:S01]  /*0580*/  IMAD.MOV.U32 R9, RZ, RZ, R27 ;  /* 0x000000ffff097224 */ /* 0x000fe200078e001b */
[----:B------:R-:W-:-:S02]  /*0590*/  DADD R40, R60, 8 ;  /* 0x402000003c287429 */ /* 0x000fc40000000000 */
[C---:B------:R-:W-:Y:S02]  /*05a0*/  DADD R38, R60.reuse, 10 ;  /* 0x402400003c267429 */ /* 0x040fe40000000000 */
[----:B01----:R-:W-:-:S11]  /*05b0*/  DADD R36, R60, 12 ;  /* 0x402800003c247429 */ /* 0x003fd60000000000 */
.L_x_1406:
[----:B------:R-:W-:-:S13]  /*05c0*/  ISETP.GE.AND P0, PT, R26, R11, PT ;  /* 0x0000000b1a00720c */ /* 0x000fda0003f06270 */
[----:B0-----:R-:W-:Y:S05]  /*05d0*/  @P0 BRA `(.L_x_1372) ;  /* 0x0000002800bc0947 */ /* 0x001fea0003800000 */
[----:B------:R-:W0:Y:S01]  /*05e0*/  LDCU UR5, c[0x0][0x380] ;  /* 0x00007000ff0577ac */ /* 0x000e220008000800 */
[C---:B------:R-:W-:Y:S01]  /*05f0*/  VIADD R0, R26.reuse, 0xfffffffd ;  /* 0xfffffffd1a007836 */ /* 0x040fe20000000000 */
[--C-:B------:R-:W-:Y:S01]  /*0600*/  SHF.R.S32.HI R7, RZ, 0x1f, R9.reuse ;  /* 0x0000001fff077819 */ /* 0x100fe20000011409 */
[C---:B------:R-:W-:Y:S02]  /*0610*/  VIADD R4, R26.reuse, 0xfffffffa ;  /* 0xfffffffa1a047836 */ /* 0x040fe40000000000 */
[----:B------:R-:W-:Y:S02]  /*0620*/  IMAD.MOV.U32 R6, RZ, RZ, R26 ;  /* 0x000000ffff067224 */ /* 0x000fe400078e001a */
[----:B0-----:R-:W-:Y:S02]  /*0630*/  IMAD R8, R26, UR5, RZ ;  /* 0x000000051a087c24 */ /* 0x001fe4000f8e02ff */
[--C-:B------:R-:W-:Y:S02]  /*0640*/  IMAD R5, R0, UR5, R9.reuse ;  /* 0x0000000500057c24 */ /* 0x100fe4000f8e0209 */
[----:B------:R-:W-:-:S02]  /*0650*/  IMAD R4, R4, UR5, R9 ;  /* 0x0000000504047c24 */ /* 0x000fc4000f8e0209 */
[----:B------:R-:W-:-:S07]  /*0660*/  IMAD.IADD R2, R8, 0x1, R9 ;  /* 0x0000000108027824 */ /* 0x000fce00078e0209 */
.L_x_1405:
[----:B0-----:R-:W0:Y:S01]  /*0670*/  LDC R87, c[0x0][0x380] ;  /* 0x0000e000ff577b82 */ /* 0x001e220000000800 */
[----:B------:R-:W1:Y:S01]  /*0680*/  LDCU.64 UR10, c[0x0][0x3a0] ;  /* 0x00007400ff0a77ac */ /* 0x000e620008000a00 */
[----:B------:R-:W-:-:S04]  /*0690*/  IADD3 R3, P0, PT, R8, R9, RZ ;  /* 0x0000000908037210 */ /* 0x000fc80007f1e0ff */
[----:B------:R-:W-:Y:S02]  /*06a0*/  LEA.HI.X.SX32 R0, R8, R7, 0x1, P0 ;  /* 0x0000000708007211 */ /* 0x000fe400000f0eff */
[----:B------:R-:W2:Y:S01]  /*06b0*/  LDC.64 R66, c[0x0][0x3a0] ;  /* 0x0000e800ff427b82 */ /* 0x000ea20000000a00 */
[----:B------:R-:W-:Y:S02]  /*06c0*/  VIADD R73, R4, 0x6 ;  /* 0x0000000604497836 */ /* 0x000fe40000000000 */
[----:B------:R-:W-:Y:S01]  /*06d0*/  VIADD R75, R5, 0x6 ;  /* 0x00000006054b7836 */ /* 0x000fe20000000000 */
[----:B-1----:R-:W-:-:S04]  /*06e0*/  LEA R68, P3, R3, UR10, 0x2 ;  /* 0x0000000a03447c11 */ /* 0x002fc8000f8610ff */
[----:B------:R-:W-:Y:S01]  /*06f0*/  LEA.HI.X R69, R3, UR11, R0, 0x2, P3 ;  /* 0x0000000b03457c11 */ /* 0x000fe200098f1400 */
[----:B0-----:R-:W-:Y:S01]  /*0700*/  IMAD.SHL.U32 R80, R87, 0x4, RZ ;  /* 0x0000000457507824 */ /* 0x001fe200078e00ff */
[----:B------:R-:W-:Y:S01]  /*0710*/  IADD3 R30, P2, PT, R3, -R87, RZ ;  /* 0x80000057031e7210 */ /* 0x000fe20007f5e0ff */
[C---:B------:R-:W-:Y:S02]  /*0720*/  IMAD.SHL.U32 R32, R87.reuse, 0x2, RZ ;  /* 0x0000000257207824 */ /* 0x040fe400078e00ff */
[C---:B------:R-:W-:Y:S01]  /*0730*/  IMAD R97, R87.reuse, 0x3, RZ ;  /* 0x0000000357617824 */ /* 0x040fe200078e02ff */
[----:B------:R-:W-:Y:S01]  /*0740*/  SHF.R.S32.HI R29, RZ, 0x1f, R80 ;  /* 0x0000001fff1d7819 */ /* 0x000fe20000011450 */
[----:B------:R-:W-:Y:S01]  /*0750*/  IMAD.X R33, R0, 0x1, ~R13, P2 ;  /* 0x0000000100217824 */ /* 0x000fe200010e0e0d */
[-C--:B------:R-:W-:Y:S01]  /*0760*/  IADD3 R35, P0, PT, -R80, R3.reuse, RZ ;  /* 0x0000000350237210 */ /* 0x080fe20007f1e1ff */
[----:B------:R-:W-:Y:S01]  /*0770*/  IMAD R83, R87, 0x6, RZ ;  /* 0x0000000657537824 */ /* 0x000fe200078e02ff */
[----:B------:R-:W-:Y:S01]  /*0780*/  SHF.R.S32.HI R31, RZ, 0x1f, R32 ;  /* 0x0000001fff1f7819 */ /* 0x000fe20000011420 */
[----:B------:R-:W-:Y:S01]  /*0790*/  IMAD.WIDE R96, R97, 0x4, R68 ;  /* 0x0000000461607825 */ /* 0x000fe200078e0244 */
[----:B------:R-:W-:-:S02]  /*07a0*/  IADD3 R34, P1, PT, -R32, R3, RZ ;  /* 0x0000000320227210 */ /* 0x000fc40007f3e1ff */
[----:B------:R-:W-:Y:S01]  /*07b0*/  LEA R78, P2, R30, UR10, 0x2 ;  /* 0x0000000a1e4e7c11 */ /* 0x000fe2000f8410ff */
[C---:B------:R-:W-:Y:S01]  /*07c0*/  IMAD.X R72, R0.reuse, 0x1, ~R29, P0 ;  /* 0x0000000100487824 */ /* 0x040fe200000e0e1d */
[----:B------:R-:W-:Y:S01]  /*07d0*/  LEA R70, P0, R35, UR10, 0x2 ;  /* 0x0000000a23467c11 */ /* 0x000fe2000f8010ff */
[----:B------:R-:W-:Y:S01]  /*07e0*/  IMAD.X R31, R0, 0x1, ~R31, P1 ;  /* 0x00000001001f7824 */ /* 0x000fe200008e0e1f */
[C---:B------:R-:W-:Y:S01]  /*07f0*/  LEA R100, P1, R34.reuse, UR10, 0x2 ;  /* 0x0000000a22647c11 */ /* 0x040fe2000f8210ff */
[----:B------:R-:W-:Y:S01]  /*0800*/  IMAD.WIDE R76, R87, 0x4, R68 ;  /* 0x00000004574c7825 */ /* 0x000fe200078e0244 */
[----:B------:R-:W-:Y:S01]  /*0810*/  LEA.HI.X R71, R35, UR11, R72, 0x2, P0 ;  /* 0x0000000b23477c11 */ /* 0x000fe200080f1448 */
[----:B------:R-:W5:Y:S01]  /*0820*/  LDG.E.CONSTANT R96, desc[UR8][R96.64+0x18] ;  /* 0x0000180860607981 */ /* 0x000f62000c1e9900 */
[----:B------:R-:W-:Y:S01]  /*0830*/  LEA.HI.X R101, R34, UR11, R31, 0x2, P1 ;  /* 0x0000000b22657c11 */ /* 0x000fe200088f141f */
[----:B--2---:R-:W-:Y:S01]  /*0840*/  IMAD.WIDE R72, R73, 0x4, R66 ;  /* 0x0000000449487825 */ /* 0x004fe200078e0242 */
[----:B------:R-:W-:Y:S01]  /*0850*/  LEA.HI.X R79, R30, UR11, R33, 0x2, P2 ;  /* 0x0000000b1e4f7c11 */ /* 0x000fe200090f1421 */
[----:B------:R-:W5:Y:S02]  /*0860*/  LDG.E.CONSTANT R34, desc[UR8][R70.64+0x18] ;  /* 0x0000180846227981 */ /* 0x000f64000c1e9900 */
[----:B------:R-:W-:-:S02]  /*0870*/  IMAD R31, R87, 0x5, RZ ;  /* 0x00000005571f7824 */ /* 0x000fc400078e02ff */
[--C-:B------:R-:W-:Y:S01]  /*0880*/  IMAD.WIDE R32, R32, 0x4, R68.reuse ;  /* 0x0000000420207825 */ /* 0x100fe200078e0244 */
[----:B------:R-:W5:Y:S03]  /*0890*/  LDG.E.CONSTANT R78, desc[UR8][R78.64+0x18] ;  /* 0x000018084e4e7981 */ /* 0x000f66000c1e9900 */
[----:B------:R-:W-:Y:S01]  /*08a0*/  IMAD.WIDE R30, R31, 0x4, R68 ;  /* 0x000000041f1e7825 */ /* 0x000fe200078e0244 */
[----:B------:R-:W5:Y:S03]  /*08b0*/  LDG.E.CONSTANT R99, desc[UR8][R32.64+0x18] ;  /* 0x0000180820637981 */ /* 0x000f66000c1e9900 */
[----:B------:R-:W-:Y:S01]  /*08c0*/  IMAD.WIDE R86, R87, 0x4, R72 ;  /* 0x0000000457567825 */ /* 0x000fe200078e0248 */
[----:B------:R-:W5:Y:S03]  /*08d0*/  LDG.E.CONSTANT R100, desc[UR8][R100.64+0x18] ;  /* 0x0000180864647981 */ /* 0x000f66000c1e9900 */
[--C-:B------:R-:W-:Y:S01]  /*08e0*/  IMAD.WIDE R80, R80, 0x4, R68.reuse ;  /* 0x0000000450507825 */ /* 0x100fe200078e0244 */
[----:B------:R0:W5:Y:S03]  /*08f0*/  LDG.E.CONSTANT R31, desc[UR8][R30.64+0x18] ;  /* 0x000018081e1f7981 */ /* 0x000166000c1e9900 */
[----:B------:R-:W-:Y:S01]  /*0900*/  IMAD.WIDE R82, R83, 0x4, R68 ;  /* 0x0000000453527825 */ /* 0x000fe200078e0244 */
[----:B------:R-:W5:Y:S03]  /*0910*/  LDG.E.CONSTANT R29, desc[UR8][R80.64+0x18] ;  /* 0x00001808501d7981 */ /* 0x000f66000c1e9900 */
[----:B------:R-:W-:Y:S01]  /*0920*/  IMAD.WIDE R74, R75, 0x4, R66 ;  /* 0x000000044b4a7825 */ /* 0x000fe200078e0242 */
[----:B------:R-:W5:Y:S04]  /*0930*/  LDG.E.CONSTANT R79, desc[UR8][R76.64+0x18] ;  /* 0x000018084c4f7981 */ /* 0x000f68000c1e9900 */
[----:B------:R-:W5:Y:S04]  /*0940*/  LDG.E.CONSTANT R32, desc[UR8][R82.64+0x18] ;  /* 0x0000180852207981 */ /* 0x000f68000c1e9900 */
[----:B------:R-:W5:Y:S04]  /*0950*/  LDG.E.CONSTANT R33, desc[UR8][R72.64] ;  /* 0x0000000848217981 */ /* 0x000f68000c1e9900 */
[----:B------:R-:W5:Y:S04]  /*0960*/  LDG.E.CONSTANT R97, desc[UR8][R74.64] ;  /* 0x000000084a617981 */ /* 0x000f68000c1e9900 */
[----:B------:R1:W5:Y:S04]  /*0970*/  LDG.E.CONSTANT R86, desc[UR8][R86.64] ;  /* 0x0000000856567981 */ /* 0x000368000c1e9900 */
[----:B------:R-:W2:Y:S01]  /*0980*/  LDG.E.CONSTANT R35, desc[UR8][R68.64+0x18] ;  /* 0x0000180844237981 */ /* 0x000ea2000c1e9900 */
[----:B------:R-:W-:Y:S05]  /*0990*/  WARPSYNC.ALL ;  /* 0x0000000000007948 */ /* 0x000fea0003800000 */
[----:B------:R-:W-:-:S13]  /*09a0*/  ISETP.GT.U32.AND P0, PT, R28, 0x5, PT ;  /* 0x000000051c00780c */ /* 0x000fda0003f04070 */
[----:B------:R-:W-:Y:S01]  /*09b0*/  @!P0 IMAD.WIDE R66, R2, 0x4, R66 ;  /* 0x0000000402428825 */ /* 0x000fe200078e0242 */
[----:B------:R-:W3:Y:S01]  /*09c0*/  @!P0 LDG.E.CONSTANT R69, desc[UR8][R68.64+0x98] ;  /* 0x0000980844458981 */ /* 0x000ee2000c1e9900 */
[----:B------:R-:W4:Y:S04]  /*09d0*/  S2UR UR7, SR_CgaCtaId ;  /* 0x00000000000779c3 */ /* 0x000f280000008800 */
[----:B------:R-:W3:Y:S04]  /*09e0*/  @!P0 LDG.E.CONSTANT R67, desc[UR8][R66.64] ;  /* 0x0000000842438981 */ /* 0x000ee8000c1e9900 */
[----:B------:R-:W0:Y:S08]  /*09f0*/  LDC R90, c[0x0][0x384] ;  /* 0x0000e100ff5a7b82 */ /* 0x000e300000000800 */
[----:B------:R-:W1:Y:S01]  /*0a00*/  LDC R89, c[0x0][0x38c] ;  /* 0x0000e300ff597b82 */ /* 0x000e620000000800 */
[----:B------:R-:W-:-:S02]  /*0a10*/  UMOV UR5, 0x400 ;  /* 0x0000040000057882 */ /* 0x000fc40000000000 */
[----:B----4-:R-:W-:Y:S01]  /*0a20*/  ULEA UR5, UR7, UR5, 0x18 ;  /* 0x0000000507057291 */ /* 0x010fe2000f8ec0ff */
[C---:B0-----:R-:W-:Y:S02]  /*0a30*/  FSETP.NEU.AND P1, PT, R90.reuse, 1, PT ;  /* 0x3f8000005a00780b */ /* 0x041fe40003f2d000 */
[----:B------:R-:W-:Y:S02]  /*0a40*/  FSETP.NEU.AND P2, PT, R90, RZ, PT ;  /* 0x000000ff5a00720b */ /* 0x000fe40003f4d000 */
[----:B------:R-:W-:Y:S02]  /*0a50*/  P2R R30, PR, RZ, 0x2 ;  /* 0x00000002ff1e7803 */ /* 0x000fe40000000000 */
[----:B-1----:R-:W-:Y:S02]  /*0a60*/  FSETP.NEU.AND P3, PT, R89, 1, PT ;  /* 0x3f8000005900780b */ /* 0x002fe40003f6d000 */
[----:B------:R-:W-:Y:S02]  /*0a70*/  P2R R30, PR, RZ, 0x4 ;  /* 0x00000004ff1e7803 */ /* 0x000fe40000000000 */
[----:B------:R-:W-:Y:S01]  /*0a80*/  LEA R88, R28, UR5, 0x2 ;  /* 0x000000051c587c11 */ /* 0x000fe2000f8e10ff */
[----:B------:R-:W-:Y:S01]  /*0a90*/  BAR.SYNC.DEFER_BLOCKING 0x0 ;  /* 0x0000000000007b1d */ /* 0x000fe20000010000 */
[----:B------:R-:W-:-:S02]  /*0aa0*/  P2R R30, PR, RZ, 0x8 ;  /* 0x00000008ff1e7803 */ /* 0x000fc40000000000 */
[----:B------:R-:W-:Y:S02]  /*0ab0*/  ISETP.NE.AND P3, PT, R19, 0x7ff00000, PT ;  /* 0x7ff000001300780c */ /* 0x000fe40003f65270 */
[----:B------:R-:W-:Y:S02]  /*0ac0*/  ISETP.NE.AND P4, PT, R12, 0x7ff00000, PT ;  /* 0x7ff000000c00780c */ /* 0x000fe40003f85270 */
[----:B------:R-:W-:Y:S02]  /*0ad0*/  P2R R94, PR, RZ, 0x8 ;  /* 0x00000008ff5e7803 */ /* 0x000fe40000000000 */
[----:B------:R-:W-:Y:S02]  /*0ae0*/  ISETP.NE.AND P3, PT, R10, 0x7ff00000, PT ;  /* 0x7ff000000a00780c */ /* 0x000fe40003f65270 */
[----:B------:R-:W-:Y:S02]  /*0af0*/  ISETP.NE.AND P5, PT, R20, 0x7ff00000, PT ;  /* 0x7ff000001400780c */ /* 0x000fe40003fa5270 */
[----:B------:R-:W-:-:S02]  /*0b00*/  P2R R30, PR, RZ, 0x8 ;  /* 0x00000008ff1e7803 */ /* 0x000fc40000000000 */
[----:B------:R-:W-:Y:S02]  /*0b10*/  P2R R30, PR, RZ, 0x10 ;  /* 0x00000010ff1e7803 */ /* 0x000fe40000000000 */
[----:B------:R-:W-:Y:S01]  /*0b20*/  ISETP.NE.AND P3, PT, R21, 0x7ff00000, PT ;  /* 0x7ff000001500780c */ /* 0x000fe20003f65270 */
[----:B--2---:R0:W-:Y:S01]  /*0b30*/  STS [R88+0x18], R35 ;  /* 0x0000182358007388 */ /* 0x0041e20000000800 */
        /* <DEDUP_REMOVED lines=10> */
[----:B------:R-:W-:Y:S01]  /*0be0*/  ISETP.NE.AND P6, PT, R24, 0x7ff00000, PT ;  /* 0x7ff000001800780c */ /* 0x000fe20003fc5270 */
[----:B------:R-:W-:Y:S01]  /*0bf0*/  DADD R70, -RZ, |R60| ;  /* 0x00000000ff467229 */ /* 0x000fe2000000053c */
[----:B------:R-:W-:Y:S01]  /*0c00*/  P2R R30, PR, RZ, 0x10 ;  /* 0x00000010ff1e7803 */ /* 0x000fe20000000000 */
[----:B------:R-:W-:Y:S01]  /*0c10*/  DSETP.NEU.AND P3, PT, |R62|, +INF , PT ;  /* 0x7ff000003e00742a */ /* 0x000fe20003f6d200 */
[----:B------:R-:W-:Y:S01]  /*0c20*/  BSSY.RECONVERGENT B1, `(.L_x_1373) ;  /* 0x0000010000017945 */ /* 0x000fe20003800200 */
[----:B------:R-:W-:Y:S01]  /*0c30*/  DSETP.NEU.AND P4, PT, |R60|, +INF , PT ;  /* 0x7ff000003c00742a */ /* 0x000fe20003f8d200 */
[----:B------:R-:W-:Y:S01]  /*0c40*/  P2R R98, PR, RZ, 0x20 ;  /* 0x00000020ff627803 */ /* 0x000fe20000000000 */
[----:B------:R-:W-:Y:S01]  /*0c50*/  FMUL R101, R18, R35 ;  /* 0x0000002312657220 */ /* 0x000fe20000400000 */
[C---:B------:R-:W-:Y:S01]  /*0c60*/  FSETP.NAN.AND P1, PT, R89.reuse, R89, PT ;  /* 0x000000595900720b */ /* 0x040fe20003f28000 */
[----:B------:R-:W-:Y:S01]  /*0c70*/  IMAD.MOV.U32 R87, RZ, RZ, 0x40000000 ;  /* 0x40000000ff577424 */ /* 0x000fe200078e00ff */
[----:B------:R-:W-:-:S02]  /*0c80*/  FSETP.NEU.AND P2, PT, R89, RZ, PT ;  /* 0x000000ff5900720b */ /* 0x000fc40003f4d000 */
[----:B------:R-:W-:Y:S02]  /*0c90*/  ISETP.NE.AND P5, PT, R17, 0x7ff00000, PT ;  /* 0x7ff000001100780c */ /* 0x000fe40003fa5270 */
[----:B------:R-:W-:Y:S02]  /*0ca0*/  P2R R102, PR, RZ, 0x40 ;  /* 0x00000040ff667803 */ /* 0x000fe40000000000 */
[----:B------:R-:W-:Y:S01]  /*0cb0*/  MOV R30, 0xd20 ;  /* 0x00000d20001e7802 */ /* 0x000fe20000000f00 */
[----:B------:R-:W-:Y:S01]  /*0cc0*/  UMOV UR5, URZ ;  /* 0x000000ff00057c82 */ /* 0x000fe20008000000 */
[----:B---3--:R0:W-:Y:S04]  /*0cd0*/  @!P0 STS [R88+0x98], R69 ;  /* 0x0000984558008388 */ /* 0x0081e80000000800 */
[----:B------:R0:W-:Y:S01]  /*0ce0*/  @!P0 STS [R88], R67 ;  /* 0x0000004358008388 */ /* 0x0001e20000000800 */
[----:B------:R-:W-:Y:S01]  /*0cf0*/  BAR.SYNC.DEFER_BLOCKING 0x0 ;  /* 0x0000000000007b1d */ /* 0x000fe20000010000 */
[----:B------:R-:W-:-:S13]  /*0d00*/  FSETP.NAN.AND P0, PT, R90, R90, PT ;  /* 0x0000005a5a00720b */ /* 0x000fda0003f08000 */
[----:B0----5:R-:W-:Y:S05]  /*0d10*/  CALL.REL.NOINC `($_Z28Leapfrog_2D_Solver_OptimizedififfPfS_S_$__internal_accurate_pow) ;  /* 0x00000030008c7944 */ /* 0x021fea0003c00000 */
[----:B------:R-:W-:Y:S05]  /*0d20*/  BSYNC.RECONVERGENT B1 ;  /* 0x0000000000017941 */ /* 0x000fea0003800200 */
.L_x_1373:
[----:B------:R-:W-:Y:S01]  /*0d30*/  FSEL R71, R76, RZ, P2 ;  /* 0x000000ff4c477208 */ /* 0x000fe20001000000 */
[----:B------:R-:W-:Y:S01]  /*0d40*/  FADD R78, R78, R79 ;  /* 0x0000004f4e4e7221 */ /* 0x000fe20000000000 */
[----:B------:R-:W-:Y:S01]  /*0d50*/  FSEL R68, R68, RZ, P2 ;  /* 0x000000ff44447208 */ /* 0x000fe20001000000 */
[----:B------:R-:W-:Y:S01]  /*0d60*/  BSSY.RECONVERGENT B1, `(.L_x_1374) ;  /* 0x0000013000017945 */ /* 0x000fe20003800200 */
[----:B------:R-:W-:Y:S01]  /*0d70*/  FSEL R69, R71, +QNAN , P4 ;  /* 0x7ff0000047457808 */ /* 0x000fe20002000000 */
[----:B------:R-:W-:Y:S01]  /*0d80*/  IMAD.MOV.U32 R87, RZ, RZ, 0x40000000 ;  /* 0x40000000ff577424 */ /* 0x000fe200078e00ff */
[----:B------:R-:W-:Y:S01]  /*0d90*/  FSEL R67, R68, RZ, P4 ;  /* 0x000000ff44437208 */ /* 0x000fe20002000000 */
[----:B------:R-:W0:Y:S01]  /*0da0*/  F2F.F64.F32 R78, R78 ;  /* 0x0000004e004e7310 */ /* 0x000e220000201800 */
[----:B------:R-:W-:Y:S02]  /*0db0*/  @!P5 FSEL R71, R49, R69, P1 ;  /* 0x000000453147d208 */ /* 0x000fe40000800000 */
[----:B------:R-:W-:Y:S01]  /*0dc0*/  @!P5 FSEL R68, R48, R67, P1 ;  /* 0x000000433044d208 */ /* 0x000fe20000800000 */
[----:B------:R-:W-:Y:S01]  /*0dd0*/  DADD R66, -RZ, |R62| ;  /* 0x00000000ff427229 */ /* 0x000fe2000000053e */
[----:B------:R-:W-:Y:S01]  /*0de0*/  FSETP.NEU.AND P6, PT, R89, 1, PT ;  /* 0x3f8000005900780b */ /* 0x000fe20003fcd000 */
[----:B------:R-:W-:Y:S01]  /*0df0*/  IMAD.MOV.U32 R69, RZ, RZ, R71 ;  /* 0x000000ffff457224 */ /* 0x000fe200078e0047 */
[----:B------:R-:W-:-:S05]  /*0e00*/  MOV R30, 0xe90 ;  /* 0x00000e90001e7802 */ /* 0x000fca0000000f00 */
[----:B------:R-:W-:Y:S02]  /*0e10*/  DADD R68, R68, R68 ;  /* 0x0000000044447229 */ /* 0x000fe40000000044 */
[----:B------:R-:W-:Y:S02]  /*0e20*/  IMAD.MOV.U32 R70, RZ, RZ, R66 ;  /* 0x000000ffff467224 */ /* 0x000fe400078e0042 */
[----:B------:R-:W-:-:S04]  /*0e30*/  IMAD.MOV.U32 R71, RZ, RZ, R67 ;  /* 0x000000ffff477224 */ /* 0x000fc800078e0043 */
[----:B------:R-:W-:-:S10]  /*0e40*/  DMUL R68, R68, 0.5 ;  /* 0x3fe0000044447828 */ /* 0x000fd40000000000 */
[----:B------:R-:W-:Y:S02]  /*0e50*/  FSEL R80, R68, RZ, P6 ;  /* 0x000000ff44507208 */ /* 0x000fe40003000000 */
[----:B------:R-:W-:-:S06]  /*0e60*/  FSEL R81, R69, 1.875, P6 ;  /* 0x3ff0000045517808 */ /* 0x000fcc0003000000 */
[----:B0-----:R-:W-:-:S11]  /*0e70*/  DMUL R80, R50, R80 ;  /* 0x0000005032507228 */ /* 0x001fd60000000000 */
[----:B------:R-:W-:Y:S05]  /*0e80*/  CALL.REL.NOINC `($_Z28Leapfrog_2D_Solver_OptimizedififfPfS_S_$__internal_accurate_pow) ;  /* 0x0000003000307944 */ /* 0x000fea0003c00000 */
[----:B------:R-:W-:Y:S05]  /*0e90*/  BSYNC.RECONVERGENT B1 ;  /* 0x0000000000017941 */ /* 0x000fea0003800200 */
.L_x_1374:
[----:B------:R-:W-:Y:S01]  /*0ea0*/  FSETP.NEU.AND P6, PT, R90, RZ, PT ;  /* 0x000000ff5a00720b */ /* 0x000fe20003fcd000 */
[----:B------:R-:W-:Y:S01]  /*0eb0*/  LDS R30, [R88+0x14] ;  /* 0x00001400581e7984 */ /* 0x000fe20000000800 */
[----:B------:R-:W-:Y:S01]  /*0ec0*/  ISETP.NE.AND P5, PT, R102, RZ, PT ;  /* 0x000000ff6600720c */ /* 0x000fe20003fa5270 */
        /* <DEDUP_REMOVED lines=19> */
[----:B-1----:R-:W-:-:S05]  /*1000*/  DMUL R66, R66, R68 ;  /* 0x0000004442427228 */ /* 0x002fca0000000000 */
[----:B------:R-:W0:Y:S03]  /*1010*/  F2F.F64.F32 R68, R101 ;  /* 0x0000006500447310 */ /* 0x000e260000201800 */
[----:B------:R-:W-:-:S08]  /*1020*/  DFMA R66, R80, R78, R66 ;  /* 0x0000004e5042722b */ /* 0x000fd00000000042 */
[----:B0-----:R-:W-:Y:S02]  /*1030*/  DADD R68, R66, R68 ;  /* 0x0000000042447229 */ /* 0x001fe40000000044 */
[----:B------:R-:W-:-:S04]  /*1040*/  DADD R66, -RZ, |R60| ;  /* 0x00000000ff427229 */ /* 0x000fc8000000053c */
[----:B------:R0:W1:Y:S06]  /*1050*/  F2F.F32.F64 R102, R68 ;  /* 0x0000004400667310 */ /* 0x00006c0000301000 */
[----:B------:R-:W-:Y:S02]  /*1060*/  IMAD.MOV.U32 R70, RZ, RZ, R66 ;  /* 0x000000ffff467224 */ /* 0x000fe400078e0042 */
[----:B------:R-:W-:-:S07]  /*1070*/  IMAD.MOV.U32 R71, RZ, RZ, R67 ;  /* 0x000000ffff477224 */ /* 0x000fce00078e0043 */
[----:B01----:R-:W-:Y:S05]  /*1080*/  CALL.REL.NOINC `($_Z28Leapfrog_2D_Solver_OptimizedififfPfS_S_$__internal_accurate_pow) ;  /* 0x0000002c00b07944 */ /* 0x003fea0003c00000 */
[----:B------:R-:W-:Y:S05]  /*1090*/  BSYNC.RECONVERGENT B1 ;  /* 0x0000000000017941 */ /* 0x000fea0003800200 */
.L_x_1375:
[----:B------:R-:W-:Y:S01]  /*10a0*/  ISETP.NE.AND P5, PT, R16, 0x7ff00000, PT ;  /* 0x7ff000001000780c */ /* 0x000fe20003fa5270 */
        /* <DEDUP_REMOVED lines=28> */
[----:B------:R-:W-:Y:S02]  /*1270*/  IMAD.MOV.U32 R68, RZ, RZ, R66 ;  /* 0x000000ffff447224 */ /* 0x000fe400078e0042 */
[----:B------:R-:W-:-:S07]  /*1280*/  IMAD.MOV.U32 R67, RZ, RZ, 0x40380000 ;  /* 0x40380000ff437424 */ /* 0x000fce00078e00ff */
[----:B------:R-:W-:Y:S05]  /*1290*/  CALL.REL.NOINC `($__internal_26_$__cuda_sm20_div_rn_f64_full) ;  /* 0x0000002000247944 */ /* 0x000fea0003c00000 */
.L_x_1377:
[----:B------:R-:W-:Y:S05]  /*12a0*/  BSYNC.RECONVERGENT B1 ;  /* 0x0000000000017941 */ /* 0x000fea0003800200 */
.L_x_1376:
        /* <DEDUP_REMOVED lines=8> */
[----:B------:R-:W-:-:S03]  /*1330*/  MOV R30, 0x1380 ;  /* 0x00001380001e7802 */ /* 0x000fc60000000f00 */
[----:B------:R-:W-:Y:S01]  /*1340*/  IMAD.MOV.U32 R70, RZ, RZ, R66 ;  /* 0x000000ffff467224 */ /* 0x000fe200078e0042 */
[----:B------:R-:W-:Y:S01]  /*1350*/  DMUL R80, R50, R80 ;  /* 0x0000005032507228 */ /* 0x000fe20000000000 */
[----:B------:R-:W-:-:S10]  /*1360*/  IMAD.MOV.U32 R71, RZ, RZ, R67 ;  /* 0x000000ffff477224 */ /* 0x000fd400078e0043 */
[----:B0-----:R-:W-:Y:S05]  /*1370*/  CALL.REL.NOINC `($_Z28Leapfrog_2D_Solver_OptimizedififfPfS_S_$__internal_accurate_pow) ;  /* 0x0000002800f47944 */ /* 0x001fea0003c00000 */
[----:B------:R-:W-:Y:S05]  /*1380*/  BSYNC.RECONVERGENT B1 ;  /* 0x0000000000017941 */ /* 0x000fea0003800200 */
.L_x_1378:
[----:B------:R-:W-:Y:S01]  /*1390*/  FSETP.NEU.AND P6, PT, R90, RZ, PT ;  /* 0x000000ff5a00720b */ /* 0x000fe20003fcd000 */
[----:B------:R-:W-:Y:S01]  /*13a0*/  IMAD.MOV.U32 R66, RZ, RZ, 0x0 ;  /* 0x00000000ff427424 */ /* 0x000fe200078e00ff */
[----:B------:R-:W-:Y:S01]  /*13b0*/  ISETP.NE.AND P5, PT, R98, RZ, PT ;  /* 0x000000ff6200720c */ /* 0x000fe20003fa5270 */
        /* <DEDUP_REMOVED lines=25> */
[----:B------:R-:W-:Y:S01]  /*1550*/  IMAD.MOV.U32 R67, RZ, RZ, 0x40380000 ;  /* 0x40380000ff437424 */ /* 0x000fe200078e00ff */
[----:B------:R-:W-:-:S07]  /*1560*/  MOV R30, 0x1580 ;  /* 0x00001580001e7802 */ /* 0x000fce0000000f00 */
[----:B------:R-:W-:Y:S05]  /*1570*/  CALL.REL.NOINC `($__internal_26_$__cuda_sm20_div_rn_f64_full) ;  /* 0x0000001c006c7944 */ /* 0x000fea0003c00000 */
[----:B------:R-:W-:Y:S02]  /*1580*/  IMAD.MOV.U32 R66, RZ, RZ, R68 ;  /* 0x000000ffff427224 */ /* 0x000fe400078e0044 */
[----:B------:R-:W-:-:S07]  /*1590*/  IMAD.MOV.U32 R67, RZ, RZ, R69 ;  /* 0x000000ffff437224 */ /* 0x000fce00078e0045 */
.L_x_1380:
[----:B------:R-:W-:Y:S05]  /*15a0*/  BSYNC.RECONVERGENT B1 ;  /* 0x0000000000017941 */ /* 0x000fea0003800200 */
.L_x_1379:
[----:B------:R-:W-:Y:S01]  /*15b0*/  LDS R30, [R88+0x10] ;  /* 0x00001000581e7984 */ /* 0x000fe20000000800 */
[----:B------:R-:W-:Y:S01]  /*15c0*/  FSETP.NEU.AND P5, PT, R90, 1, PT ;  /* 0x3f8000005a00780b */ /* 0x000fe20003fad000 */
[----:B------:R-:W-:Y:S01]  /*15d0*/  F2F.F64.F32 R102, R102 ;  /* 0x0000006600667310 */ /* 0x000fe20000201800 */
[----:B------:R-:W-:Y:S01]  /*15e0*/  DADD R70, -RZ, |R60| ;  /* 0x00000000ff467229 */ /* 0x000fe2000000053c */
[----:B------:R-:W0:Y:S01]  /*15f0*/  LDS R69, [R88+0x20] ;  /* 0x0000200058457984 */ /* 0x000e220000000800 */
[----:B------:R-:W-:Y:S01]  /*1600*/  FSEL R66, R66, 1.46601546874880000000e+13, P5 ;  /* 0x5555555542427808 */ /* 0x000fe20002800000 */
[----:B------:R-:W-:Y:S01]  /*1610*/  BSSY.RECONVERGENT B1, `(.L_x_1381) ;  /* 0x000000c000017945 */ /* 0x000fe20003800200 */
[----:B------:R-:W-:Y:S01]  /*1620*/  FSEL R67, R67, 1.4166666269302368164, P5 ;  /* 0x3fb5555543437808 */ /* 0x000fe20002800000 */
[----:B------:R-:W-:-:S05]  /*1630*/  IMAD.MOV.U32 R87, RZ, RZ, 0x40180000 ;  /* 0x40180000ff577424 */ /* 0x000fca00078e00ff */
[----:B------:R-:W-:Y:S01]  /*1640*/  DMUL R66, R42, R66 ;  /* 0x000000422a427228 */ /* 0x000fe20000000000 */
[----:B0-----:R-:W-:Y:S01]  /*1650*/  FADD R69, R30, R69 ;  /* 0x000000451e457221 */ /* 0x001fe20000000000 */
[----:B------:R-:W-:-:S05]  /*1660*/  MOV R30, 0x16d0 ;  /* 0x000016d0001e7802 */ /* 0x000fca0000000f00 */
[----:B------:R-:W0:Y:S02]  /*1670*/  F2F.F64.F32 R68, R69 ;  /* 0x0000004500447310 */ /* 0x000e240000201800 */
[----:B0-----:R-:W-:-:S08]  /*1680*/  DMUL R66, R66, R68 ;  /* 0x0000004442427228 */ /* 0x001fd00000000000 */
[----:B------:R-:W-:-:S08]  /*1690*/  DFMA R66, R80, R78, R66 ;  /* 0x0000004e5042722b */ /* 0x000fd00000000042 */
[----:B------:R-:W-:-:S06]  /*16a0*/  DADD R66, R66, R102 ;  /* 0x0000000042427229 */ /* 0x000fcc0000000066 */
[----:B------:R0:W1:Y:S05]  /*16b0*/  F2F.F32.F64 R98, R66 ;  /* 0x0000004200627310 */ /* 0x00006a0000301000 */
[----:B01----:R-:W-:Y:S05]  /*16c0*/  CALL.REL.NOINC `($_Z28Leapfrog_2D_Solver_OptimizedififfPfS_S_$__internal_accurate_pow) ;  /* 0x0000002800207944 */ /* 0x003fea0003c00000 */
[----:B------:R-:W-:Y:S05]  /*16d0*/  BSYNC.RECONVERGENT B1 ;  /* 0x0000000000017941 */ /* 0x000fea0003800200 */
.L_x_1381:
        /* <DEDUP_REMOVED lines=29> */
[----:B------:R-:W-:Y:S02]  /*18b0*/  IMAD.MOV.U32 R68, RZ, RZ, R66 ;  /* 0x000000ffff447224 */ /* 0x000fe400078e0042 */
[----:B------:R-:W-:-:S07]  /*18c0*/  IMAD.MOV.U32 R67, RZ, RZ, 0x40868000 ;  /* 0x40868000ff437424 */ /* 0x000fce00078e00ff */
[----:B------:R-:W-:Y:S05]  /*18d0*/  CALL.REL.NOINC `($__internal_26_$__cuda_sm20_div_rn_f64_full) ;  /* 0x0000001800947944 */ /* 0x000fea0003c00000 */
.L_x_1383:
[----:B------:R-:W-:Y:S05]  /*18e0*/  BSYNC.RECONVERGENT B1 ;  /* 0x0000000000017941 */ /* 0x000fea0003800200 */
.L_x_1382:
        /* <DEDUP_REMOVED lines=9> */
[----:B------:R-:W-:-:S11]  /*1980*/  DMUL R80, R50, R80 ;  /* 0x0000005032507228 */ /* 0x000fd60000000000 */
[----:B0-----:R-:W-:Y:S05]  /*1990*/  CALL.REL.NOINC `($_Z28Leapfrog_2D_Solver_OptimizedififfPfS_S_$__internal_accurate_pow) ;  /* 0x00000024006c7944 */ /* 0x001fea0003c00000 */
[----:B------:R-:W-:Y:S05]  /*19a0*/  BSYNC.RECONVERGENT B1 ;  /* 0x0000000000017941 */ /* 0x000fea0003800200 */
.L_x_1384:
        /* <DEDUP_REMOVED lines=33> */
.L_x_1386:
[----:B------:R-:W-:Y:S05]  /*1bc0*/  BSYNC.RECONVERGENT B1 ;  /* 0x0000000000017941 */ /* 0x000fea0003800200 */
.L_x_1385:
[----:B------:R-:W-:Y:S01]  /*1bd0*/  LDS R30, [R88+0xc] ;  /* 0x00000c00581e7984 */ /* 0x000fe20000000800 */
[----:B------:R-:W-:Y:S01]  /*1be0*/  FSETP.NEU.AND P5, PT, R90, 1, PT ;  /* 0x3f8000005a00780b */ /* 0x000fe20003fad000 */
[----:B------:R-:W-:Y:S01]  /*1bf0*/  F2F.F64.F32 R98, R98 ;  /* 0x0000006200627310 */ /* 0x000fe20000201800 */
[----:B------:R-:W-:Y:S01]  /*1c00*/  DADD R70, -RZ, |R60| ;  /* 0x00000000ff467229 */ /* 0x000fe2000000053c */
[----:B------:R-:W0:Y:S01]  /*1c10*/  LDS R67, [R88+0x24] ;  /* 0x0000240058437984 */ /* 0x000e220000000800 */
[----:B------:R-:W-:Y:S01]  /*1c20*/  FSEL R68, R68, 3.1249045965716459206e-25, P5 ;  /* 0x16c16c1744447808 */ /* 0x000fe20002800000 */
[----:B------:R-:W-:Y:S01]  /*1c30*/  BSSY.RECONVERGENT B1, `(.L_x_1387) ;  /* 0x000000c000017945 */ /* 0x000fe20003800200 */
[----:B------:R-:W-:Y:S01]  /*1c40*/  FSEL R69, R69, 0.90138888359069824219, P5 ;  /* 0x3f66c16c45457808 */ /* 0x000fe20002800000 */
[----:B------:R-:W-:-:S05]  /*1c50*/  IMAD.MOV.U32 R87, RZ, RZ, 0x40200000 ;  /* 0x40200000ff577424 */ /* 0x000fca00078e00ff */
[----:B------:R-:W-:Y:S01]  /*1c60*/  DMUL R68, R42, R68 ;  /* 0x000000442a447228 */ /* 0x000fe20000000000 */
[----:B0-----:R-:W-:-:S04]  /*1c70*/  FADD R30, R30, R67 ;  /* 0x000000431e1e7221 */ /* 0x001fc80000000000 */
[----:B------:R0:W1:Y:S02]  /*1c80*/  F2F.F64.F32 R66, R30 ;  /* 0x0000001e00427310 */ /* 0x0000640000201800 */
[----:B0-----:R-:W-:Y:S01]  /*1c90*/  MOV R30, 0x1cf0 ;  /* 0x00001cf0001e7802 */ /* 0x001fe20000000f00 */
[----:B-1----:R-:W-:-:S08]  /*1ca0*/  DMUL R66, R68, R66 ;  /* 0x0000004244427228 */ /* 0x002fd00000000000 */
[----:B------:R-:W-:-:S08]  /*1cb0*/  DFMA R66, R80, R78, R66 ;  /* 0x0000004e5042722b */ /* 0x000fd00000000042 */
[----:B------:R-:W-:-:S06]  /*1cc0*/  DADD R66, R66, R98 ;  /* 0x0000000042427229 */ /* 0x000fcc0000000062 */
[----:B------:R0:W1:Y:S05]  /*1cd0*/  F2F.F32.F64 R91, R66 ;  /* 0x00000042005b7310 */ /* 0x00006a0000301000 */
[----:B01----:R-:W-:Y:S05]  /*1ce0*/  CALL.REL.NOINC `($_Z28Leapfrog_2D_Solver_OptimizedififfPfS_S_$__internal_accurate_pow) ;  /* 0x0000002000987944 */ /* 0x003fea0003c00000 */
[----:B------:R-:W-:Y:S05]  /*1cf0*/  BSYNC.RECONVERGENT B1 ;  /* 0x0000000000017941 */ /* 0x000fea0003800200 */
.L_x_1387:
[----:B------:R-:W-:Y:S01]  /*1d00*/  ISETP.NE.AND P5, PT, R14, 0x7ff00000, PT ;  /* 0x7ff000000e00780c */ /* 0x000fe20003fa5270 */
[----:B------:R-:W0:Y:S01]  /*1d10*/  MUFU.RCP64H R71, 40320 ;  /* 0x40e3b00000477908 */ /* 0x000e220000001800 */
[----:B------:R-:W-:Y:S01]  /*1d20*/  FSEL R30, R68, RZ, P2 ;  /* 0x000000ff441e7208 */ /* 0x000fe20001000000 */
[----:B------:R-:W-:Y:S01]  /*1d30*/  IMAD.MOV.U32 R66, RZ, RZ, 0x0 ;  /* 0x00000000ff427424 */ /* 0x000fe200078e00ff */
[----:B------:R-:W-:Y:S01]  /*1d40*/  FSEL R73, R76, RZ, P2 ;  /* 0x000000ff4c497208 */ /* 0x000fe20001000000 */
[----:B------:R-:W-:Y:S01]  /*1d50*/  IMAD.MOV.U32 R70, RZ, RZ, 0x1 ;  /* 0x00000001ff467424 */ /* 0x000fe200078e00ff */
[----:B------:R-:W-:Y:S01]  /*1d60*/  FSEL R67, R30, RZ, P4 ;  /* 0x000000ff1e437208 */ /* 0x000fe20002000000 */
[----:B------:R-:W-:Y:S01]  /*1d70*/  BSSY.RECONVERGENT B1, `(.L_x_1388) ;  /* 0x0000019000017945 */ /* 0x000fe20003800200 */
[----:B------:R-:W-:-:S05]  /*1d80*/  FSEL R69, R73, +QNAN , P4 ;  /* 0x7ff0000049457808 */ /* 0x000fca0002000000 */
        /* <DEDUP_REMOVED lines=18> */
[----:B------:R-:W-:Y:S01]  /*1eb0*/  IMAD.MOV.U32 R67, RZ, RZ, 0x40e3b000 ;  /* 0x40e3b000ff437424 */ /* 0x000fe200078e00ff */
[----:B------:R-:W-:-:S07]  /*1ec0*/  MOV R30, 0x1ee0 ;  /* 0x00001ee0001e7802 */ /* 0x000fce0000000f00 */
[----:B------:R-:W-:Y:S05]  /*1ed0*/  CALL.REL.NOINC `($__internal_26_$__cuda_sm20_div_rn_f64_full) ;  /* 0x0000001400147944 */ /* 0x000fea0003c00000 */
[----:B------:R-:W-:Y:S02]  /*1ee0*/  IMAD.MOV.U32 R66, RZ, RZ, R68 ;  /* 0x000000ffff427224 */ /* 0x000fe400078e0044 */
[----:B------:R-:W-:-:S07]  /*1ef0*/  IMAD.MOV.U32 R67, RZ, RZ, R69 ;  /* 0x000000ffff437224 */ /* 0x000fce00078e0045 */
.L_x_1389:
[----:B------:R-:W-:Y:S05]  /*1f00*/  BSYNC.RECONVERGENT B1 ;  /* 0x0000000000017941 */ /* 0x000fea0003800200 */
.L_x_1388:
[----:B------:R-:W-:Y:S01]  /*1f10*/  FADD R29, R34, R29 ;  /* 0x0000001d221d7221 */ /* 0x000fe20000000000 */
[----:B------:R-:W-:Y:S01]  /*1f20*/  FSETP.NEU.AND P5, PT, R89, 1, PT ;  /* 0x3f8000005900780b */ /* 0x000fe20003fad000 */
[----:B------:R-:W-:Y:S01]  /*1f30*/  DADD R70, -RZ, |R62| ;  /* 0x00000000ff467229 */ /* 0x000fe2000000053e */
[----:B------:R-:W-:Y:S01]  /*1f40*/  BSSY.RECONVERGENT B1, `(.L_x_1390) ;  /* 0x0000008000017945 */ /* 0x000fe20003800200 */
[----:B------:R0:W1:Y:S01]  /*1f50*/  F2F.F64.F32 R78, R29 ;  /* 0x0000001d004e7310 */ /* 0x0000620000201800 */
[----:B------:R-:W-:Y:S01]  /*1f60*/  FSEL R80, R66, 2.6805903767080696074e-23, P5 ;  /* 0x1a01a01a42507808 */ /* 0x000fe20002800000 */
[----:B------:R-:W-:Y:S01]  /*1f70*/  IMAD.MOV.U32 R87, RZ, RZ, 0x40200000 ;  /* 0x40200000ff577424 */ /* 0x000fe200078e00ff */
[----:B------:R-:W-:Y:S02]  /*1f80*/  FSEL R81, R67, 0.5390872955322265625, P5 ;  /* 0x3f0a01a043517808 */ /* 0x000fe40002800000 */
[----:B------:R-:W-:-:S04]  /*1f90*/  MOV R30, 0x1fc0 ;  /* 0x00001fc0001e7802 */ /* 0x000fc80000000f00 */
[----:B0-----:R-:W-:-:S11]  /*1fa0*/  DMUL R80, R50, R80 ;  /* 0x0000005032507228 */ /* 0x001fd60000000000 */
[----:B-1----:R-:W-:Y:S05]  /*1fb0*/  CALL.REL.NOINC `($_Z28Leapfrog_2D_Solver_OptimizedififfPfS_S_$__internal_accurate_pow) ;  /* 0x0000001c00e47944 */ /* 0x002fea0003c00000 */
[----:B------:R-:W-:Y:S05]  /*1fc0*/  BSYNC.RECONVERGENT B1 ;  /* 0x0000000000017941 */ /* 0x000fea0003800200 */
.L_x_1390:
[----:B------:R-:W0:Y:S01]  /*1fd0*/  LDCU UR7, c[0x0][0x384] ;  /* 0x00007080ff0777ac */ /* 0x000e220008000800 */
[----:B------:R-:W-:Y:S01]  /*1fe0*/  ISETP.NE.AND P5, PT, R92, RZ, PT ;  /* 0x000000ff5c00720c */ /* 0x000fe20003fa5270 */
[----:B------:R-:W-:Y:S01]  /*1ff0*/  IMAD.MOV.U32 R70, RZ, RZ, 0x1 ;  /* 0x00000001ff467424 */ /* 0x000fe200078e00ff */
[----:B------:R-:W-:Y:S01]  /*2000*/  FSETP.NEU.AND P6, PT, R90, RZ, PT ;  /* 0x000000ff5a00720b */ /* 0x000fe20003fcd000 */
[----:B------:R-:W-:Y:S03]  /*2010*/  BSSY.RECONVERGENT B1, `(.L_x_1391) ;  /* 0x0000020000017945 */ /* 0x000fe60003800200 */
[----:B------:R-:W-:Y:S02]  /*2020*/  FSEL R76, R76, RZ, P6 ;  /* 0x000000ff4c4c7208 */ /* 0x000fe40003000000 */
[----:B------:R-:W-:Y:S02]  /*2030*/  FSEL R29, R68, RZ, P6 ;  /* 0x000000ff441d7208 */ /* 0x000fe40003000000 */
[----:B------:R-:W-:-:S02]  /*2040*/  FSEL R71, R76, +QNAN , P3 ;  /* 0x7ff000004c477808 */ /* 0x000fc40001800000 */
[----:B------:R-:W-:Y:S01]  /*2050*/  FSEL R69, R29, RZ, P3 ;  /* 0x000000ff1d457208 */ /* 0x000fe20001800000 */
[----:B0-----:R-:W0:Y:S02]  /*2060*/  F2F.F64.F32 R62, UR7 ;  /* 0x00000007003e7d10 */ /* 0x001e240008201800 */
[----:B0-----:R-:W-:-:S10]  /*2070*/  DADD R66, R62, 8 ;  /* 0x402000003e427429 */ /* 0x001fd40000000000 */
        /* <DEDUP_REMOVED lines=25> */
.L_x_1392:
[----:B------:R-:W-:Y:S05]  /*2210*/  BSYNC.RECONVERGENT B1 ;  /* 0x0000000000017941 */ /* 0x000fea0003800200 */
.L_x_1391:
[----:B------:R-:W-:Y:S01]  /*2220*/  LDS R29, [R88+0x8] ;  /* 0x00000800581d7984 */ /* 0x000fe20000000800 */
[----:B------:R-:W-:Y:S01]  /*2230*/  FSETP.NEU.AND P5, PT, R90, 1, PT ;  /* 0x3f8000005a00780b */ /* 0x000fe20003fad000 */
[----:B------:R-:W-:Y:S01]  /*2240*/  DADD R70, -RZ, |R60| ;  /* 0x00000000ff467229 */ /* 0x000fe2000000053c */
[----:B------:R-:W-:Y:S01]  /*2250*/  BSSY.RECONVERGENT B1, `(.L_x_1393) ;  /* 0x000000f000017945 */ /* 0x000fe20003800200 */
[----:B------:R-:W0:Y:S01]  /*2260*/  LDS R30, [R88+0x28] ;  /* 0x00002800581e7984 */ /* 0x000e220000000800 */
[----:B------:R-:W-:Y:S01]  /*2270*/  FSEL R66, R66, 2.6805903767080696074e-23, P5 ;  /* 0x1a01a01a42427808 */ /* 0x000fe20002800000 */
[----:B------:R-:W-:Y:S01]  /*2280*/  IMAD.MOV.U32 R87, RZ, RZ, 0x40240000 ;  /* 0x40240000ff577424 */ /* 0x000fe200078e00ff */
[----:B------:R-:W-:-:S06]  /*2290*/  FSEL R67, R67, 0.5390872955322265625, P5 ;  /* 0x3f0a01a043437808 */ /* 0x000fcc0002800000 */
[----:B------:R-:W-:Y:S01]  /*22a0*/  DMUL R66, R42, R66 ;  /* 0x000000422a427228 */ /* 0x000fe20000000000 */
[----:B0-----:R-:W-:-:S04]  /*22b0*/  FADD R30, R29, R30 ;  /* 0x0000001e1d1e7221 */ /* 0x001fc80000000000 */
[----:B------:R0:W1:Y:S02]  /*22c0*/  F2F.F64.F32 R68, R30 ;  /* 0x0000001e00447310 */ /* 0x0000640000201800 */
[----:B0-----:R-:W-:Y:S01]  /*22d0*/  MOV R30, 0x2340 ;  /* 0x00002340001e7802 */ /* 0x001fe20000000f00 */
[----:B-1----:R-:W-:-:S05]  /*22e0*/  DMUL R66, R66, R68 ;  /* 0x0000004442427228 */ /* 0x002fca0000000000 */
[----:B------:R-:W0:Y:S03]  /*22f0*/  F2F.F64.F32 R68, R91 ;  /* 0x0000005b00447310 */ /* 0x000e260000201800 */
[----:B------:R-:W-:-:S08]  /*2300*/  DFMA R66, R80, R78, R66 ;  /* 0x0000004e5042722b */ /* 0x000fd00000000042 */
[----:B0-----:R-:W-:-:S06]  /*2310*/  DADD R66, R66, R68 ;  /* 0x0000000042427229 */ /* 0x001fcc0000000044 */
[----:B------:R0:W1:Y:S05]  /*2320*/  F2F.F32.F64 R29, R66 ;  /* 0x00000042001d7310 */ /* 0x00006a0000301000 */
[----:B01----:R-:W-:Y:S05]  /*2330*/  CALL.REL.NOINC `($_Z28Leapfrog_2D_Solver_OptimizedififfPfS_S_$__internal_accurate_pow) ;  /* 0x0000001c00047944 */ /* 0x003fea0003c00000 */
[----:B------:R-:W-:Y:S05]  /*2340*/  BSYNC.RECONVERGENT B1 ;  /* 0x0000000000017941 */ /* 0x000fea0003800200 */
.L_x_1393:
        /* <DEDUP_REMOVED lines=27> */
[----:B------:R-:W-:Y:S01]  /*2500*/  IMAD.MOV.U32 R67, RZ, RZ, 0x414baf80 ;  /* 0x414baf80ff437424 */ /* 0x000fe200078e00ff */
[----:B------:R-:W-:-:S07]  /*2510*/  MOV R30, 0x2530 ;  /* 0x00002530001e7802 */ /* 0x000fce0000000f00 */
[----:B------:R-:W-:Y:S05]  /*2520*/  CALL.REL.NOINC `($__internal_26_$__cuda_sm20_div_rn_f64_full) ;  /* 0x0000000c00807944 */ /* 0x000fea0003c00000 */
[----:B------:R-:W-:Y:S02]  /*2530*/  IMAD.MOV.U32 R66, RZ, RZ, R68 ;  /* 0x000000ffff427224 */ /* 0x000fe400078e0044 */
[----:B------:R-:W-:-:S07]  /*2540*/  IMAD.MOV.U32 R67, RZ, RZ, R69 ;  /* 0x000000ffff437224 */ /* 0x000fce00078e0045 */
.L_x_1395:
[----:B------:R-:W-:Y:S05]  /*2550*/  BSYNC.RECONVERGENT B1 ;  /* 0x0000000000017941 */ /* 0x000fea0003800200 */
.L_x_1394:
[----:B------:R-:W-:Y:S01]  /*2560*/  FADD R31, R86, R31 ;  /* 0x0000001f561f7221 */ /* 0x000fe20000000000 */
[----:B------:R-:W-:Y:S01]  /*2570*/  FSETP.NEU.AND P5, PT, R89, 1, PT ;  /* 0x3f8000005900780b */ /* 0x000fe20003fad000 */
[----:B------:R-:W-:Y:S01]  /*2580*/  DADD R70, -RZ, |R62| ;  /* 0x00000000ff467229 */ /* 0x000fe2000000053e */
[----:B------:R-:W-:Y:S01]  /*2590*/  BSSY.RECONVERGENT B1, `(.L_x_1396) ;  /* 0x0000008000017945 */ /* 0x000fe20003800200 */
[----:B------:R0:W1:Y:S01]  /*25a0*/  F2F.F64.F32 R78, R31 ;  /* 0x0000001f004e7310 */ /* 0x0000620000201800 */
[----:B------:R-:W-:Y:S01]  /*25b0*/  FSEL R80, R66, -1.481905565015040338e-05, P5 ;  /* 0xb7789f5c42507808 */ /* 0x000fe20002800000 */
[----:B------:R-:W-:Y:S01]  /*25c0*/  IMAD.MOV.U32 R87, RZ, RZ, 0x40240000 ;  /* 0x40240000ff577424 */ /* 0x000fe200078e00ff */
[----:B------:R-:W-:Y:S02]  /*25d0*/  FSEL R81, R67, 0.31736990809440612793, P5 ;  /* 0x3ea27e4f43517808 */ /* 0x000fe40002800000 */
[----:B------:R-:W-:-:S04]  /*25e0*/  MOV R30, 0x2610 ;  /* 0x00002610001e7802 */ /* 0x000fc80000000f00 */
[----:B0-----:R-:W-:-:S11]  /*25f0*/  DMUL R80, R50, R80 ;  /* 0x0000005032507228 */ /* 0x001fd60000000000 */
[----:B-1----:R-:W-:Y:S05]  /*2600*/  CALL.REL.NOINC `($_Z28Leapfrog_2D_Solver_OptimizedififfPfS_S_$__internal_accurate_pow) ;  /* 0x0000001800507944 */ /* 0x002fea0003c00000 */
[----:B------:R-:W-:Y:S05]  /*2610*/  BSYNC.RECONVERGENT B1 ;  /* 0x0000000000017941 */ /* 0x000fea0003800200 */
.L_x_1396:
        /* <DEDUP_REMOVED lines=34> */
.L_x_1398:
[----:B------:R-:W-:Y:S05]  /*2840*/  BSYNC.RECONVERGENT B1 ;  /* 0x0000000000017941 */ /* 0x000fea0003800200 */
.L_x_1397:
[----:B------:R-:W-:Y:S01]  /*2850*/  LDS R34, [R88+0x4] ;  /* 0x0000040058227984 */ /* 0x000fe20000000800 */
[----:B------:R-:W-:Y:S01]  /*2860*/  FSETP.NEU.AND P5, PT, R90, 1, PT ;  /* 0x3f8000005a00780b */ /* 0x000fe20003fad000 */
[----:B------:R-:W-:Y:S01]  /*2870*/  DADD R70, -RZ, |R60| ;  /* 0x00000000ff467229 */ /* 0x000fe2000000053c */
[----:B------:R-:W-:Y:S01]  /*2880*/  BSSY.RECONVERGENT B1, `(.L_x_1399) ;  /* 0x000000f000017945 */ /* 0x000fe20003800200 */
[----:B------:R-:W0:Y:S01]  /*2890*/  LDS R67, [R88+0x2c] ;  /* 0x00002c0058437984 */ /* 0x000e220000000800 */
[----:B------:R-:W-:Y:S01]  /*28a0*/  FSEL R30, R30, -1.481905565015040338e-05, P5 ;  /* 0xb7789f5c1e1e7808 */ /* 0x000fe20002800000 */
[----:B------:R-:W-:Y:S01]  /*28b0*/  IMAD.MOV.U32 R87, RZ, RZ, 0x40280000 ;  /* 0x40280000ff577424 */ /* 0x000fe200078e00ff */
[----:B------:R-:W-:-:S06]  /*28c0*/  FSEL R31, R31, 0.31736990809440612793, P5 ;  /* 0x3ea27e4f1f1f7808 */ /* 0x000fcc0002800000 */
[----:B------:R-:W-:Y:S01]  /*28d0*/  DMUL R30, R42, R30 ;  /* 0x0000001e2a1e7228 */ /* 0x000fe20000000000 */
[----:B0-----:R-:W-:-:S04]  /*28e0*/  FADD R34, R34, R67 ;  /* 0x0000004322227221 */ /* 0x001fc80000000000 */
[----:B------:R-:W0:Y:S03]  /*28f0*/  F2F.F64.F32 R66, R34 ;  /* 0x0000002200427310 */ /* 0x000e260000201800 */
[----:B0-----:R-:W-:-:S05]  /*2900*/  DMUL R30, R30, R66 ;  /* 0x000000421e1e7228 */ /* 0x001fca0000000000 */
[----:B------:R-:W0:Y:S03]  /*2910*/  F2F.F64.F32 R66, R29 ;  /* 0x0000001d00427310 */ /* 0x000e260000201800 */
[----:B------:R-:W-:-:S08]  /*2920*/  DFMA R30, R80, R78, R30 ;  /* 0x0000004e501e722b */ /* 0x000fd0000000001e */
[----:B0-----:R-:W-:Y:S01]  /*2930*/  DADD R66, R30, R66 ;  /* 0x000000001e427229 */ /* 0x001fe20000000042 */
[----:B------:R-:W-:-:S05]  /*2940*/  MOV R30, 0x2970 ;  /* 0x00002970001e7802 */ /* 0x000fca0000000f00 */
[----:B------:R0:W1:Y:S05]  /*2950*/  F2F.F32.F64 R31, R66 ;  /* 0x00000042001f7310 */ /* 0x00006a0000301000 */
[----:B01----:R-:W-:Y:S05]  /*2960*/  CALL.REL.NOINC `($_Z28Leapfrog_2D_Solver_OptimizedififfPfS_S_$__internal_accurate_pow) ;  /* 0x0000001400787944 */ /* 0x003fea0003c00000 */
[----:B------:R-:W-:Y:S05]  /*2970*/  BSYNC.RECONVERGENT B1 ;  /* 0x0000000000017941 */ /* 0x000fea0003800200 */
.L_x_1399:
        /* <DEDUP_REMOVED lines=30> */
[----:B------:R-:W-:-:S07]  /*2b60*/  IMAD.MOV.U32 R67, RZ, RZ, 0x41bc8cfc ;  /* 0x41bc8cfcff437424 */ /* 0x000fce00078e00ff */
[----:B------:R-:W-:Y:S05]  /*2b70*/  CALL.REL.NOINC `($__internal_26_$__cuda_sm20_div_rn_f64_full) ;  /* 0x0000000400ec7944 */ /* 0x000fea0003c00000 */
[----:B------:R-:W-:Y:S02]  /*2b80*/  IMAD.MOV.U32 R66, RZ, RZ, R68 ;  /* 0x000000ffff427224 */ /* 0x000fe400078e0044 */
[----:B------:R-:W-:-:S07]  /*2b90*/  IMAD.MOV.U32 R67, RZ, RZ, R69 ;  /* 0x000000ffff437224 */ /* 0x000fce00078e0045 */
.L_x_1401:
[----:B------:R-:W-:Y:S05]  /*2ba0*/  BSYNC.RECONVERGENT B1 ;  /* 0x0000000000017941 */ /* 0x000fea0003800200 */
.L_x_1400:
[----:B------:R-:W-:Y:S01]  /*2bb0*/  FADD R32, R33, R32 ;  /* 0x0000002021207221 */ /* 0x000fe20000000000 */
[----:B------:R-:W-:Y:S01]  /*2bc0*/  FSETP.NEU.AND P1, PT, R89, 1, PT ;  /* 0x3f8000005900780b */ /* 0x000fe20003f2d000 */
[----:B------:R-:W-:Y:S01]  /*2bd0*/  DADD R70, -RZ, |R62| ;  /* 0x00000000ff467229 */ /* 0x000fe2000000053e */
[----:B------:R-:W-:Y:S01]  /*2be0*/  BSSY.RECONVERGENT B1, `(.L_x_1402) ;  /* 0x0000008000017945 */ /* 0x000fe20003800200 */
[----:B------:R-:W-:Y:S01]  /*2bf0*/  IMAD.MOV.U32 R87, RZ, RZ, 0x40280000 ;  /* 0x40280000ff577424 */ /* 0x000fe200078e00ff */
[----:B------:R-:W-:Y:S01]  /*2c00*/  FSEL R78, R66, -1.54028256424871466263e+29, P1 ;  /* 0xeff8d898424e7808 */ /* 0x000fe20000800000 */
[----:B------:R-:W0:Y:S01]  /*2c10*/  F2F.F64.F32 R32, R32 ;  /* 0x0000002000207310 */ /* 0x000e220000201800 */
[----:B------:R-:W-:Y:S02]  /*2c20*/  FSEL R79, R67, 0.17376267910003662109, P1 ;  /* 0x3e31eed8434f7808 */ /* 0x000fe40000800000 */
[----:B------:R-:W-:-:S04]  /*2c30*/  MOV R30, 0x2c60 ;  /* 0x00002c60001e7802 */ /* 0x000fc80000000f00 */
[----:B------:R-:W-:-:S11]  /*2c40*/  DMUL R78, R50, R78 ;  /* 0x0000004e324e7228 */ /* 0x000fd60000000000 */
[----:B0-----:R-:W-:Y:S05]  /*2c50*/  CALL.REL.NOINC `($_Z28Leapfrog_2D_Solver_OptimizedififfPfS_S_$__internal_accurate_pow) ;  /* 0x0000001000bc7944 */ /* 0x001fea0003c00000 */
[----:B------:R-:W-:Y:S05]  /*2c60*/  BSYNC.RECONVERGENT B1 ;  /* 0x0000000000017941 */ /* 0x000fea0003800200 */
.L_x_1402:
[----:B------:R-:W0:Y:S01]  /*2c70*/  MUFU.RCP64H R67, 479001600 ;  /* 0x41bc8cfc00437908 */ /* 0x000e220000001800 */
[----:B------:R-:W-:Y:S01]  /*2c80*/  IMAD.MOV.U32 R70, RZ, RZ, 0x0 ;  /* 0x00000000ff467424 */ /* 0x000fe200078e00ff */
[----:B------:R-:W-:Y:S01]  /*2c90*/  ISETP.NE.AND P1, PT, R94, RZ, PT ;  /* 0x000000ff5e00720c */ /* 0x000fe20003f25270 */
[----:B------:R-:W-:Y:S01]  /*2ca0*/  IMAD.MOV.U32 R71, RZ, RZ, 0x41bc8cfc ;  /* 0x41bc8cfcff477424 */ /* 0x000fe200078e00ff */
[----:B------:R-:W-:Y:S01]  /*2cb0*/  FSETP.NEU.AND P2, PT, R90, RZ, PT ;  /* 0x000000ff5a00720b */ /* 0x000fe20003f4d000 */
[----:B------:R-:W-:Y:S01]  /*2cc0*/  IMAD.MOV.U32 R66, RZ, RZ, 0x1 ;  /* 0x00000001ff427424 */ /* 0x000fe200078e00ff */
[----:B------:R-:W-:Y:S02]  /*2cd0*/  BSSY.RECONVERGENT B1, `(.L_x_1403) ;  /* 0x000001c000017945 */ /* 0x000fe40003800200 */
[----:B------:R-:W-:-:S04]  /*2ce0*/  FSEL R29, R68, RZ, P2 ;  /* 0x000000ff441d7208 */ /* 0x000fc80001000000 */
[----:B------:R-:W-:-:S04]  /*2cf0*/  FSEL R69, R29, RZ, P3 ;  /* 0x000000ff1d457208 */ /* 0x000fc80001800000 */
[----:B------:R-:W-:Y:S01]  /*2d00*/  @!P1 FSEL R29, R52, R69, P0 ;  /* 0x00000045341d9208 */ /* 0x000fe20000000000 */
[----:B0-----:R-:W-:-:S08]  /*2d10*/  DFMA R72, R66, -R70, 1 ;  /* 0x3ff000004248742b */ /* 0x001fd00000000846 */
        /* <DEDUP_REMOVED lines=23> */
.L_x_1404:
[----:B------:R-:W-:Y:S05]  /*2e90*/  BSYNC.RECONVERGENT B1 ;  /* 0x0000000000017941 */ /* 0x000fea0003800200 */
.L_x_1403:
[----:B------:R-:W0:Y:S01]  /*2ea0*/  LDCU.64 UR10, c[0x0][0x3a8] ;  /* 0x00007500ff0a77ac */ /* 0x000e220008000a00 */
[C---:B------:R-:W-:Y:S01]  /*2eb0*/  IMAD.SHL.U32 R72, R3.reuse, 0x4, RZ ;  /* 0x0000000403487824 */ /* 0x040fe200078e00ff */
[----:B------:R-:W-:Y:S01]  /*2ec0*/  SHF.L.U64.HI R0, R3, 0x2, R0 ;  /* 0x0000000203007819 */ /* 0x000fe20000010200 */
[----:B------:R-:W1:Y:S01]  /*2ed0*/  LDCU.64 UR12, c[0x0][0x398] ;  /* 0x00007300ff0c77ac */ /* 0x000e620008000a00 */
[----:B------:R-:W-:Y:S01]  /*2ee0*/  LDS R3, [R88+0x30] ;  /* 0x0000300058037984 */ /* 0x000fe20000000800 */
[----:B------:R-:W-:Y:S01]  /*2ef0*/  FSETP.NEU.AND P2, PT, R90, 1, PT ;  /* 0x3f8000005a00780b */ /* 0x000fe20003f4d000 */
[----:B------:R-:W-:Y:S01]  /*2f00*/  F2F.F64.F32 R30, R31 ;  /* 0x0000001f001e7310 */ /* 0x000fe20000201800 */
[----:B------:R-:W-:Y:S01]  /*2f10*/  FADD R35, R35, R35 ;  /* 0x0000002323237221 */ /* 0x000fe20000000000 */
[----:B------:R-:W2:Y:S01]  /*2f20*/  LDCU UR5, c[0x0][0x380] ;  /* 0x00007000ff0577ac */ /* 0x000ea20008000800 */
[C---:B0-----:R-:W-:Y:S02]  /*2f30*/  IADD3 R68, P0, PT, R72.reuse, UR10, RZ ;  /* 0x0000000a48447c10 */ /* 0x041fe4000ff1e0ff */
[----:B-1----:R-:W-:-:S02]  /*2f40*/  IADD3 R72, P1, PT, R72, UR12, RZ ;  /* 0x0000000c48487c10 */ /* 0x002fc4000ff3e0ff */
[C---:B------:R-:W-:Y:S02]  /*2f50*/  IADD3.X R69, PT, PT, R0.reuse, UR11, RZ, P0, !PT ;  /* 0x0000000b00457c10 */ /* 0x040fe400087fe4ff */
[----:B------:R-:W-:Y:S02]  /*2f60*/  IADD3.X R73, PT, PT, R0, UR13, RZ, P1, !PT ;  /* 0x0000000d00497c10 */ /* 0x000fe40008ffe4ff */
[----:B------:R-:W0:Y:S04]  /*2f70*/  LDS R0, [R88] ;  /* 0x0000000058007984 */ /* 0x000e280000000800 */
[----:B------:R-:W3:Y:S04]  /*2f80*/  LDG.E R34, desc[UR8][R68.64+0x18] ;  /* 0x0000180844227981 */ /* 0x000ee8000c1e1900 */
[----:B------:R-:W4:Y:S01]  /*2f90*/  LDG.E.CONSTANT R72, desc[UR8][R72.64+0x18] ;  /* 0x0000180848487981 */ /* 0x000f22000c1e9900 */
[----:B------:R-:W-:Y:S01]  /*2fa0*/  FSEL R66, R66, -1.54028256424871466263e+29, P2 ;  /* 0xeff8d89842427808 */ /* 0x000fe20001000000 */
[----:B------:R-:W-:Y:S01]  /*2fb0*/  IMAD.IADD R6, R25, 0x1, R6 ;  /* 0x0000000119067824 */ /* 0x000fe200078e0206 */
[----:B------:R-:W-:Y:S01]  /*2fc0*/  FSEL R67, R67, 0.17376267910003662109, P2 ;  /* 0x3e31eed843437808 */ /* 0x000fe20001000000 */
[----:B--2---:R-:W-:-:S02]  /*2fd0*/  IMAD R2, R25, UR5, R2 ;  /* 0x0000000519027c24 */ /* 0x004fc4000f8e0202 */
[C---:B------:R-:W-:Y:S01]  /*2fe0*/  IMAD R8, R25.reuse, UR5, R8 ;  /* 0x0000000519087c24 */ /* 0x040fe2000f8e0208 */
[----:B------:R-:W-:Y:S01]  /*2ff0*/  ISETP.GE.AND P0, PT, R6, R11, PT ;  /* 0x0000000b0600720c */ /* 0x000fe20003f06270 */
[C---:B------:R-:W-:Y:S01]  /*3000*/  IMAD R5, R25.reuse, UR5, R5 ;  /* 0x0000000519057c24 */ /* 0x040fe2000f8e0205 */
[----:B------:R-:W-:Y:S01]  /*3010*/  DMUL R66, R42, R66 ;  /* 0x000000422a427228 */ /* 0x000fe20000000000 */
[----:B------:R-:W-:Y:S02]  /*3020*/  IMAD R4, R25, UR5, R4 ;  /* 0x0000000519047c24 */ /* 0x000fe4000f8e0204 */
[----:B0-----:R-:W-:-:S04]  /*3030*/  FADD R0, R0, R3 ;  /* 0x0000000300007221 */ /* 0x001fc80000000000 */
[----:B------:R-:W0:Y:S02]  /*3040*/  F2F.F64.F32 R70, R0 ;  /* 0x0000000000467310 */ /* 0x000e240000201800 */
[----:B0-----:R-:W-:-:S08]  /*3050*/  DMUL R66, R66, R70 ;  /* 0x0000004642427228 */ /* 0x001fd00000000000 */
[----:B------:R-:W-:-:S08]  /*3060*/  DFMA R32, R78, R32, R66 ;  /* 0x000000204e20722b */ /* 0x000fd00000000042 */
[----:B------:R-:W-:-:S10]  /*3070*/  DADD R32, R32, R30 ;  /* 0x0000000020207229 */ /* 0x000fd4000000001e */
[----:B------:R-:W4:Y:S01]  /*3080*/  F2F.F32.F64 R32, R32 ;  /* 0x0000002000207310 */ /* 0x000f220000301000 */
[----:B---3--:R-:W-:-:S04]  /*3090*/  FADD R35, R35, -R34 ;  /* 0x8000002223237221 */ /* 0x008fc80000000000 */
[----:B----4-:R-:W-:-:S05]  /*30a0*/  FFMA R35, R32, R72, R35 ;  /* 0x0000004820237223 */ /* 0x010fca0000000023 */
[----:B------:R0:W-:Y:S01]  /*30b0*/  STG.E desc[UR8][R68.64+0x18], R35 ;  /* 0x0000182344007986 */ /* 0x0001e2000c101908 */
[----:B------:R-:W-:Y:S05]  /*30c0*/  @!P0 BRA `(.L_x_1405) ;  /* 0xffffffd400688947 */ /* 0x000fea000383ffff */
.L_x_1372:
[----:B------:R-:W1:Y:S01]  /*30d0*/  LDCU UR5, c[0x0][0x370] ;  /* 0x00006e00ff0577ac */ /* 0x000e620008000800 */
[----:B------:R-:W1:Y:S02]  /*30e0*/  LDC R0, c[0x0][0x360] ;  /* 0x0000d800ff007b82 */ /* 0x000e640000000800 */
[----:B-1----:R-:W-:-:S05]  /*30f0*/  IMAD R9, R0, UR5, R9 ;  /* 0x0000000500097c24 */ /* 0x002fca000f8e0209 */
[----:B------:R-:W-:-:S13]  /*3100*/  ISETP.GE.AND P0, PT, R9, UR6, PT ;  /* 0x0000000609007c0c */ /* 0x000fda000bf06270 */
[----:B------:R-:W-:Y:S05]  /*3110*/  @!P0 BRA `(.L_x_1406) ;  /* 0xffffffd400288947 */ /* 0x000fea000383ffff */
.L_x_1369:
[----:B------:R-:W-:Y:S05]  /*3120*/  BSYNC.RECONVERGENT B0 ;  /* 0x0000000000007941 */ /* 0x000fea0003800200 */
.L_x_1368:
        /* <DEDUP_REMOVED lines=11> */
[----:B--2---:R-:W0:Y:S07]  /*31e0*/  F2F.F64.F32 R2, R8 ;  /* 0x0000000800027310 */ /* 0x004e2e0000201800 */
        /* <DEDUP_REMOVED lines=10> */
[----:B------:R-:W-:Y:S01]  /*3290*/  IMAD.MOV.U32 R67, RZ, RZ, 0x412e8480 ;  /* 0x412e8480ff437424 */ /* 0x000fe200078e00ff */
[----:B------:R-:W-:-:S07]  /*32a0*/  MOV R30, 0x32c0 ;  /* 0x000032c0001e7802 */ /* 0x000fce0000000f00 */
[----:B------:R-:W-:Y:S05]  /*32b0*/  CALL.REL.NOINC `($__internal_26_$__cuda_sm20_div_rn_f64_full) ;  /* 0x00000000001c7944 */ /* 0x000fea0003c00000 */
[----:B------:R-:W-:Y:S02]  /*32c0*/  IMAD.MOV.U32 R2, RZ, RZ, R68 ;  /* 0x000000ffff027224 */ /* 0x000fe400078e0044 */
[----:B------:R-:W-:-:S07]  /*32d0*/  IMAD.MOV.U32 R3, RZ, RZ, R69 ;  /* 0x000000ffff037224 */ /* 0x000fce00078e0045 */
.L_x_1407:
[----:B------:R-:W0:Y:S01]  /*32e0*/  LDC.64 R4, c[0x4][0x58] ;  /* 0x01001600ff047b82 */ /* 0x000e220000000a00 */
[----:B------:R-:W1:Y:S01]  /*32f0*/  F2F.F32.F64 R3, R2 ;  /* 0x0000000200037310 */ /* 0x000e620000301000 */
[----:B0-----:R-:W-:-:S05]  /*3300*/  IMAD.WIDE R4, R27, 0x4, R4 ;  /* 0x000000041b047825 */ /* 0x001fca00078e0204 */
[----:B-1----:R-:W-:Y:S01]  /*3310*/  STG.E desc[UR8][R4.64], R3 ;  /* 0x0000000304007986 */ /* 0x002fe2000c101908 */
[----:B------:R-:W-:Y:S05]  /*3320*/  EXIT ;  /* 0x000000000000794d */ /* 0x000fea0003800000 */
        .weak           $__internal_26_$__cuda_sm20_div_rn_f64_full
        .type           $__internal_26_$__cuda_sm20_div_rn_f64_full,@function
        .size           $__internal_26_$__cuda_sm20_div_rn_f64_full,($__internal_27_$__cuda_sm3x_div_rn_noftz_f32_slowpath - $__internal_26_$__cuda_sm20_div_rn_f64_full)
$__internal_26_$__cuda_sm20_div_rn_f64_full:
[----:B------:R-:W-:Y:S01]  /*3330*/  LOP3.LUT R87, R67, 0x7ff00000, RZ, 0xc0, !PT ;  /* 0x7ff0000043577812 */ /* 0x000fe200078ec0ff */
[----:B------:R-:W-:Y:S01]  /*3340*/  IMAD.MOV.U32 R85, RZ, RZ, 0x1ca00000 ;  /* 0x1ca00000ff557424 */ /* 0x000fe200078e00ff */
[----:B------:R-:W-:Y:S01]  /*3350*/  LOP3.LUT R84, R69, 0x7ff00000, RZ, 0xc0, !PT ;  /* 0x7ff0000045547812 */ /* 0x000fe200078ec0ff */
[----:B------:R-:W-:Y:S01]  /*3360*/  IMAD.U32 R66, RZ, RZ, UR4 ;  /* 0x00000004ff427e24 */ /* 0x000fe2000f8e00ff */
[----:B------:R-:W-:Y:S01]  /*3370*/  LOP3.LUT R82, R67, 0x800fffff, RZ, 0xc0, !PT ;  /* 0x800fffff43527812 */ /* 0x000fe200078ec0ff */
[----:B------:R-:W-:Y:S01]  /*3380*/  IMAD.MOV.U32 R76, RZ, RZ, R68 ;  /* 0x000000ffff4c7224 */ /* 0x000fe200078e0044 */
[----:B------:R-:W-:Y:S01]  /*3390*/  ISETP.GE.U32.AND P5, PT, R84, R87, PT ;  /* 0x000000575400720c */ /* 0x000fe20003fa6070 */
[----:B------:R-:W-:Y:S01]  /*33a0*/  IMAD.MOV.U32 R72, RZ, RZ, 0x1 ;  /* 0x00000001ff487424 */ /* 0x000fe200078e00ff */
[----:B------:R-:W-:Y:S01]  /*33b0*/  LOP3.LUT R83, R82, 0x3ff00000, RZ, 0xfc, !PT ;  /* 0x3ff0000052537812 */ /* 0x000fe200078efcff */
[----:B------:R-:W-:Y:S01]  /*33c0*/  IMAD.U32 R82, RZ, RZ, UR4 ;  /* 0x00000004ff527e24 */ /* 0x000fe2000f8e00ff */
[----:B------:R-:W-:Y:S01]  /*33d0*/  SEL R77, R85, 0x63400000, !P5 ;  /* 0x63400000554d7807 */ /* 0x000fe20006800000 */
[----:B------:R-:W-:Y:S01]  /*33e0*/  BSSY.RECONVERGENT B2, `(.L_x_1408) ;  /* 0x000004d000027945 */ /* 0x000fe20003800200 */
[----:B------:R-:W-:-:S02]  /*33f0*/  FSETP.GEU.AND P5, PT, |R69|, 1.469367938527859385e-39, PT ;  /* 0x001000004500780b */ /* 0x000fc40003fae200 */
[----:B------:R-:W-:-:S11]  /*3400*/  LOP3.LUT R77, R77, 0x800fffff, R69, 0xf8, !PT ;  /* 0x800fffff4d4d7812 */ /* 0x000fd600078ef845 */
[----:B------:R-:W-:Y:S01]  /*3410*/  @!P5 LOP3.LUT R71, R67, 0x7ff00000, RZ, 0xc0, !PT ;  /* 0x7ff000004347d812 */ /* 0x000fe200078ec0ff */
[----:B------:R-:W-:-:S03]  /*3420*/  @!P5 IMAD.MOV.U32 R70, RZ, RZ, RZ ;  /* 0x000000ffff46d224 */ /* 0x000fc600078e00ff */
[----:B------:R-:W-:-:S04]  /*3430*/  @!P5 ISETP.GE.U32.AND P6, PT, R84, R71, PT ;  /* 0x000000475400d20c */ /* 0x000fc80003fc6070 */
[----:B------:R-:W-:Y:S02]  /*3440*/  @!P5 SEL R71, R85, 0x63400000, !P6 ;  /* 0x634000005547d807 */ /* 0x000fe40007000000 */
[----:B------:R-:W-:Y:S02]  /*3450*/  FSETP.GEU.AND P6, PT, |R67|, 1.469367938527859385e-39, PT ;  /* 0x001000004300780b */ /* 0x000fe40003fce200 */
[----:B------:R-:W-:-:S04]  /*3460*/  @!P5 LOP3.LUT R71, R71, 0x80000000, R69, 0xf8, !PT ;  /* 0x800000004747d812 */ /* 0x000fc800078ef845 */
[----:B------:R-:W-:-:S06]  /*3470*/  @!P5 LOP3.LUT R71, R71, 0x100000, RZ, 0xfc, !PT ;  /* 0x001000004747d812 */ /* 0x000fcc00078efcff */
[----:B------:R-:W-:Y:S02]  /*3480*/  @!P5 DFMA R76, R76, 2, -R70 ;  /* 0x400000004c4cd82b */ /* 0x000fe40000000846 */
[----:B------:R-:W-:-:S06]  /*3490*/  @!P6 DMUL R82, R66, 8.98846567431157953865e+307 ;  /* 0x7fe000004252e828 */ /* 0x000fcc0000000000 */
        /* <DEDUP_REMOVED lines=11> */
[----:B------:R-:W-:Y:S01]  /*3550*/  @!P5 LOP3.LUT R74, R77, 0x7ff00000, RZ, 0xc0, !PT ;  /* 0x7ff000004d4ad812 */ /* 0x000fe200078ec0ff */
[----:B------:R-:W-:-:S04]  /*3560*/  VIADD R73, R87, 0xffffffff ;  /* 0xffffffff57497836 */ /* 0x000fc80000000000 */
[----:B------:R-:W-:-:S05]  /*3570*/  VIADD R72, R74, 0xffffffff ;  /* 0xffffffff4a487836 */ /* 0x000fca0000000000 */
        /* <DEDUP_REMOVED lines=22> */
[----:B------:R-:W-:-:S06]  /*36e0*/  IMAD.MOV.U32 R66, RZ, RZ, RZ ;  /* 0x000000ffff427224 */ /* 0x000fcc00078e00ff */
[----:B------:R-:W-:-:S03]  /*36f0*/  DFMA R66, R72, -R66, R70 ;  /* 0x800000424842722b */ /* 0x000fc60000000046 */
[----:B------:R-:W-:-:S03]  /*3700*/  LOP3.LUT R75, R69, R75, RZ, 0x3c, !PT ;  /* 0x0000004b454b7212 */ /* 0x000fc600078e3cff */
[----:B------:R-:W-:-:S04]  /*3710*/  IADD3 R66, PT, PT, -R74, -0x43300000, RZ ;  /* 0xbcd000004a427810 */ /* 0x000fc80007ffe1ff */
[----:B------:R-:W-:-:S04]  /*3720*/  FSETP.NEU.AND P5, PT, |R67|, R66, PT ;  /* 0x000000424300720b */ /* 0x000fc80003fad200 */
[----:B------:R-:W-:Y:S02]  /*3730*/  FSEL R72, R68, R72, !P5 ;  /* 0x0000004844487208 */ /* 0x000fe40006800000 */
[----:B------:R-:W-:Y:S01]  /*3740*/  FSEL R73, R75, R73, !P5 ;  /* 0x000000494b497208 */ /* 0x000fe20006800000 */
[----:B------:R-:W-:Y:S06]  /*3750*/  BRA `(.L_x_1410) ;  /* 0x0000000000547947 */ /* 0x000fec0003800000 */
.L_x_1409:
        /* <DEDUP_REMOVED lines=16> */
.L_x_1412:
[----:B------:R-:W-:Y:S01]  /*3860*/  LOP3.LUT R73, R67, 0x80000, RZ, 0xfc, !PT ;  /* 0x0008000043497812 */ /* 0x000fe200078efcff */
[----:B------:R-:W-:Y:S01]  /*3870*/  IMAD.MOV.U32 R72, RZ, RZ, R66 ;  /* 0x000000ffff487224 */ /* 0x000fe200078e0042 */
[----:B------:R-:W-:Y:S06]  /*3880*/  BRA `(.L_x_1410) ;  /* 0x0000000000087947 */ /* 0x000fec0003800000 */
.L_x_1411:
[----:B------:R-:W-:Y:S01]  /*3890*/  LOP3.LUT R73, R69, 0x80000, RZ, 0xfc, !PT ;  /* 0x0008000045497812 */ /* 0x000fe200078efcff */
[----:B------:R-:W-:-:S07]  /*38a0*/  IMAD.MOV.U32 R72, RZ, RZ, R68 ;  /* 0x000000ffff487224 */ /* 0x000fce00078e0044 */
.L_x_1410:
[----:B------:R-:W-:Y:S05]  /*38b0*/  BSYNC.RECONVERGENT B2 ;  /* 0x0000000000027941 */ /* 0x000fea0003800200 */
.L_x_1408:
[----:B------:R-:W-:Y:S02]  /*38c0*/  IMAD.MOV.U32 R66, RZ, RZ, R30 ;  /* 0x000000ffff427224 */ /* 0x000fe400078e001e */
[----:B------:R-:W-:Y:S02]  /*38d0*/  IMAD.MOV.U32 R67, RZ, RZ, 0x0 ;  /* 0x00000000ff437424 */ /* 0x000fe400078e00ff */
[----:B------:R-:W-:Y:S02]  /*38e0*/  IMAD.MOV.U32 R68, RZ, RZ, R72 ;  /* 0x000000ffff447224 */ /* 0x000fe400078e0048 */
[----:B------:R-:W-:Y:S01]  /*38f0*/  IMAD.MOV.U32 R69, RZ, RZ, R73 ;  /* 0x000000ffff457224 */ /* 0x000fe200078e0049 */
[----:B------:R-:W-:Y:S06]  /*3900*/  RET.REL.NODEC R66 `(_Z28Leapfrog_2D_Solver_OptimizedififfPfS_S_) ;  /* 0xffffffc442bc7950 */ /* 0x000fec0003c3ffff */
        .weak           $__internal_27_$__cuda_sm3x_div_rn_noftz_f32_slowpath
        .type           $__internal_27_$__cuda_sm3x_div_rn_noftz_f32_slowpath,@function
        .size           $__internal_27_$__cuda_sm3x_div_rn_noftz_f32_slowpath,($_Z28Leapfrog_2D_Solver_OptimizedififfPfS_S_$__internal_accurate_pow - $__internal_27_$__cuda_sm3x_div_rn_noftz_f32_slowpath)
$__internal_27_$__cuda_sm3x_div_rn_noftz_f32_slowpath:
        /* <DEDUP_REMOVED lines=34> */
.L_x_1413:
        /* <DEDUP_REMOVED lines=50> */
.L_x_1419:
[----:B------:R-:W-:-:S04]  /*3e50*/  LOP3.LUT R5, R5, 0x80000000, RZ, 0xc0, !PT ;  /* 0x8000000005057812 */ /* 0x000fc800078ec0ff */
[----:B------:R-:W-:Y:S01]  /*3e60*/  LOP3.LUT R5, R5, 0x7f800000, RZ, 0xfc, !PT ;  /* 0x7f80000005057812 */ /* 0x000fe200078efcff */
[----:B------:R-:W-:Y:S06]  /*3e70*/  BRA `(.L_x_1420) ;  /* 0x0000000000287947 */ /* 0x000fec0003800000 */
.L_x_1418:
[----:B------:R-:W-:Y:S01]  /*3e80*/  IMAD R5, R3, 0x800000, R5 ;  /* 0x0080000003057824 */ /* 0x000fe200078e0205 */
[----:B------:R-:W-:Y:S06]  /*3e90*/  BRA `(.L_x_1420) ;  /* 0x0000000000207947 */ /* 0x000fec0003800000 */
.L_x_1417:
[----:B------:R-:W-:-:S04]  /*3ea0*/  LOP3.LUT R2, R3, 0x80000000, R2, 0x48, !PT ;  /* 0x8000000003027812 */ /* 0x000fc800078e4802 */
[----:B------:R-:W-:Y:S01]  /*3eb0*/  LOP3.LUT R5, R2, 0x7f800000, RZ, 0xfc, !PT ;  /* 0x7f80000002057812 */ /* 0x000fe200078efcff */
[----:B------:R-:W-:Y:S06]  /*3ec0*/  BRA `(.L_x_1420) ;  /* 0x0000000000147947 */ /* 0x000fec0003800000 */
.L_x_1416:
[----:B------:R-:W-:Y:S01]  /*3ed0*/  LOP3.LUT R5, R3, 0x80000000, R2, 0x48, !PT ;  /* 0x8000000003057812 */ /* 0x000fe200078e4802 */
[----:B------:R-:W-:Y:S06]  /*3ee0*/  BRA `(.L_x_1420) ;  /* 0x00000000000c7947 */ /* 0x000fec0003800000 */
.L_x_1415:
[----:B------:R-:W0:Y:S01]  /*3ef0*/  MUFU.RSQ R5, -QNAN ;  /* 0xffc0000000057908 */ /* 0x000e220000001400 */
[----:B------:R-:W-:Y:S05]  /*3f00*/  BRA `(.L_x_1420) ;  /* 0x0000000000047947 */ /* 0x000fea0003800000 */
.L_x_1414:
[----:B------:R-:W-:-:S07]  /*3f10*/  FADD.FTZ R5, R0, R3 ;  /* 0x0000000300057221 */ /* 0x000fce0000010000 */
.L_x_1420:
[----:B------:R-:W-:Y:S02]  /*3f20*/  IMAD.MOV.U32 R2, RZ, RZ, R9 ;  /* 0x000000ffff027224 */ /* 0x000fe400078e0009 */
[----:B------:R-:W-:-:S04]  /*3f30*/  IMAD.MOV.U32 R3, RZ, RZ, 0x0 ;  /* 0x00000000ff037424 */ /* 0x000fc800078e00ff */
[----:B0-----:R-:W-:Y:S05]  /*3f40*/  RET.REL.NODEC R2 `(_Z28Leapfrog_2D_Solver_OptimizedififfPfS_S_) ;  /* 0xffffffc0022c7950 */ /* 0x001fea0003c3ffff */
        .type           $_Z28Leapfrog_2D_Solver_OptimizedififfPfS_S_$__internal_accurate_pow,@function
        .size           $_Z28Leapfrog_2D_Solver_OptimizedififfPfS_S_$__internal_accurate_pow,(.L_x_1661 - $_Z28Leapfrog_2D_Solver_OptimizedififfPfS_S_$__internal_accurate_pow)
$_Z28Leapfrog_2D_Solver_OptimizedififfPfS_S_$__internal_accurate_pow:
[----:B------:R-:W-:Y:S01]  /*3f50*/  ISETP.GT.U32.AND P6, PT, R71, 0xfffff, PT ;  /* 0x000fffff4700780c */ /* 0x000fe20003fc4070 */
[----:B------:R-:W-:Y:S01]  /*3f60*/  IMAD.MOV.U32 R66, RZ, RZ, R70 ;  /* 0x000000ffff427224 */ /* 0x000fe200078e0046 */
[--C-:B------:R-:W-:Y:S01]  /*3f70*/  SHF.R.U32.HI R95, RZ, 0x14, R71.reuse ;  /* 0x00000014ff5f7819 */ /* 0x100fe20000011647 */
[----:B------:R-:W-:Y:S01]  /*3f80*/  IMAD.MOV.U32 R67, RZ, RZ, R71 ;  /* 0x000000ffff437224 */ /* 0x000fe200078e0047 */
[----:B------:R-:W-:Y:S01]  /*3f90*/  UMOV UR10, 0x7d2cafe2 ;  /* 0x7d2cafe2000a7882 */ /* 0x000fe20000000000 */
[----:B------:R-:W-:Y:S01]  /*3fa0*/  IMAD.MOV.U32 R68, RZ, RZ, 0x41ad3b5a ;  /* 0x41ad3b5aff447424 */ /* 0x000fe200078e00ff */
[----:B------:R-:W-:Y:S01]  /*3fb0*/  UMOV UR11, 0x3eb0f5ff ;  /* 0x3eb0f5ff000b7882 */ /* 0x000fe20000000000 */
[----:B------:R-:W-:Y:S01]  /*3fc0*/  IMAD.MOV.U32 R69, RZ, RZ, 0x3ed0f5d2 ;  /* 0x3ed0f5d2ff457424 */ /* 0x000fe200078e00ff */
[----:B------:R-:W-:Y:S01]  /*3fd0*/  UMOV UR12, 0x3b39803f ;  /* 0x3b39803f000c7882 */ /* 0x000fe20000000000 */
[----:B------:R-:W-:-:S04]  /*3fe0*/  UMOV UR13, 0x3c7abc9e ;  /* 0x3c7abc9e000d7882 */ /* 0x000fc80000000000 */
        /* <DEDUP_REMOVED lines=65> */
[----:B------:R-:W-:Y:S02]  /*4400*/  IMAD.MOV.U32 R73, RZ, RZ, R87 ;  /* 0x000000ffff497224 */ /* 0x000fe400078e0057 */
[C---:B------:R-:W-:Y:S02]  /*4410*/  VIADD R84, R95.reuse, 0xfffffc01 ;  /* 0xfffffc015f547836 */ /* 0x040fe40000000000 */
[----:B------:R-:W-:-:S03]  /*4420*/  @P6 VIADD R84, R95, 0xfffffc02 ;  /* 0xfffffc025f546836 */ /* 0x000fc60000000000 */
[----:B------:R-:W-:Y:S01]  /*4430*/  DFMA R76, R76, R74, R82 ;  /* 0x0000004a4c4c722b */ /* 0x000fe20000000052 */
[----:B------:R-:W-:Y:S01]  /*4440*/  IMAD.U32 R72, RZ, RZ, UR5 ;  /* 0x00000005ff487e24 */ /* 0x000fe2000f8e00ff */
[C---:B------:R-:W-:Y:S01]  /*4450*/  LOP3.LUT R75, R73.reuse, 0xff0fffff, RZ, 0xc0, !PT ;  /* 0xff0fffff494b7812 */ /* 0x040fe200078ec0ff */
[----:B------:R-:W-:-:S05]  /*4460*/  IMAD.SHL.U32 R74, R73, 0x2, RZ ;  /* 0x00000002494a7824 */ /* 0x000fca00078e00ff */
        /* <DEDUP_REMOVED lines=33> */
[----:B------:R-:W-:Y:S01]  /*4680*/  FSETP.GEU.AND P6, PT, |R71|, 4.1917929649353027344, PT ;  /* 0x4086232b4700780b */ /* 0x000fe20003fce200 */
[----:B------:R-:W-:-:S05]  /*4690*/  DADD R66, R66, -R70 ;  /* 0x0000000042427229 */ /* 0x000fca0000000846 */
[----:B------:R-:W-:-:S03]  /*46a0*/  DADD R72, R68, -6.75539944105574400000e+15 ;  /* 0xc338000044487429 */ /* 0x000fc60000000000 */
[----:B------:R-:W-:-:S05]  /*46b0*/  DADD R76, R76, R66 ;  /* 0x000000004c4c7229 */ /* 0x000fca0000000042 */
        /* <DEDUP_REMOVED lines=34> */
[----:B------:R-:W-:-:S10]  /*48e0*/  DFMA R72, R74, R72, 1 ;  /* 0x3ff000004a48742b */ /* 0x000fd40000000048 */
[----:B------:R-:W-:Y:S02]  /*48f0*/  IMAD R67, R68, 0x100000, R73 ;  /* 0x0010000044437824 */ /* 0x000fe400078e0249 */
[----:B------:R-:W-:Y:S01]  /*4900*/  IMAD.MOV.U32 R66, RZ, RZ, R72 ;  /* 0x000000ffff427224 */ /* 0x000fe200078e0048 */
[----:B------:R-:W-:Y:S06]  /*4910*/  @!P6 BRA `(.L_x_1421) ;  /* 0x000000000030e947 */ /* 0x000fec0003800000 */
        /* <DEDUP_REMOVED lines=12> */
.L_x_1421:
[----:B------:R-:W-:Y:S02]  /*49e0*/  DFMA R76, R76, R66, R66 ;  /* 0x000000424c4c722b */ /* 0x000fe40000000042 */
[----:B------:R-:W-:-:S08]  /*49f0*/  DSETP.NEU.AND P6, PT, |R66|, +INF , PT ;  /* 0x7ff000004200742a */ /* 0x000fd00003fcd200 */
[----:B------:R-:W-:Y:S01]  /*4a00*/  FSEL R68, R66, R76, !P6 ;  /* 0x0000004c42447208 */ /* 0x000fe20007000000 */
[----:B------:R-:W-:Y:S01]  /*4a10*/  IMAD.MOV.U32 R66, RZ, RZ, R30 ;  /* 0x000000ffff427224 */ /* 0x000fe200078e001e */
[----:B------:R-:W-:Y:S01]  /*4a20*/  FSEL R76, R67, R77, !P6 ;  /* 0x0000004d434c7208 */ /* 0x000fe20007000000 */
[----:B------:R-:W-:-:S04]  /*4a30*/  IMAD.MOV.U32 R67, RZ, RZ, 0x0 ;  /* 0x00000000ff437424 */ /* 0x000fc800078e00ff */
[----:B------:R-:W-:Y:S05]  /*4a40*/  RET.REL.NODEC R66 `(_Z28Leapfrog_2D_Solver_OptimizedififfPfS_S_) ;  /* 0xffffffb4426c7950 */ /* 0x000fea0003c3ffff */
.L_x_1422:
        /* <DEDUP_REMOVED lines=11> */
.L_x_1661:


//--------------------- .text._Z18Leapfrog_2D_SolverififfPfS_S_ --------------------------
	.section	.text._Z18Leapfrog_2D_SolverififfPfS_S_,"ax",@progbits
	.align	128
        .global         _Z18Leapfrog_2D_SolverififfPfS_S_
        .type           _Z18Leapfrog_2D_SolverififfPfS_S_,@function
        .size           _Z18Leapfrog_2D_SolverififfPfS_S_,(.L_x_1664 - _Z18Leapfrog_2D_SolverififfPfS_S_)
        .other          _Z18Leapfrog_2D_SolverififfPfS_S_,@"STO_CUDA_ENTRY STV_DEFAULT"
_Z18Leapfrog_2D_SolverififfPfS_S_:
.text._Z18Leapfrog_2D_SolverififfPfS_S_:
[----:B------:R-:W-:Y:S01]  /*0000*/  LDC R1, c[0x0][0x37c] ;  /* 0x0000df00ff017b82 */ /* 0x000fe20000000800 */
[----:B------:R-:W0:Y:S01]  /*0010*/  LDCU.64 UR8, c[0x0][0x358] ;  /* 0x00006b00ff0877ac */ /* 0x000e220008000a00 */
[----:B------:R-:W-:Y:S01]  /*0020*/  CS2R R30, SR_CLOCKLO ;  /* 0x00000000001e7805 */ /* 0x000fe20000015000 */
[----:B------:R-:W1:Y:S05]  /*0030*/  S2R R5, SR_TID.Y ;  /* 0x0000000000057919 */ /* 0x000e6a0000002200 */
[----:B------:R-:W2:Y:S01]  /*0040*/  LDC R3, c[0x0][0x360] ;  /* 0x0000d800ff037b82 */ /* 0x000ea20000000800 */
[----:B------:R-:W3:Y:S01]  /*0050*/  LDCU UR7, c[0x0][0x388] ;  /* 0x00007100ff0777ac */ /* 0x000ee20008000800 */
[----:B------:R-:W-:Y:S01]  /*0060*/  BSSY.RECONVERGENT B0, `(.L_x_1423) ;  /* 0x00002f4000007945 */ /* 0x000fe20003800200 */
[----:B------:R-:W2:Y:S01]  /*0070*/  S2R R2, SR_TID.X ;  /* 0x0000000000027919 */ /* 0x000ea20000002100 */
[----:B------:R-:W4:Y:S04]  /*0080*/  LDCU UR14, c[0x0][0x384] ;  /* 0x00007080ff0e77ac */ /* 0x000f280008000800 */
[----:B------:R-:W1:Y:S01]  /*0090*/  S2UR UR6, SR_CTAID.Y ;  /* 0x00000000000679c3 */ /* 0x000e620000002600 */
[----:B------:R-:W0:Y:S07]  /*00a0*/  LDCU UR15, c[0x0][0x380] ;  /* 0x00007000ff0f77ac */ /* 0x000e2e0008000800 */
[----:B------:R-:W1:Y:S01]  /*00b0*/  LDC R0, c[0x0][0x364] ;  /* 0x0000d900ff007b82 */ /* 0x000e620000000800 */
[----:B---3--:R-:W-:-:S07]  /*00c0*/  UIADD3 UR4, UPT, UPT, UR7, -0xc, URZ ;  /* 0xfffffff407047890 */ /* 0x008fce000fffe0ff */
[----:B------:R-:W2:Y:S08]  /*00d0*/  S2UR UR5, SR_CTAID.X ;  /* 0x00000000000579c3 */ /* 0x000eb00000002500 */
[----:B------:R-:W3:Y:S01]  /*00e0*/  LDC R15, c[0x0][0x380] ;  /* 0x0000e000ff0f7b82 */ /* 0x000ee20000000800 */
[----:B-1----:R-:W-:-:S05]  /*00f0*/  IMAD R0, R0, UR6, R5 ;  /* 0x0000000600007c24 */ /* 0x002fca000f8e0205 */
[----:B------:R-:W-:Y:S01]  /*0100*/  ISETP.GE.AND P0, PT, R0, UR4, PT ;  /* 0x0000000400007c0c */ /* 0x000fe2000bf06270 */
[----:B------:R-:W-:Y:S01]  /*0110*/  UMOV UR4, URZ ;  /* 0x000000ff00047c82 */ /* 0x000fe20008000000 */
[----:B--2---:R-:W-:Y:S02]  /*0120*/  IMAD R3, R3, UR5, R2 ;  /* 0x0000000503037c24 */ /* 0x004fe4000f8e0202 */
[----:B---3--:R-:W-:-:S05]  /*0130*/  VIADD R0, R15, 0xfffffff4 ;  /* 0xfffffff40f007836 */ /* 0x008fca0000000000 */
[----:B------:R-:W-:-:S13]  /*0140*/  ISETP.GE.OR P0, PT, R3, R0, P0 ;  /* 0x000000000300720c */ /* 0x000fda0000706670 */
[----:B0---4-:R-:W-:Y:S05]  /*0150*/  @P0 BRA `(.L_x_1424) ;  /* 0x0000002c00900947 */ /* 0x011fea0003800000 */
[----:B------:R-:W0:Y:S01]  /*0160*/  LDC R10, c[0x0][0x390] ;  /* 0x0000e400ff0a7b82 */ /* 0x000e220000000800 */
[----:B------:R-:W-:Y:S01]  /*0170*/  UISETP.GE.AND UP0, UPT, UR7, 0xd, UPT ;  /* 0x0000000d0700788c */ /* 0x000fe2000bf06270 */
[----:B0-----:R-:W-:-:S08]  /*0180*/  FMUL R10, R10, R10 ;  /* 0x0000000a0a0a7220 */ /* 0x001fd00000400000 */
[----:B------:R-:W-:Y:S05]  /*0190*/  BRA.U !UP0, `(.L_x_1424) ;  /* 0x0000002d08807547 */ /* 0x000fea000b800000 */
[----:B------:R-:W0:Y:S08]  /*01a0*/  LDC.64 R18, c[0x0][0x3a0] ;  /* 0x0000e800ff127b82 */ /* 0x000e300000000a00 */
[----:B------:R-:W1:Y:S01]  /*01b0*/  LDC R5, c[0x0][0x384] ;  /* 0x0000e100ff057b82 */ /* 0x000e620000000800 */
[----:B0-----:R-:W-:-:S04]  /*01c0*/  IMAD.WIDE R18, R3, 0x4, R18 ;  /* 0x0000000403127825 */ /* 0x001fc800078e0212 */
[----:B------:R-:W-:-:S04]  /*01d0*/  IMAD.WIDE R20, R15, 0x4, R18 ;  /* 0x000000040f147825 */ /* 0x000fc800078e0212 */
[----:B-1----:R-:W-:Y:S01]  /*01e0*/  FMUL R5, R5, R5 ;  /* 0x0000000505057220 */ /* 0x002fe20000400000 */
[----:B------:R-:W-:-:S03]  /*01f0*/  IMAD.WIDE R22, R15, 0x4, R20 ;  /* 0x000000040f167825 */ /* 0x000fc600078e0214 */
[----:B------:R-:W0:Y:S01]  /*0200*/  MUFU.RCP R0, R5 ;  /* 0x0000000500007308 */ /* 0x000e220000001000 */
[----:B------:R-:W-:-:S07]  /*0210*/  IMAD.WIDE R24, R15, 0x4, R22 ;  /* 0x000000040f187825 */ /* 0x000fce00078e0216 */
[----:B------:R-:W1:Y:S01]  /*0220*/  FCHK P0, R10, R5 ;  /* 0x000000050a007302 */ /* 0x000e620000000000 */
[----:B------:R-:W-:-:S04]  /*0230*/  IMAD.WIDE R26, R15, 0x4, R24 ;  /* 0x000000040f1a7825 */ /* 0x000fc800078e0218 */
[----:B------:R-:W-:-:S04]  /*0240*/  IMAD.WIDE R34, R15, 0x4, R26 ;  /* 0x000000040f227825 */ /* 0x000fc800078e021a */
[----:B0-----:R-:W-:-:S04]  /*0250*/  FFMA R7, -R5, R0, 1 ;  /* 0x3f80000005077423 */ /* 0x001fc80000000100 */
[----:B------:R-:W-:Y:S01]  /*0260*/  FFMA R0, R0, R7, R0 ;  /* 0x0000000700007223 */ /* 0x000fe20000000000 */
[----:B------:R-:W-:-:S04]  /*0270*/  IMAD.WIDE R32, R15, 0x4, R34 ;  /* 0x000000040f207825 */ /* 0x000fc800078e0222 */
[----:B------:R-:W-:Y:S01]  /*0280*/  FFMA R7, R0, R10, RZ ;  /* 0x0000000a00077223 */ /* 0x000fe200000000ff */
[----:B------:R-:W-:-:S04]  /*0290*/  IMAD.WIDE R36, R15, 0x4, R32 ;  /* 0x000000040f247825 */ /* 0x000fc800078e0220 */
[----:B------:R-:W-:-:S04]  /*02a0*/  FFMA R54, -R5, R7, R10 ;  /* 0x0000000705367223 */ /* 0x000fc8000000010a */
[----:B------:R-:W-:Y:S01]  /*02b0*/  FFMA R54, R0, R54, R7 ;  /* 0x0000003600367223 */ /* 0x000fe20000000007 */
[----:B------:R-:W-:-:S04]  /*02c0*/  IMAD.WIDE R16, R15, 0x4, R36 ;  /* 0x000000040f107825 */ /* 0x000fc800078e0224 */
[----:B------:R-:W-:-:S04]  /*02d0*/  IMAD.WIDE R38, R15, 0x4, R16 ;  /* 0x000000040f267825 */ /* 0x000fc800078e0210 */
[----:B------:R-:W-:Y:S01]  /*02e0*/  IMAD.WIDE R14, R15, 0x4, R38 ;  /* 0x000000040f0e7825 */ /* 0x000fe200078e0226 */
[----:B-1----:R-:W-:Y:S06]  /*02f0*/  @!P0 BRA `(.L_x_1425) ;  /* 0x0000000000108947 */ /* 0x002fec0003800000 */
[----:B------:R-:W-:Y:S01]  /*0300*/  IMAD.MOV.U32 R0, RZ, RZ, R10 ;  /* 0x000000ffff007224 */ /* 0x000fe200078e000a */
[----:B------:R-:W-:-:S07]  /*0310*/  MOV R11, 0x330 ;  /* 0x00000330000b7802 */ /* 0x000fce0000000f00 */
[----:B------:R-:W-:Y:S05]  /*0320*/  CALL.REL.NOINC `($__internal_29_$__cuda_sm3x_div_rn_noftz_f32_slowpath) ;  /* 0x0000003400187944 */ /* 0x000fea0003c00000 */
[----:B------:R-:W-:-:S07]  /*0330*/  IMAD.MOV.U32 R54, RZ, RZ, R7 ;  /* 0x000000ffff367224 */ /* 0x000fce00078e0007 */
.L_x_1425:
        /* <DEDUP_REMOVED lines=12> */
[----:B------:R-:W-:Y:S05]  /*0400*/  CALL.REL.NOINC `($__internal_29_$__cuda_sm3x_div_rn_noftz_f32_slowpath) ;  /* 0x0000003000e07944 */ /* 0x000fea0003c00000 */
[----:B------:R-:W-:-:S07]  /*0410*/  IMAD.MOV.U32 R0, RZ, RZ, R7 ;  /* 0x000000ffff007224 */ /* 0x000fce00078e0007 */
.L_x_1426:
[----:B------:R-:W0:Y:S01]  /*0420*/  LDC.64 R28, c[0x0][0x380] ;  /* 0x0000e000ff1c7b82 */ /* 0x000e220000000a00 */
[----:B------:R0:W5:Y:S04]  /*0430*/  LDG.E.CONSTANT R7, desc[UR8][R32.64+0x18] ;  /* 0x0000180820077981 */ /* 0x000168000c1e9900 */
[----:B------:R1:W5:Y:S03]  /*0440*/  LDG.E.CONSTANT R8, desc[UR8][R34.64+0x18] ;  /* 0x0000180822087981 */ /* 0x000366000c1e9900 */
[----:B------:R-:W1:Y:S01]  /*0450*/  LDC.64 R64, c[0x0][0x388] ;  /* 0x0000e200ff407b82 */ /* 0x000e620000000a00 */
[----:B------:R2:W5:Y:S04]  /*0460*/  LDG.E.CONSTANT R12, desc[UR8][R22.64+0x18] ;  /* 0x00001808160c7981 */ /* 0x000568000c1e9900 */
[----:B------:R3:W5:Y:S04]  /*0470*/  LDG.E.CONSTANT R10, desc[UR8][R26.64+0x18] ;  /* 0x000018081a0a7981 */ /* 0x000768000c1e9900 */
[----:B------:R4:W5:Y:S04]  /*0480*/  LDG.E.CONSTANT R9, desc[UR8][R24.64+0x18] ;  /* 0x0000180818097981 */ /* 0x000968000c1e9900 */
[----:B------:R4:W5:Y:S01]  /*0490*/  LDG.E.CONSTANT R13, desc[UR8][R18.64+0x18] ;  /* 0x00001808120d7981 */ /* 0x000962000c1e9900 */
[----:B0-----:R-:W2:Y:S03]  /*04a0*/  F2F.F64.F32 R32, R29 ;  /* 0x0000001d00207310 */ /* 0x001ea60000201800 */
[----:B------:R-:W5:Y:S04]  /*04b0*/  LDG.E.CONSTANT R5, desc[UR8][R16.64+0x18] ;  /* 0x0000180810057981 */ /* 0x000f68000c1e9900 */
[----:B------:R0:W5:Y:S01]  /*04c0*/  LDG.E.CONSTANT R11, desc[UR8][R20.64+0x18] ;  /* 0x00001808140b7981 */ /* 0x000162000c1e9900 */
[----:B-1----:R-:W1:Y:S03]  /*04d0*/  F2F.F64.F32 R34, R65 ;  /* 0x0000004100227310 */ /* 0x002e660000201800 */
[----:B------:R-:W5:Y:S04]  /*04e0*/  LDG.E.CONSTANT R4, desc[UR8][R38.64+0x18] ;  /* 0x0000180826047981 */ /* 0x000f68000c1e9900 */
[----:B------:R-:W5:Y:S01]  /*04f0*/  LDG.E.CONSTANT R6, desc[UR8][R36.64+0x18] ;  /* 0x0000180824067981 */ /* 0x000f62000c1e9900 */
[----:B--2---:R-:W-:-:S02]  /*0500*/  DADD R22, R32, 8 ;  /* 0x4020000020167429 */ /* 0x004fc40000000000 */
[C---:B---3--:R-:W-:Y:S02]  /*0510*/  DADD R26, R32.reuse, 2 ;  /* 0x40000000201a7429 */ /* 0x048fe40000000000 */
[C---:B----4-:R-:W-:Y:S01]  /*0520*/  DADD R24, R32.reuse, 4 ;  /* 0x4010000020187429 */ /* 0x050fe20000000000 */
[----:B------:R-:W-:Y:S02]  /*0530*/  IMAD.WIDE R40, R28, 0x4, R14 ;  /* 0x000000041c287825 */ /* 0x000fe400078e020e */
[----:B------:R2:W5:Y:S03]  /*0540*/  LDG.E.CONSTANT R14, desc[UR8][R14.64+0x18] ;  /* 0x000018080e0e7981 */ /* 0x000566000c1e9900 */
[----:B------:R-:W-:Y:S01]  /*0550*/  LOP3.LUT R19, R23, 0x7ff00000, RZ, 0xc0, !PT ;  /* 0x7ff0000017137812 */ /* 0x000fe200078ec0ff */
[----:B------:R-:W-:Y:S01]  /*0560*/  FMUL R23, R0, R65 ;  /* 0x0000004100177220 */ /* 0x000fe20000400000 */
[----:B0-----:R-:W-:Y:S01]  /*0570*/  DADD R20, R32, 10 ;  /* 0x4024000020147429 */ /* 0x001fe20000000000 */
[----:B------:R0:W3:Y:S01]  /*0580*/  F2F.F64.F32 R46, R0 ;  /* 0x00000000002e7310 */ /* 0x0000e20000201800 */
[----:B------:R-:W-:Y:S01]  /*0590*/  LOP3.LUT R17, R25, 0x7ff00000, RZ, 0xc0, !PT ;  /* 0x7ff0000019117812 */ /* 0x000fe200078ec0ff */
[C---:B-1----:R-:W-:Y:S01]  /*05a0*/  DADD R24, R34.reuse, 2 ;  /* 0x4000000022187429 */ /* 0x042fe20000000000 */
[----:B------:R-:W-:Y:S01]  /*05b0*/  IMAD R86, R28, 0xc, R3 ;  /* 0x0000000c1c567824 */ /* 0x000fe200078e0203 */
[----:B--2---:R-:W-:Y:S01]  /*05c0*/  LOP3.LUT R15, R27, 0x7ff00000, RZ, 0xc0, !PT ;  /* 0x7ff000001b0f7812 */ /* 0x004fe200078ec0ff */
[----:B------:R-:W-:Y:S01]  /*05d0*/  DADD R26, R34, 4 ;  /* 0x40100000221a7429 */ /* 0x000fe20000000000 */
[----:B------:R-:W-:Y:S01]  /*05e0*/  FFMA R23, R54, R29, R23 ;  /* 0x0000001d36177223 */ /* 0x000fe20000000017 */
[C---:B------:R-:W-:Y:S01]  /*05f0*/  DADD R42, R32.reuse, 6 ;  /* 0x40180000202a7429 */ /* 0x040fe20000000000 */
[----:B------:R-:W1:Y:S01]  /*0600*/  F2F.F64.F32 R54, R54 ;  /* 0x0000003600367310 */ /* 0x000e620000201800 */
[----:B------:R-:W-:-:S02]  /*0610*/  DADD R44, R32, 12 ;  /* 0x40280000202c7429 */ /* 0x000fc40000000000 */
[C---:B------:R-:W-:Y:S02]  /*0620*/  DADD R48, R34.reuse, 6 ;  /* 0x4018000022307429 */ /* 0x040fe40000000000 */
[C---:B------:R-:W-:Y:S02]  /*0630*/  DADD R50, R34.reuse, 8 ;  /* 0x4020000022327429 */ /* 0x040fe40000000000 */
[C---:B------:R-:W-:Y:S02]  /*0640*/  DADD R52, R34.reuse, 10 ;  /* 0x4024000022347429 */ /* 0x040fe40000000000 */
[----:B------:R-:W-:Y:S01]  /*0650*/  DADD R62, R34, 12 ;  /* 0x40280000223e7429 */ /* 0x000fe20000000000 */
[----:B------:R-:W-:Y:S01]  /*0660*/  LOP3.LUT R20, R21, 0x7ff00000, RZ, 0xc0, !PT ;  /* 0x7ff0000015147812 */ /* 0x000fe200078ec0ff */
[----:B------:R-:W-:Y:S01]  /*0670*/  IMAD R87, R28, 0x6, R3 ;  /* 0x000000061c577824 */ /* 0x000fe200078e0203 */
[----:B------:R-:W-:Y:S01]  /*0680*/  LOP3.LUT R22, R25, 0x7ff00000, RZ, 0xc0, !PT ;  /* 0x7ff0000019167812 */ /* 0x000fe200078ec0ff */
[----:B------:R2:W5:Y:S01]  /*0690*/  LDG.E.CONSTANT R16, desc[UR8][R40.64+0x18] ;  /* 0x0000180828107981 */ /* 0x000562000c1e9900 */
        /* <DEDUP_REMOVED lines=9> */
[----:B--2---:R-:W-:Y:S01]  /*0730*/  DADD R40, R32, 8 ;  /* 0x4020000020287429 */ /* 0x004fe20000000000 */
[----:B------:R-:W-:Y:S01]  /*0740*/  LOP3.LUT R27, R53, 0x7ff00000, RZ, 0xc0, !PT ;  /* 0x7ff00000351b7812 */ /* 0x000fe200078ec0ff */
[----:B------:R-:W-:-:S02]  /*0750*/  DADD R48, R34, 2 ;  /* 0x4000000022307429 */ /* 0x000fc40000000000 */
[C---:B------:R-:W-:Y:S02]  /*0760*/  DADD R50, R34.reuse, 4 ;  /* 0x4010000022327429 */ /* 0x040fe40000000000 */
[C---:B------:R-:W-:Y:S02]  /*0770*/  DADD R52, R34.reuse, 6 ;  /* 0x4018000022347429 */ /* 0x040fe40000000000 */
[C---:B------:R-:W-:Y:S02]  /*0780*/  DADD R56, R34.reuse, 8 ;  /* 0x4020000022387429 */ /* 0x040fe40000000000 */
[C---:B------:R-:W-:Y:S02]  /*0790*/  DADD R58, R34.reuse, 10 ;  /* 0x40240000223a7429 */ /* 0x040fe40000000000 */
[----:B------:R-:W-:Y:S01]  /*07a0*/  DADD R60, R34, 12 ;  /* 0x40280000223c7429 */ /* 0x000fe20000000000 */
[----:B------:R-:W-:Y:S01]  /*07b0*/  LOP3.LUT R28, R63, 0x7ff00000, RZ, 0xc0, !PT ;  /* 0x7ff000003f1c7812 */ /* 0x000fe200078ec0ff */
[----:B------:R-:W-:-:S02]  /*07c0*/  IMAD.MOV R29, RZ, RZ, -R64 ;  /* 0x000000ffff1d7224 */ /* 0x000fc400078e0a40 */
[----:B------:R-:W-:Y:S02]  /*07d0*/  VIADD R86, R86, 0x6 ;  /* 0x0000000656567836 */ /* 0x000fe40000000000 */
[----:B01-3--:R-:W-:-:S07]  /*07e0*/  VIADD R87, R87, 0x6 ;  /* 0x0000000657577836 */ /* 0x00bfce0000000000 */
.L_x_1459:
        /* <DEDUP_REMOVED lines=25> */
[----:B------:R-:W3:Y:S01]  /*0980*/  LDC R88, c[0x0][0x38c] ;  /* 0x0000e300ff587b82 */ /* 0x000ee20000000800 */
[----:B------:R-:W-:Y:S01]  /*0990*/  ISETP.NE.AND P5, PT, R20, 0x7ff00000, PT ;  /* 0x7ff000001400780c */ /* 0x000fe20003fa5270 */
[----:B------:R-:W-:Y:S01]  /*09a0*/  DADD R66, -RZ, |R34| ;  /* 0x00000000ff427229 */ /* 0x000fe20000000522 */
[----:B------:R-:W-:Y:S01]  /*09b0*/  ISETP.NE.AND P6, PT, R15, 0x7ff00000, PT ;  /* 0x7ff000000f00780c */ /* 0x000fe20003fc5270 */
[----:B------:R-:W-:Y:S01]  /*09c0*/  BSSY.RECONVERGENT B1, `(.L_x_1427) ;  /* 0x000002d000017945 */ /* 0x000fe20003800200 */
[----:B------:R-:W-:Y:S01]  /*09d0*/  P2R R92, PR, RZ, 0x20 ;  /* 0x00000020ff5c7803 */ /* 0x000fe20000000000 */
[----:B------:R-:W-:Y:S01]  /*09e0*/  FMUL R99, R23, R8 ;  /* 0x0000000817637220 */ /* 0x000fe20000400000 */
[----:B------:R-:W-:Y:S01]  /*09f0*/  ISETP.NE.AND P5, PT, R26, 0x7ff00000, PT ;  /* 0x7ff000001a00780c */ /* 0x000fe20003fa5270 */
[----:B0-----:R-:W-:Y:S01]  /*0a00*/  ULEA UR5, UR6, UR5, 0x18 ;  /* 0x0000000506057291 */ /* 0x001fe2000f8ec0ff */
[----:B------:R-:W0:Y:S01]  /*0a10*/  LDC.64 R64, c[0x0][0x3a8] ;  /* 0x0000ea00ff407b82 */ /* 0x000e220000000a00 */
[----:B------:R-:W-:Y:S01]  /*0a20*/  IMAD.MOV.U32 R95, RZ, RZ, 0x40000000 ;  /* 0x40000000ff5f7424 */ /* 0x000fe200078e00ff */
[----:B------:R-:W-:-:S03]  /*0a30*/  P2R R100, PR, RZ, 0x40 ;  /* 0x00000040ff647803 */ /* 0x000fc60000000000 */
[----:B------:R-:W-:Y:S01]  /*0a40*/  LEA R91, R2, UR5, 0x2 ;  /* 0x00000005025b7c11 */ /* 0x000fe2000f8e10ff */
[----:B------:R-:W-:Y:S01]  /*0a50*/  UMOV UR5, URZ ;  /* 0x000000ff00057c82 */ /* 0x000fe20008000000 */
[C---:B-1----:R-:W-:Y:S02]  /*0a60*/  FSETP.NEU.AND P1, PT, R90.reuse, 1, PT ;  /* 0x3f8000005a00780b */ /* 0x042fe40003f2d000 */
[----:B------:R-:W-:Y:S01]  /*0a70*/  FSETP.NEU.AND P2, PT, R90, RZ, PT ;  /* 0x000000ff5a00720b */ /* 0x000fe20003f4d000 */
[----:B------:R-:W-:Y:S01]  /*0a80*/  STS [R91+0x18], R8 ;  /* 0x000018085b007388 */ /* 0x000fe20000000800 */
[----:B---3--:R-:W-:Y:S01]  /*0a90*/  FSETP.NEU.AND P3, PT, R88, 1, PT ;  /* 0x3f8000005800780b */ /* 0x008fe20003f6d000 */
[----:B0-----:R-:W-:Y:S02]  /*0aa0*/  IMAD.WIDE R62, R87, 0x4, R64 ;  /* 0x00000004573e7825 */ /* 0x001fe400078e0240 */
[----:B--2---:R0:W-:Y:S04]  /*0ab0*/  @!P0 STS [R91], R0 ;  /* 0x000000005b008388 */ /* 0x0041e80000000800 */
[----:B----4-:R1:W-:Y:S01]  /*0ac0*/  @!P0 STS [R91+0x98], R68 ;  /* 0x000098445b008388 */ /* 0x0103e20000000800 */
[----:B------:R-:W-:Y:S01]  /*0ad0*/  BAR.SYNC.DEFER_BLOCKING 0x0 ;  /* 0x0000000000007b1d */ /* 0x000fe20000010000 */
[----:B------:R-:W-:-:S02]  /*0ae0*/  FSETP.NAN.AND P0, PT, R90, R90, PT ;  /* 0x0000005a5a00720b */ /* 0x000fc40003f08000 */
[----:B0-----:R-:W-:Y:S02]  /*0af0*/  P2R R0, PR, RZ, 0x2 ;  /* 0x00000002ff007803 */ /* 0x001fe40000000000 */
[----:B------:R-:W-:Y:S02]  /*0b00*/  P2R R0, PR, RZ, 0x4 ;  /* 0x00000004ff007803 */ /* 0x000fe40000000000 */
[----:B------:R-:W-:Y:S02]  /*0b10*/  P2R R0, PR, RZ, 0x8 ;  /* 0x00000008ff007803 */ /* 0x000fe40000000000 */
[----:B------:R-:W-:Y:S02]  /*0b20*/  ISETP.NE.AND P3, PT, R21, 0x7ff00000, PT ;  /* 0x7ff000001500780c */ /* 0x000fe40003f65270 */
[----:B------:R-:W-:Y:S02]  /*0b30*/  FSETP.NAN.AND P1, PT, R88, R88, PT ;  /* 0x000000585800720b */ /* 0x000fe40003f28000 */
[----:B------:R-:W-:-:S02]  /*0b40*/  P2R R93, PR, RZ, 0x8 ;  /* 0x00000008ff5d7803 */ /* 0x000fc40000000000 */
[----:B------:R-:W-:Y:S02]  /*0b50*/  ISETP.NE.AND P3, PT, R28, 0x7ff00000, PT ;  /* 0x7ff000001c00780c */ /* 0x000fe40003f65270 */
[----:B------:R-:W-:Y:S02]  /*0b60*/  FSETP.NEU.AND P2, PT, R88, RZ, PT ;  /* 0x000000ff5800720b */ /* 0x000fe40003f4d000 */
        /* <DEDUP_REMOVED lines=9> */
[----:B------:R-:W-:-:S02]  /*0c00*/  ISETP.NE.AND P5, PT, R17, 0x7ff00000, PT ;  /* 0x7ff000001100780c */ /* 0x000fc40003fa5270 */
[----:B------:R-:W-:Y:S01]  /*0c10*/  P2R R0, PR, RZ, 0x8 ;  /* 0x00000008ff007803 */ /* 0x000fe20000000000 */
[----:B------:R-:W-:Y:S01]  /*0c20*/  DSETP.NEU.AND P3, PT, |R32|, +INF , PT ;  /* 0x7ff000002000742a */ /* 0x000fe20003f6d200 */
[----:B------:R-:W-:Y:S01]  /*0c30*/  P2R R0, PR, RZ, 0x10 ;  /* 0x00000010ff007803 */ /* 0x000fe20000000000 */
[----:B------:R-:W-:Y:S01]  /*0c40*/  DSETP.NEU.AND P4, PT, |R34|, +INF , PT ;  /* 0x7ff000002200742a */ /* 0x000fe20003f8d200 */
[----:B------:R-:W-:Y:S02]  /*0c50*/  P2R R98, PR, RZ, 0x20 ;  /* 0x00000020ff627803 */ /* 0x000fe40000000000 */
[----:B------:R-:W-:Y:S02]  /*0c60*/  ISETP.NE.AND P5, PT, R22, 0x7ff00000, PT ;  /* 0x7ff000001600780c */ /* 0x000fe40003fa5270 */
[----:B-1----:R-:W-:-:S11]  /*0c70*/  MOV R0, 0xc90 ;  /* 0x00000c9000007802 */ /* 0x002fd60000000f00 */
[----:B------:R-:W-:Y:S05]  /*0c80*/  CALL.REL.NOINC `($_Z18Leapfrog_2D_SolverififfPfS_S_$__internal_accurate_pow) ;  /* 0x00000030004c7944 */ /* 0x000fea0003c00000 */
[----:B------:R-:W-:Y:S05]  /*0c90*/  BSYNC.RECONVERGENT B1 ;  /* 0x0000000000017941 */ /* 0x000fea0003800200 */
.L_x_1427:
[----:B------:R-:W-:Y:S01]  /*0ca0*/  FSEL R69, R72, RZ, P2 ;  /* 0x000000ff48457208 */ /* 0x000fe20001000000 */
[----:B------:R-:W-:Y:S01]  /*0cb0*/  FADD R82, R7, R10 ;  /* 0x0000000a07527221 */ /* 0x000fe20000000000 */
[----:B------:R-:W-:Y:S01]  /*0cc0*/  FSEL R64, R70, RZ, P2 ;  /* 0x000000ff46407208 */ /* 0x000fe20001000000 */
[----:B------:R-:W-:Y:S01]  /*0cd0*/  DADD R32, -RZ, |R32| ;  /* 0x00000000ff207229 */ /* 0x000fe20000000520 */
[----:B------:R-:W-:Y:S01]  /*0ce0*/  FSEL R67, R69, +QNAN , P4 ;  /* 0x7ff0000045437808 */ /* 0x000fe20002000000 */
[----:B------:R-:W-:Y:S01]  /*0cf0*/  BSSY.RECONVERGENT B1, `(.L_x_1428) ;  /* 0x0000011000017945 */ /* 0x000fe20003800200 */
[----:B------:R-:W-:Y:S01]  /*0d00*/  FSEL R65, R64, RZ, P4 ;  /* 0x000000ff40417208 */ /* 0x000fe20002000000 */
[----:B------:R-:W0:Y:S01]  /*0d10*/  F2F.F64.F32 R82, R82 ;  /* 0x0000005200527310 */ /* 0x000e220000201800 */
[----:B------:R-:W-:Y:S01]  /*0d20*/  @!P5 FSEL R69, R49, R67, P1 ;  /* 0x000000433145d208 */ /* 0x000fe20000800000 */
[----:B------:R-:W-:Y:S01]  /*0d30*/  IMAD.MOV.U32 R95, RZ, RZ, 0x40000000 ;  /* 0x40000000ff5f7424 */ /* 0x000fe200078e00ff */
[----:B------:R-:W-:-:S02]  /*0d40*/  @!P5 FSEL R64, R48, R65, P1 ;  /* 0x000000413040d208 */ /* 0x000fc40000800000 */
[----:B------:R-:W-:Y:S01]  /*0d50*/  FSETP.NEU.AND P6, PT, R88, 1, PT ;  /* 0x3f8000005800780b */ /* 0x000fe20003fcd000 */
[----:B------:R-:W-:Y:S01]  /*0d60*/  IMAD.MOV.U32 R65, RZ, RZ, R69 ;  /* 0x000000ffff417224 */ /* 0x000fe200078e0045 */
[----:B------:R-:W-:Y:S01]  /*0d70*/  MOV R0, 0xe00 ;  /* 0x00000e0000007802 */ /* 0x000fe20000000f00 */
[----:B------:R-:W-:Y:S02]  /*0d80*/  IMAD.MOV.U32 R66, RZ, RZ, R32 ;  /* 0x000000ffff427224 */ /* 0x000fe400078e0020 */
[----:B------:R-:W-:Y:S02]  /*0d90*/  IMAD.MOV.U32 R67, RZ, RZ, R33 ;  /* 0x000000ffff437224 */ /* 0x000fe400078e0021 */
[----:B------:R-:W-:-:S08]  /*0da0*/  DADD R64, R64, R64 ;  /* 0x0000000040407229 */ /* 0x000fd00000000040 */
[----:B------:R-:W-:-:S10]  /*0db0*/  DMUL R64, R64, 0.5 ;  /* 0x3fe0000040407828 */ /* 0x000fd40000000000 */
[----:B------:R-:W-:Y:S02]  /*0dc0*/  FSEL R84, R64, RZ, P6 ;  /* 0x000000ff40547208 */ /* 0x000fe40003000000 */
[----:B------:R-:W-:-:S06]  /*0dd0*/  FSEL R85, R65, 1.875, P6 ;  /* 0x3ff0000041557808 */ /* 0x000fcc0003000000 */
[----:B0-----:R-:W-:-:S11]  /*0de0*/  DMUL R84, R46, R84 ;  /* 0x000000542e547228 */ /* 0x001fd60000000000 */
[----:B------:R-:W-:Y:S05]  /*0df0*/  CALL.REL.NOINC `($_Z18Leapfrog_2D_SolverififfPfS_S_$__internal_accurate_pow) ;  /* 0x0000002c00f07944 */ /* 0x000fea0003c00000 */
[----:B------:R-:W-:Y:S05]  /*0e00*/  BSYNC.RECONVERGENT B1 ;  /* 0x0000000000017941 */ /* 0x000fea0003800200 */
.L_x_1428:
[----:B------:R-:W0:Y:S01]  /*0e10*/  F2F.F64.F32 R32, UR14 ;  /* 0x0000000e00207d10 */ /* 0x000e220008201800 */
        /* <DEDUP_REMOVED lines=29> */
[----:B------:R0:W1:Y:S07]  /*0ff0*/  F2F.F32.F64 R100, R64 ;  /* 0x0000004000647310 */ /* 0x00006e0000301000 */
[----:B01----:R-:W-:Y:S05]  /*1000*/  CALL.REL.NOINC `($_Z18Leapfrog_2D_SolverififfPfS_S_$__internal_accurate_pow) ;  /* 0x0000002c006c7944 */ /* 0x003fea0003c00000 */
[----:B------:R-:W-:Y:S05]  /*1010*/  BSYNC.RECONVERGENT B1 ;  /* 0x0000000000017941 */ /* 0x000fea0003800200 */
.L_x_1429:
        /* <DEDUP_REMOVED lines=29> */
[----:B------:R-:W-:Y:S05]  /*11f0*/  CALL.REL.NOINC `($__internal_28_$__cuda_sm20_div_rn_f64_full) ;  /* 0x0000001c00f47944 */ /* 0x000fea0003c00000 */
[----:B------:R-:W-:Y:S02]  /*1200*/  IMAD.MOV.U32 R64, RZ, RZ, R70 ;  /* 0x000000ffff407224 */ /* 0x000fe400078e0046 */
[----:B------:R-:W-:-:S07]  /*1210*/  IMAD.MOV.U32 R65, RZ, RZ, R71 ;  /* 0x000000ffff417224 */ /* 0x000fce00078e0047 */
.L_x_1431:
[----:B------:R-:W-:Y:S05]  /*1220*/  BSYNC.RECONVERGENT B1 ;  /* 0x0000000000017941 */ /* 0x000fea0003800200 */
.L_x_1430:
        /* <DEDUP_REMOVED lines=9> */
[----:B------:R-:W-:-:S11]  /*12c0*/  DMUL R84, R46, R84 ;  /* 0x000000542e547228 */ /* 0x000fd60000000000 */
[----:B0-----:R-:W-:Y:S05]  /*12d0*/  CALL.REL.NOINC `($_Z18Leapfrog_2D_SolverififfPfS_S_$__internal_accurate_pow) ;  /* 0x0000002800b87944 */ /* 0x001fea0003c00000 */
[----:B------:R-:W-:Y:S05]  /*12e0*/  BSYNC.RECONVERGENT B1 ;  /* 0x0000000000017941 */ /* 0x000fea0003800200 */
.L_x_1432:
[----:B------:R-:W-:Y:S01]  /*12f0*/  FSETP.NEU.AND P6, PT, R90, RZ, PT ;  /* 0x000000ff5a00720b */ /* 0x000fe20003fcd000 */
[----:B------:R-:W-:Y:S01]  /*1300*/  IMAD.MOV.U32 R64, RZ, RZ, 0x0 ;  /* 0x00000000ff407424 */ /* 0x000fe200078e00ff */
[----:B------:R-:W-:Y:S01]  /*1310*/  ISETP.NE.AND P5, PT, R98, RZ, PT ;  /* 0x000000ff6200720c */ /* 0x000fe20003fa5270 */
[----:B------:R-:W-:Y:S01]  /*1320*/  IMAD.MOV.U32 R66, RZ, RZ, 0x1 ;  /* 0x00000001ff427424 */ /* 0x000fe200078e00ff */
[----:B------:R-:W-:Y:S01]  /*1330*/  FSEL R71, R72, RZ, P6 ;  /* 0x000000ff48477208 */ /* 0x000fe20003000000 */
[----:B------:R-:W-:Y:S01]  /*1340*/  BSSY.RECONVERGENT B1, `(.L_x_1433) ;  /* 0x000001e000017945 */ /* 0x000fe20003800200 */
[----:B------:R-:W-:Y:S02]  /*1350*/  FSEL R70, R70, RZ, P6 ;  /* 0x000000ff46467208 */ /* 0x000fe40003000000 */
        /* <DEDUP_REMOVED lines=25> */
[----:B------:R-:W-:Y:S05]  /*14f0*/  CALL.REL.NOINC `($__internal_28_$__cuda_sm20_div_rn_f64_full) ;  /* 0x0000001c00347944 */ /* 0x000fea0003c00000 */
[----:B------:R-:W-:Y:S02]  /*1500*/  IMAD.MOV.U32 R64, RZ, RZ, R70 ;  /* 0x000000ffff407224 */ /* 0x000fe400078e0046 */
[----:B------:R-:W-:-:S07]  /*1510*/  IMAD.MOV.U32 R65, RZ, RZ, R71 ;  /* 0x000000ffff417224 */ /* 0x000fce00078e0047 */
.L_x_1434:
[----:B------:R-:W-:Y:S05]  /*1520*/  BSYNC.RECONVERGENT B1 ;  /* 0x0000000000017941 */ /* 0x000fea0003800200 */
.L_x_1433:
[----:B------:R-:W-:Y:S01]  /*1530*/  LDS R0, [R91+0x10] ;  /* 0x000010005b007984 */ /* 0x000fe20000000800 */
[----:B------:R-:W-:Y:S01]  /*1540*/  FSETP.NEU.AND P5, PT, R90, 1, PT ;  /* 0x3f8000005a00780b */ /* 0x000fe20003fad000 */
[----:B------:R-:W-:Y:S01]  /*1550*/  F2F.F64.F32 R100, R100 ;  /* 0x0000006400647310 */ /* 0x000fe20000201800 */
[----:B------:R-:W-:Y:S01]  /*1560*/  BSSY.RECONVERGENT B1, `(.L_x_1435) ;  /* 0x000000f000017945 */ /* 0x000fe20003800200 */
[----:B------:R-:W0:Y:S01]  /*1570*/  LDS R67, [R91+0x20] ;  /* 0x000020005b437984 */ /* 0x000e220000000800 */
[----:B------:R-:W-:Y:S01]  /*1580*/  FSEL R64, R64, 1.46601546874880000000e+13, P5 ;  /* 0x5555555540407808 */ /* 0x000fe20002800000 */
[----:B------:R-:W-:Y:S01]  /*1590*/  IMAD.MOV.U32 R95, RZ, RZ, 0x40180000 ;  /* 0x40180000ff5f7424 */ /* 0x000fe200078e00ff */
[----:B------:R-:W-:-:S06]  /*15a0*/  FSEL R65, R65, 1.4166666269302368164, P5 ;  /* 0x3fb5555541417808 */ /* 0x000fcc0002800000 */
[----:B------:R-:W-:Y:S01]  /*15b0*/  DMUL R64, R54, R64 ;  /* 0x0000004036407228 */ /* 0x000fe20000000000 */
[----:B0-----:R-:W-:-:S04]  /*15c0*/  FADD R0, R0, R67 ;  /* 0x0000004300007221 */ /* 0x001fc80000000000 */
[----:B------:R0:W1:Y:S02]  /*15d0*/  F2F.F64.F32 R66, R0 ;  /* 0x0000000000427310 */ /* 0x0000640000201800 */
[----:B0-----:R-:W-:Y:S01]  /*15e0*/  MOV R0, 0x1650 ;  /* 0x0000165000007802 */ /* 0x001fe20000000f00 */
[----:B-1----:R-:W-:Y:S02]  /*15f0*/  DMUL R64, R64, R66 ;  /* 0x0000004240407228 */ /* 0x002fe40000000000 */
[----:B------:R-:W-:-:S06]  /*1600*/  DADD R66, -RZ, |R34| ;  /* 0x00000000ff427229 */ /* 0x000fcc0000000522 */
[----:B------:R-:W-:-:S08]  /*1610*/  DFMA R64, R84, R82, R64 ;  /* 0x000000525440722b */ /* 0x000fd00000000040 */
[----:B------:R-:W-:-:S06]  /*1620*/  DADD R64, R64, R100 ;  /* 0x0000000040407229 */ /* 0x000fcc0000000064 */
[----:B------:R0:W1:Y:S05]  /*1630*/  F2F.F32.F64 R98, R64 ;  /* 0x0000004000627310 */ /* 0x00006a0000301000 */
[----:B01----:R-:W-:Y:S05]  /*1640*/  CALL.REL.NOINC `($_Z18Leapfrog_2D_SolverififfPfS_S_$__internal_accurate_pow) ;  /* 0x0000002400dc7944 */ /* 0x003fea0003c00000 */
[----:B------:R-:W-:Y:S05]  /*1650*/  BSYNC.RECONVERGENT B1 ;  /* 0x0000000000017941 */ /* 0x000fea0003800200 */
.L_x_1435:
        /* <DEDUP_REMOVED lines=27> */
[----:B------:R-:W-:Y:S01]  /*1810*/  IMAD.MOV.U32 R65, RZ, RZ, 0x40868000 ;  /* 0x40868000ff417424 */ /* 0x000fe200078e00ff */
[----:B------:R-:W-:-:S07]  /*1820*/  MOV R0, 0x1840 ;  /* 0x0000184000007802 */ /* 0x000fce0000000f00 */
[----:B------:R-:W-:Y:S05]  /*1830*/  CALL.REL.NOINC `($__internal_28_$__cuda_sm20_div_rn_f64_full) ;  /* 0x0000001800647944 */ /* 0x000fea0003c00000 */
[----:B------:R-:W-:Y:S02]  /*1840*/  IMAD.MOV.U32 R64, RZ, RZ, R70 ;  /* 0x000000ffff407224 */ /* 0x000fe400078e0046 */
[----:B------:R-:W-:-:S07]  /*1850*/  IMAD.MOV.U32 R65, RZ, RZ, R71 ;  /* 0x000000ffff417224 */ /* 0x000fce00078e0047 */
.L_x_1437:
[----:B------:R-:W-:Y:S05]  /*1860*/  BSYNC.RECONVERGENT B1 ;  /* 0x0000000000017941 */ /* 0x000fea0003800200 */
.L_x_1436:
        /* <DEDUP_REMOVED lines=10> */
[----:B0-----:R-:W-:Y:S05]  /*1910*/  CALL.REL.NOINC `($_Z18Leapfrog_2D_SolverififfPfS_S_$__internal_accurate_pow) ;  /* 0x0000002400287944 */ /* 0x001fea0003c00000 */
[----:B------:R-:W-:Y:S05]  /*1920*/  BSYNC.RECONVERGENT B1 ;  /* 0x0000000000017941 */ /* 0x000fea0003800200 */
.L_x_1438:
[----:B------:R-:W-:Y:S01]  /*1930*/  ISETP.NE.AND P5, PT, R96, RZ, PT ;  /* 0x000000ff6000720c */ /* 0x000fe20003fa5270 */
        /* <DEDUP_REMOVED lines=32> */
.L_x_1440:
[----:B------:R-:W-:Y:S05]  /*1b40*/  BSYNC.RECONVERGENT B1 ;  /* 0x0000000000017941 */ /* 0x000fea0003800200 */
.L_x_1439:
[----:B------:R-:W-:Y:S01]  /*1b50*/  LDS R0, [R91+0xc] ;  /* 0x00000c005b007984 */ /* 0x000fe20000000800 */
[----:B------:R-:W-:Y:S01]  /*1b60*/  FSETP.NEU.AND P5, PT, R90, 1, PT ;  /* 0x3f8000005a00780b */ /* 0x000fe20003fad000 */
[----:B------:R-:W-:Y:S01]  /*1b70*/  F2F.F64.F32 R98, R98 ;  /* 0x0000006200627310 */ /* 0x000fe20000201800 */
[----:B------:R-:W-:Y:S01]  /*1b80*/  BSSY.RECONVERGENT B1, `(.L_x_1441) ;  /* 0x000000f000017945 */ /* 0x000fe20003800200 */
[----:B------:R-:W0:Y:S01]  /*1b90*/  LDS R67, [R91+0x24] ;  /* 0x000024005b437984 */ /* 0x000e220000000800 */
[----:B------:R-:W-:Y:S01]  /*1ba0*/  FSEL R64, R64, 3.1249045965716459206e-25, P5 ;  /* 0x16c16c1740407808 */ /* 0x000fe20002800000 */
[----:B------:R-:W-:Y:S01]  /*1bb0*/  IMAD.MOV.U32 R95, RZ, RZ, 0x40200000 ;  /* 0x40200000ff5f7424 */ /* 0x000fe200078e00ff */
        /* <DEDUP_REMOVED lines=12> */
.L_x_1441:
        /* <DEDUP_REMOVED lines=29> */
[----:B------:R-:W-:Y:S05]  /*1e50*/  CALL.REL.NOINC `($__internal_28_$__cuda_sm20_div_rn_f64_full) ;  /* 0x0000001000dc7944 */ /* 0x000fea0003c00000 */
[----:B------:R-:W-:Y:S02]  /*1e60*/  IMAD.MOV.U32 R64, RZ, RZ, R70 ;  /* 0x000000ffff407224 */ /* 0x000fe400078e0046 */
[----:B------:R-:W-:-:S07]  /*1e70*/  IMAD.MOV.U32 R65, RZ, RZ, R71 ;  /* 0x000000ffff417224 */ /* 0x000fce00078e0047 */
.L_x_1443:
[----:B------:R-:W-:Y:S05]  /*1e80*/  BSYNC.RECONVERGENT B1 ;  /* 0x0000000000017941 */ /* 0x000fea0003800200 */
.L_x_1442:
        /* <DEDUP_REMOVED lines=9> */
[----:B------:R-:W-:-:S11]  /*1f20*/  DMUL R84, R46, R84 ;  /* 0x000000542e547228 */ /* 0x000fd60000000000 */
[----:B0-----:R-:W-:Y:S05]  /*1f30*/  CALL.REL.NOINC `($_Z18Leapfrog_2D_SolverififfPfS_S_$__internal_accurate_pow) ;  /* 0x0000001c00a07944 */ /* 0x001fea0003c00000 */
[----:B------:R-:W-:Y:S05]  /*1f40*/  BSYNC.RECONVERGENT B1 ;  /* 0x0000000000017941 */ /* 0x000fea0003800200 */
.L_x_1444:
        /* <DEDUP_REMOVED lines=33> */
.L_x_1446:
[----:B------:R-:W-:Y:S05]  /*2160*/  BSYNC.RECONVERGENT B1 ;  /* 0x0000000000017941 */ /* 0x000fea0003800200 */
.L_x_1445:
        /* <DEDUP_REMOVED lines=19> */
.L_x_1447:
        /* <DEDUP_REMOVED lines=29> */
[----:B------:R-:W-:Y:S05]  /*2470*/  CALL.REL.NOINC `($__internal_28_$__cuda_sm20_div_rn_f64_full) ;  /* 0x0000000c00547944 */ /* 0x000fea0003c00000 */
[----:B------:R-:W-:Y:S02]  /*2480*/  IMAD.MOV.U32 R64, RZ, RZ, R70 ;  /* 0x000000ffff407224 */ /* 0x000fe400078e0046 */
[----:B------:R-:W-:-:S07]  /*2490*/  IMAD.MOV.U32 R65, RZ, RZ, R71 ;  /* 0x000000ffff417224 */ /* 0x000fce00078e0047 */
.L_x_1449:
[----:B------:R-:W-:Y:S05]  /*24a0*/  BSYNC.RECONVERGENT B1 ;  /* 0x0000000000017941 */ /* 0x000fea0003800200 */
.L_x_1448:
[----:B------:R-:W-:Y:S01]  /*24b0*/  FADD R82, R14, R89 ;  /* 0x000000590e527221 */ /* 0x000fe20000000000 */
[----:B------:R-:W-:Y:S01]  /*24c0*/  FSETP.NEU.AND P5, PT, R88, 1, PT ;  /* 0x3f8000005800780b */ /* 0x000fe20003fad000 */
[----:B------:R-:W-:Y:S01]  /*24d0*/  DADD R66, -RZ, |R32| ;  /* 0x00000000ff427229 */ /* 0x000fe20000000520 */
[----:B------:R-:W-:Y:S01]  /*24e0*/  BSSY.RECONVERGENT B1, `(.L_x_1450) ;  /* 0x0000008000017945 */ /* 0x000fe20003800200 */
[----:B------:R-:W-:Y:S01]  /*24f0*/  IMAD.MOV.U32 R95, RZ, RZ, 0x40240000 ;  /* 0x40240000ff5f7424 */ /* 0x000fe200078e00ff */
[----:B------:R-:W-:Y:S01]  /*2500*/  FSEL R84, R64, -1.481905565015040338e-05, P5 ;  /* 0xb7789f5c40547808 */ /* 0x000fe20002800000 */
[----:B------:R-:W0:Y:S01]  /*2510*/  F2F.F64.F32 R82, R82 ;  /* 0x0000005200527310 */ /* 0x000e220000201800 */
[----:B------:R-:W-:Y:S02]  /*2520*/  FSEL R85, R65, 0.31736990809440612793, P5 ;  /* 0x3ea27e4f41557808 */ /* 0x000fe40002800000 */
[----:B------:R-:W-:-:S04]  /*2530*/  MOV R0, 0x2560 ;  /* 0x0000256000007802 */ /* 0x000fc80000000f00 */
[----:B------:R-:W-:-:S11]  /*2540*/  DMUL R84, R46, R84 ;  /* 0x000000542e547228 */ /* 0x000fd60000000000 */
[----:B0-----:R-:W-:Y:S05]  /*2550*/  CALL.REL.NOINC `($_Z18Leapfrog_2D_SolverififfPfS_S_$__internal_accurate_pow) ;  /* 0x0000001800187944 */ /* 0x001fea0003c00000 */
[----:B------:R-:W-:Y:S05]  /*2560*/  BSYNC.RECONVERGENT B1 ;  /* 0x0000000000017941 */ /* 0x000fea0003800200 */
.L_x_1450:
[----:B------:R-:W-:Y:S01]  /*2570*/  FSETP.NEU.AND P6, PT, R90, RZ, PT ;  /* 0x000000ff5a00720b */ /* 0x000fe20003fcd000 */
[----:B------:R-:W-:Y:S01]  /*2580*/  IMAD.MOV.U32 R66, RZ, RZ, 0x0 ;  /* 0x00000000ff427424 */ /* 0x000fe200078e00ff */
[----:B------:R-:W-:Y:S01]  /*2590*/  ISETP.NE.AND P5, PT, R92, RZ, PT ;  /* 0x000000ff5c00720c */ /* 0x000fe20003fa5270 */
[----:B------:R-:W-:Y:S01]  /*25a0*/  IMAD.MOV.U32 R64, RZ, RZ, 0x1 ;  /* 0x00000001ff407424 */ /* 0x000fe200078e00ff */
[----:B------:R-:W-:Y:S01]  /*25b0*/  FSEL R70, R70, RZ, P6 ;  /* 0x000000ff46467208 */ /* 0x000fe20003000000 */
[----:B------:R-:W-:Y:S01]  /*25c0*/  BSSY.RECONVERGENT B1, `(.L_x_1451) ;  /* 0x000001c000017945 */ /* 0x000fe20003800200 */
[----:B------:R-:W-:Y:S02]  /*25d0*/  FSEL R71, R72, RZ, P6 ;  /* 0x000000ff48477208 */ /* 0x000fe40003000000 */
        /* <DEDUP_REMOVED lines=26> */
.L_x_1452:
[----:B------:R-:W-:Y:S05]  /*2780*/  BSYNC.RECONVERGENT B1 ;  /* 0x0000000000017941 */ /* 0x000fea0003800200 */
.L_x_1451:
[----:B------:R-:W-:Y:S01]  /*2790*/  LDS R0, [R91+0x4] ;  /* 0x000004005b007984 */ /* 0x000fe20000000800 */
[----:B------:R-:W-:Y:S01]  /*27a0*/  FSETP.NEU.AND P5, PT, R90, 1, PT ;  /* 0x3f8000005a00780b */ /* 0x000fe20003fad000 */
[----:B------:R-:W-:Y:S01]  /*27b0*/  F2F.F64.F32 R94, R94 ;  /* 0x0000005e005e7310 */ /* 0x000fe20000201800 */
[----:B------:R-:W-:Y:S01]  /*27c0*/  BSSY.RECONVERGENT B1, `(.L_x_1453) ;  /* 0x000000f000017945 */ /* 0x000fe20003800200 */
[----:B------:R-:W0:Y:S01]  /*27d0*/  LDS R67, [R91+0x2c] ;  /* 0x00002c005b437984 */ /* 0x000e220000000800 */
[----:B------:R-:W-:Y:S02]  /*27e0*/  FSEL R64, R64, -1.481905565015040338e-05, P5 ;  /* 0xb7789f5c40407808 */ /* 0x000fe40002800000 */
[----:B------:R-:W-:-:S06]  /*27f0*/  FSEL R65, R65, 0.31736990809440612793, P5 ;  /* 0x3ea27e4f41417808 */ /* 0x000fcc0002800000 */
        /* <DEDUP_REMOVED lines=8> */
[----:B------:R-:W-:-:S05]  /*2880*/  IMAD.MOV.U32 R95, RZ, RZ, 0x40280000 ;  /* 0x40280000ff5f7424 */ /* 0x000fca00078e00ff */
[----:B------:R0:W1:Y:S05]  /*2890*/  F2F.F32.F64 R82, R64 ;  /* 0x0000004000527310 */ /* 0x00006a0000301000 */
[----:B01----:R-:W-:Y:S05]  /*28a0*/  CALL.REL.NOINC `($_Z18Leapfrog_2D_SolverififfPfS_S_$__internal_accurate_pow) ;  /* 0x0000001400447944 */ /* 0x003fea0003c00000 */
[----:B------:R-:W-:Y:S05]  /*28b0*/  BSYNC.RECONVERGENT B1 ;  /* 0x0000000000017941 */ /* 0x000fea0003800200 */
.L_x_1453:
        /* <DEDUP_REMOVED lines=34> */
.L_x_1455:
[----:B------:R-:W-:Y:S05]  /*2ae0*/  BSYNC.RECONVERGENT B1 ;  /* 0x0000000000017941 */ /* 0x000fea0003800200 */
.L_x_1454:
        /* <DEDUP_REMOVED lines=10> */
[----:B0-----:R-:W-:Y:S05]  /*2b90*/  CALL.REL.NOINC `($_Z18Leapfrog_2D_SolverififfPfS_S_$__internal_accurate_pow) ;  /* 0x0000001000887944 */ /* 0x001fea0003c00000 */
[----:B------:R-:W-:Y:S05]  /*2ba0*/  BSYNC.RECONVERGENT B1 ;  /* 0x0000000000017941 */ /* 0x000fea0003800200 */
.L_x_1456:
        /* <DEDUP_REMOVED lines=8> */
[----:B------:R-:W-:-:S04]  /*2c30*/  FSEL R13, R72, RZ, P2 ;  /* 0x000000ff480d7208 */ /* 0x000fc80001000000 */
[----:B------:R-:W-:Y:S01]  /*2c40*/  FSEL R73, R13, +QNAN , P3 ;  /* 0x7ff000000d497808 */ /* 0x000fe20001800000 */
[----:B0-----:R-:W-:-:S03]  /*2c50*/  DFMA R68, R66, -R64, 1 ;  /* 0x3ff000004244742b */ /* 0x001fc60000000840 */
[----:B------:R-:W-:-:S05]  /*2c60*/  @!P1 FSEL R13, R45, R73, P0 ;  /* 0x000000492d0d9208 */ /* 0x000fca0000000000 */
[----:B------:R-:W-:-:S08]  /*2c70*/  DFMA R68, R68, R68, R68 ;  /* 0x000000444444722b */ /* 0x000fd00000000044 */
[----:B------:R-:W-:Y:S01]  /*2c80*/  DFMA R66, R66, R68, R66 ;  /* 0x000000444242722b */ /* 0x000fe20000000042 */
[----:B------:R-:W-:-:S04]  /*2c90*/  FSEL R69, R0, RZ, P3 ;  /* 0x000000ff00457208 */ /* 0x000fc80001800000 */
        /* <DEDUP_REMOVED lines=20> */
.L_x_1458:
[----:B------:R-:W-:Y:S05]  /*2de0*/  BSYNC.RECONVERGENT B1 ;  /* 0x0000000000017941 */ /* 0x000fea0003800200 */
.L_x_1457:
        /* <DEDUP_REMOVED lines=8> */
[----:B------:R-:W-:Y:S01]  /*2e70*/  FSEL R65, R65, 0.17376267910003662109, P0 ;  /* 0x3e31eed841417808 */ /* 0x000fe20000000000 */
[----:B-1----:R-:W-:-:S04]  /*2e80*/  FADD R0, R0, R13 ;  /* 0x0000000d00007221 */ /* 0x002fc80000000000 */
[----:B------:R-:W0:Y:S01]  /*2e90*/  F2F.F64.F32 R66, R0 ;  /* 0x0000000000427310 */ /* 0x000e220000201800 */
[----:B------:R-:W-:-:S07]  /*2ea0*/  DMUL R64, R54, R64 ;  /* 0x0000004036407228 */ /* 0x000fce0000000000 */
[----:B------:R-:W1:Y:S01]  /*2eb0*/  F2F.F64.F32 R82, R82 ;  /* 0x0000005200527310 */ /* 0x000e620000201800 */
[----:B0-----:R-:W-:-:S08]  /*2ec0*/  DMUL R64, R64, R66 ;  /* 0x0000004240407228 */ /* 0x001fd00000000000 */
[----:B------:R-:W-:-:S08]  /*2ed0*/  DFMA R64, R98, R84, R64 ;  /* 0x000000546240722b */ /* 0x000fd00000000040 */
[----:B-1----:R-:W-:Y:S01]  /*2ee0*/  DADD R64, R64, R82 ;  /* 0x0000000040407229 */ /* 0x002fe20000000052 */
        /* <DEDUP_REMOVED lines=11> */
.L_x_1424:
[----:B------:R-:W-:Y:S05]  /*2fa0*/  BSYNC.RECONVERGENT B0 ;  /* 0x0000000000007941 */ /* 0x000fea0003800200 */
.L_x_1423:
        /* <DEDUP_REMOVED lines=24> */
[----:B0-----:R-:W-:Y:S02]  /*3130*/  IMAD.MOV.U32 R67, RZ, RZ, R7 ;  /* 0x000000ffff437224 */ /* 0x001fe400078e0007 */
[----:B------:R-:W-:-:S07]  /*3140*/  IMAD.MOV.U32 R65, RZ, RZ, 0x412e8480 ;  /* 0x412e8480ff417424 */ /* 0x000fce00078e00ff */
[----:B------:R-:W-:Y:S05]  /*3150*/  CALL.REL.NOINC `($__internal_28_$__cuda_sm20_div_rn_f64_full) ;  /* 0x00000000001c7944 */ /* 0x000fea0003c00000 */
[----:B------:R-:W-:Y:S02]  /*3160*/  IMAD.MOV.U32 R4, RZ, RZ, R70 ;  /* 0x000000ffff047224 */ /* 0x000fe400078e0046 */
[----:B------:R-:W-:-:S07]  /*3170*/  IMAD.MOV.U32 R5, RZ, RZ, R71 ;  /* 0x000000ffff057224 */ /* 0x000fce00078e0047 */
.L_x_1460:
[----:B------:R-:W1:Y:S01]  /*3180*/  LDC.64 R6, c[0x4][0x50] ;  /* 0x01001400ff067b82 */ /* 0x000e620000000a00 */
[----:B------:R-:W2:Y:S01]  /*3190*/  F2F.F32.F64 R5, R4 ;  /* 0x0000000400057310 */ /* 0x000ea20000301000 */
[----:B-1----:R-:W-:-:S05]  /*31a0*/  IMAD.WIDE R2, R3, 0x4, R6 ;  /* 0x0000000403027825 */ /* 0x002fca00078e0206 */
[----:B--2---:R-:W-:Y:S01]  /*31b0*/  STG.E desc[UR8][R2.64], R5 ;  /* 0x0000000502007986 */ /* 0x004fe2000c101908 */
[----:B------:R-:W-:Y:S05]  /*31c0*/  EXIT ;  /* 0x000000000000794d */ /* 0x000fea0003800000 */
        .weak           $__internal_28_$__cuda_sm20_div_rn_f64_full
        .type           $__internal_28_$__cuda_sm20_div_rn_f64_full,@function
        .size           $__internal_28_$__cuda_sm20_div_rn_f64_full,($__internal_29_$__cuda_sm3x_div_rn_noftz_f32_slowpath - $__internal_28_$__cuda_sm20_div_rn_f64_full)
$__internal_28_$__cuda_sm20_div_rn_f64_full:
[----:B------:R-:W-:Y:S01]  /*31d0*/  LOP3.LUT R80, R65, 0x7ff00000, RZ, 0xc0, !PT ;  /* 0x7ff0000041507812 */ /* 0x000fe200078ec0ff */
[----:B------:R-:W-:Y:S01]  /*31e0*/  IMAD.MOV.U32 R79, RZ, RZ, 0x1ca00000 ;  /* 0x1ca00000ff4f7424 */ /* 0x000fe200078e00ff */
[----:B------:R-:W-:Y:S01]  /*31f0*/  LOP3.LUT R78, R67, 0x7ff00000, RZ, 0xc0, !PT ;  /* 0x7ff00000434e7812 */ /* 0x000fe200078ec0ff */
[----:B------:R-:W-:Y:S01]  /*3200*/  IMAD.U32 R64, RZ, RZ, UR4 ;  /* 0x00000004ff407e24 */ /* 0x000fe2000f8e00ff */
[----:B------:R-:W-:Y:S01]  /*3210*/  LOP3.LUT R68, R65, 0x800fffff, RZ, 0xc0, !PT ;  /* 0x800fffff41447812 */ /* 0x000fe200078ec0ff */
[----:B------:R-:W-:Y:S01]  /*3220*/  IMAD.U32 R76, RZ, RZ, UR4 ;  /* 0x00000004ff4c7e24 */ /* 0x000fe2000f8e00ff */
[----:B------:R-:W-:Y:S01]  /*3230*/  ISETP.GE.U32.AND P5, PT, R78, R80, PT ;  /* 0x000000504e00720c */ /* 0x000fe20003fa6070 */
[----:B------:R-:W-:Y:S01]  /*3240*/  IMAD.MOV.U32 R74, RZ, RZ, R66 ;  /* 0x000000ffff4a7224 */ /* 0x000fe200078e0042 */
[----:B------:R-:W-:Y:S01]  /*3250*/  LOP3.LUT R77, R68, 0x3ff00000, RZ, 0xfc, !PT ;  /* 0x3ff00000444d7812 */ /* 0x000fe200078efcff */
[----:B------:R-:W-:Y:S01]  /*3260*/  IMAD.MOV.U32 R70, RZ, RZ, 0x1 ;  /* 0x00000001ff467424 */ /* 0x000fe200078e00ff */
[----:B------:R-:W-:Y:S01]  /*3270*/  SEL R75, R79, 0x63400000, !P5 ;  /* 0x634000004f4b7807 */ /* 0x000fe20006800000 */
[----:B------:R-:W-:Y:S01]  /*3280*/  IMAD.MOV.U32 R81, RZ, RZ, R78 ;  /* 0x000000ffff517224 */ /* 0x000fe200078e004e */
[----:B------:R-:W-:Y:S01]  /*3290*/  FSETP.GEU.AND P5, PT, |R67|, 1.469367938527859385e-39, PT ;  /* 0x001000004300780b */ /* 0x000fe20003fae200 */
[----:B------:R-:W-:Y:S01]  /*32a0*/  BSSY.RECONVERGENT B2, `(.L_x_1461) ;  /* 0x000004b000027945 */ /* 0x000fe20003800200 */
        /* <DEDUP_REMOVED lines=10> */
[----:B------:R-:W0:Y:S02]  /*3350*/  MUFU.RCP64H R71, R77 ;  /* 0x0000004d00477308 */ /* 0x000e240000001800 */
        /* <DEDUP_REMOVED lines=42> */
.L_x_1462:
        /* <DEDUP_REMOVED lines=16> */
.L_x_1465:
[----:B------:R-:W-:Y:S01]  /*3700*/  LOP3.LUT R71, R65, 0x80000, RZ, 0xfc, !PT ;  /* 0x0008000041477812 */ /* 0x000fe200078efcff */
[----:B------:R-:W-:Y:S01]  /*3710*/  IMAD.MOV.U32 R70, RZ, RZ, R64 ;  /* 0x000000ffff467224 */ /* 0x000fe200078e0040 */
[----:B------:R-:W-:Y:S06]  /*3720*/  BRA `(.L_x_1463) ;  /* 0x0000000000087947 */ /* 0x000fec0003800000 */
.L_x_1464:
[----:B------:R-:W-:Y:S01]  /*3730*/  LOP3.LUT R71, R67, 0x80000, RZ, 0xfc, !PT ;  /* 0x0008000043477812 */ /* 0x000fe200078efcff */
[----:B------:R-:W-:-:S07]  /*3740*/  IMAD.MOV.U32 R70, RZ, RZ, R66 ;  /* 0x000000ffff467224 */ /* 0x000fce00078e0042 */
.L_x_1463:
[----:B------:R-:W-:Y:S05]  /*3750*/  BSYNC.RECONVERGENT B2 ;  /* 0x0000000000027941 */ /* 0x000fea0003800200 */
.L_x_1461:
[----:B------:R-:W-:Y:S02]  /*3760*/  IMAD.MOV.U32 R64, RZ, RZ, R0 ;  /* 0x000000ffff407224 */ /* 0x000fe400078e0000 */
[----:B------:R-:W-:-:S04]  /*3770*/  IMAD.MOV.U32 R65, RZ, RZ, 0x0 ;  /* 0x00000000ff417424 */ /* 0x000fc800078e00ff */
[----:B------:R-:W-:Y:S05]  /*3780*/  RET.REL.NODEC R64 `(_Z18Leapfrog_2D_SolverififfPfS_S_) ;  /* 0xffffffc8401c7950 */ /* 0x000fea0003c3ffff */
        .weak           $__internal_29_$__cuda_sm3x_div_rn_noftz_f32_slowpath
        .type           $__internal_29_$__cuda_sm3x_div_rn_noftz_f32_slowpath,@function
        .size           $__internal_29_$__cuda_sm3x_div_rn_noftz_f32_slowpath,($_Z18Leapfrog_2D_SolverififfPfS_S_$__internal_accurate_pow - $__internal_29_$__cuda_sm3x_div_rn_noftz_f32_slowpath)
$__internal_29_$__cuda_sm3x_div_rn_noftz_f32_slowpath:
[----:B------:R-:W-:Y:S02]  /*3790*/  SHF.R.U32.HI R6, RZ, 0x17, R5 ;  /* 0x00000017ff067819 */ /* 0x000fe40000011605 */
        /* <DEDUP_REMOVED lines=32> */
.L_x_1466:
        /* <DEDUP_REMOVED lines=50> */
.L_x_1472:
[----:B------:R-:W-:-:S04]  /*3cc0*/  LOP3.LUT R7, R7, 0x80000000, RZ, 0xc0, !PT ;  /* 0x8000000007077812 */ /* 0x000fc800078ec0ff */
[----:B------:R-:W-:Y:S01]  /*3cd0*/  LOP3.LUT R7, R7, 0x7f800000, RZ, 0xfc, !PT ;  /* 0x7f80000007077812 */ /* 0x000fe200078efcff */
[----:B------:R-:W-:Y:S06]  /*3ce0*/  BRA `(.L_x_1473) ;  /* 0x0000000000287947 */ /* 0x000fec0003800000 */
.L_x_1471:
[----:B------:R-:W-:Y:S01]  /*3cf0*/  IMAD R7, R5, 0x800000, R7 ;  /* 0x0080000005077824 */ /* 0x000fe200078e0207 */
[----:B------:R-:W-:Y:S06]  /*3d00*/  BRA `(.L_x_1473) ;  /* 0x0000000000207947 */ /* 0x000fec0003800000 */
.L_x_1470:
[----:B------:R-:W-:-:S04]  /*3d10*/  LOP3.LUT R0, R5, 0x80000000, R0, 0x48, !PT ;  /* 0x8000000005007812 */ /* 0x000fc800078e4800 */
[----:B------:R-:W-:Y:S01]  /*3d20*/  LOP3.LUT R7, R0, 0x7f800000, RZ, 0xfc, !PT ;  /* 0x7f80000000077812 */ /* 0x000fe200078efcff */
[----:B------:R-:W-:Y:S06]  /*3d30*/  BRA `(.L_x_1473) ;  /* 0x0000000000147947 */ /* 0x000fec0003800000 */
.L_x_1469:
[----:B------:R-:W-:Y:S01]  /*3d40*/  LOP3.LUT R7, R5, 0x80000000, R0, 0x48, !PT ;  /* 0x8000000005077812 */ /* 0x000fe200078e4800 */
[----:B------:R-:W-:Y:S06]  /*3d50*/  BRA `(.L_x_1473) ;  /* 0x00000000000c7947 */ /* 0x000fec0003800000 */
.L_x_1468:
[----:B------:R-:W0:Y:S01]  /*3d60*/  MUFU.RSQ R7, -QNAN ;  /* 0xffc0000000077908 */ /* 0x000e220000001400 */
[----:B------:R-:W-:Y:S05]  /*3d70*/  BRA `(.L_x_1473) ;  /* 0x0000000000047947 */ /* 0x000fea0003800000 */
.L_x_1467:
[----:B------:R-:W-:-:S07]  /*3d80*/  FADD.FTZ R7, R0, R5 ;  /* 0x0000000500077221 */ /* 0x000fce0000010000 */
.L_x_1473:
[----:B------:R-:W-:Y:S02]  /*3d90*/  IMAD.MOV.U32 R4, RZ, RZ, R11 ;  /* 0x000000ffff047224 */ /* 0x000fe400078e000b */
[----:B------:R-:W-:-:S04]  /*3da0*/  IMAD.MOV.U32 R5, RZ, RZ, 0x0 ;  /* 0x00000000ff057424 */ /* 0x000fc800078e00ff */
[----:B0-----:R-:W-:Y:S05]  /*3db0*/  RET.REL.NODEC R4 `(_Z18Leapfrog_2D_SolverififfPfS_S_) ;  /* 0xffffffc004907950 */ /* 0x001fea0003c3ffff */
        .type           $_Z18Leapfrog_2D_SolverififfPfS_S_$__internal_accurate_pow,@function
        .size           $_Z18Leapfrog_2D_SolverififfPfS_S_$__internal_accurate_pow,(.L_x_1664 - $_Z18Leapfrog_2D_SolverififfPfS_S_$__internal_accurate_pow)
$_Z18Leapfrog_2D_SolverififfPfS_S_$__internal_accurate_pow:
        /* <DEDUP_REMOVED lines=59> */
[----:B------:R-:W-:-:S06]  /*4170*/  DMUL R74, R66, R66 ;  /* 0x00000042424a7228 */ /* 0x000fcc0000000000 */
[----:B------:R-:W-:Y:S01]  /*4180*/  DADD R72, R72, -UR10 ;  /* 0x8000000a48487e29 */ /* 0x000fe20008000000 */
[----:B------:R-:W-:Y:S01]  /*4190*/  UMOV UR10, 0x80000000 ;  /* 0x80000000000a7882 */ /* 0x000fe20000000000 */
[----:B------:R-:W-:Y:S01]  /*41a0*/  DFMA R70, R66, R66, -R74 ;  /* 0x000000424246722b */ /* 0x000fe2000000084a */
[----:B------:R-:W-:-:S07]  /*41b0*/  UMOV UR11, 0x43300000 ;  /* 0x43300000000b7882 */ /* 0x000fce0000000000 */
[C---:B------:R-:W-:Y:S02]  /*41c0*/  DFMA R78, R66.reuse, R78, R70 ;  /* 0x0000004e424e722b */ /* 0x040fe40000000046 */
[----:B------:R-:W-:-:S08]  /*41d0*/  DMUL R70, R66, R74 ;  /* 0x0000004a42467228 */ /* 0x000fd00000000000 */
[----:B------:R-:W-:-:S08]  /*41e0*/  DFMA R76, R66, R74, -R70 ;  /* 0x0000004a424c722b */ /* 0x000fd00000000846 */
[----:B------:R-:W-:-:S08]  /*41f0*/  DFMA R76, R64, R74, R76 ;  /* 0x0000004a404c722b */ /* 0x000fd0000000004c */
[----:B------:R-:W-:Y:S02]  /*4200*/  DFMA R78, R66, R78, R76 ;  /* 0x0000004e424e722b */ /* 0x000fe4000000004c */
[----:B------:R-:W-:-:S08]  /*4210*/  DADD R76, R68, R72 ;  /* 0x00000000444c7229 */ /* 0x000fd00000000048 */
[----:B------:R-:W-:-:S08]  /*4220*/  DMUL R74, R76, R70 ;  /* 0x000000464c4a7228 */ /* 0x000fd00000000000 */
[----:B------:R-:W-:-:S08]  /*4230*/  DFMA R80, R76, R70, -R74 ;  /* 0x000000464c50722b */ /* 0x000fd0000000084a */
[----:B------:R-:W-:Y:S02]  /*4240*/  DFMA R78, R76, R78, R80 ;  /* 0x0000004e4c4e722b */ /* 0x000fe40000000050 */
[----:B------:R-:W-:Y:S01]  /*4250*/  DADD R76, R68, -R76 ;  /* 0x00000000444c7229 */ /* 0x000fe2000000084c */
[C---:B------:R-:W-:Y:S02]  /*4260*/  VIADD R80, R97.reuse, 0xfffffc01 ;  /* 0xfffffc0161507836 */ /* 0x040fe40000000000 */
[----:B------:R-:W-:Y:S02]  /*4270*/  @P6 VIADD R80, R97, 0xfffffc02 ;  /* 0xfffffc0261506836 */ /* 0x000fe40000000000 */
[----:B------:R-:W-:Y:S02]  /*4280*/  IMAD.MOV.U32 R69, RZ, RZ, R95 ;  /* 0x000000ffff457224 */ /* 0x000fe400078e005f */
[----:B------:R-:W-:Y:S01]  /*4290*/  IMAD.U32 R68, RZ, RZ, UR5 ;  /* 0x00000005ff447e24 */ /* 0x000fe2000f8e00ff */
[----:B------:R-:W-:Y:S01]  /*42a0*/  DADD R76, R72, R76 ;  /* 0x00000000484c7229 */ /* 0x000fe2000000004c */
[----:B------:R-:W-:-:S05]  /*42b0*/  IMAD.SHL.U32 R81, R69, 0x2, RZ ;  /* 0x0000000245517824 */ /* 0x000fca00078e00ff */
        /* <DEDUP_REMOVED lines=89> */
.L_x_1474:
[----:B------:R-:W-:Y:S02]  /*4850*/  DFMA R72, R72, R64, R64 ;  /* 0x000000404848722b */ /* 0x000fe40000000040 */
[----:B------:R-:W-:-:S08]  /*4860*/  DSETP.NEU.AND P6, PT, |R64|, +INF , PT ;  /* 0x7ff000004000742a */ /* 0x000fd00003fcd200 */
[----:B------:R-:W-:Y:S01]  /*4870*/  FSEL R70, R64, R72, !P6 ;  /* 0x0000004840467208 */ /* 0x000fe20007000000 */
[----:B------:R-:W-:Y:S01]  /*4880*/  IMAD.MOV.U32 R64, RZ, RZ, R0 ;  /* 0x000000ffff407224 */ /* 0x000fe200078e0000 */
[----:B------:R-:W-:Y:S01]  /*4890*/  FSEL R72, R65, R73, !P6 ;  /* 0x0000004941487208 */ /* 0x000fe20007000000 */
[----:B------:R-:W-:-:S04]  /*48a0*/  IMAD.MOV.U32 R65, RZ, RZ, 0x0 ;  /* 0x00000000ff417424 */ /* 0x000fc800078e00ff */
[----:B------:R-:W-:Y:S05]  /*48b0*/  RET.REL.NODEC R64 `(_Z18Leapfrog_2D_SolverififfPfS_S_) ;  /* 0xffffffb440d07950 */ /* 0x000fea0003c3ffff */
.L_x_1475:
        /* <DEDUP_REMOVED lines=12> */
.L_x_1664:


//--------------------- .text._Z28Galerkin_2D_Solver_OptimizedififfPfS_S_ --------------------------
	.section	.text._Z28Galerkin_2D_Solver_OptimizedififfPfS_S_,"ax",@progbits
	.align	128
        .global         _Z28Galerkin_2D_Solver_OptimizedififfPfS_S_
        .type           _Z28Galerkin_2D_Solver_OptimizedififfPfS_S_,@function
        .size           _Z28Galerkin_2D_Solver_OptimizedififfPfS_S_,(.L_x_1665 - _Z28Galerkin_2D_Solver_OptimizedififfPfS_S_)
        .other          _Z28Galerkin_2D_Solver_OptimizedififfPfS_S_,@"STO_CUDA_ENTRY STV_DEFAULT"
_Z28Galerkin_2D_Solver_OptimizedififfPfS_S_:
.text._Z28Galerkin_2D_Solver_OptimizedififfPfS_S_:
[----:B------:R-:W-:Y:S01]  /*0000*/  LDC R1, c[0x0][0x37c] ;  /* 0x0000df00ff017b82 */ /* 0x000fe20000000800 */
[----:B------:R-:W0:Y:S07]  /*0010*/  S2R R3, SR_TID.Y ;  /* 0x0000000000037919 */ /* 0x000e2e0000002200 */
[----:B------:R-:W0:Y:S01]  /*0020*/  S2UR UR4, SR_CTAID.Y ;  /* 0x00000000000479c3 */ /* 0x000e220000002600 */
[----:B------:R-:W1:Y:S07]  /*0030*/  LDCU UR6, c[0x0][0x380] ;  /* 0x00007000ff0677ac */ /* 0x000e6e0008000800 */
[----:B------:R-:W0:Y:S02]  /*0040*/  LDC R24, c[0x0][0x364] ;  /* 0x0000d900ff187b82 */ /* 0x000e240000000800 */
[----:B0-----:R-:W-:-:S05]  /*0050*/  IMAD R24, R24, UR4, R3 ;  /* 0x0000000418187c24 */ /* 0x001fca000f8e0203 */
[----:B------:R-:W-:-:S13]  /*0060*/  ISETP.GT.U32.AND P0, PT, R24, 0xf3, PT ;  /* 0x000000f31800780c */ /* 0x000fda0003f04070 */
[----:B-1----:R-:W-:Y:S05]  /*0070*/  @P0 BRA `(.L_x_1476) ;  /* 0x0000000400b40947 */ /* 0x002fea0003800000 */
[----:B------:R-:W0:Y:S01]  /*0080*/  S2R R19, SR_TID.X ;  /* 0x0000000000137919 */ /* 0x000e220000002100 */
[----:B------:R-:W1:Y:S08]  /*0090*/  LDC.64 R20, c[0x0][0x380] ;  /* 0x0000e000ff147b82 */ /* 0x000e700000000a00 */
[----:B------:R-:W0:Y:S08]  /*00a0*/  S2UR UR4, SR_CTAID.X ;  /* 0x00000000000479c3 */ /* 0x000e300000002500 */
[----:B------:R-:W0:Y:S01]  /*00b0*/  LDC R14, c[0x0][0x360] ;  /* 0x0000d800ff0e7b82 */ /* 0x000e220000000800 */
[----:B------:R-:W2:Y:S07]  /*00c0*/  LDCU UR5, c[0x0][0x370] ;  /* 0x00006e00ff0577ac */ /* 0x000eae0008000800 */
[----:B------:R-:W3:Y:S01]  /*00d0*/  LDC.64 R2, c[0x0][0x388] ;  /* 0x0000e200ff027b82 */ /* 0x000ee20000000a00 */
[----:B-1----:R-:W-:Y:S01]  /*00e0*/  FMUL R23, R21, R21 ;  /* 0x0000001515177220 */ /* 0x002fe20000400000 */
[----:B------:R-:W-:-:S06]  /*00f0*/  VIADD R20, R20, 0xffffffff ;  /* 0xffffffff14147836 */ /* 0x000fcc0000000000 */
[----:B------:R-:W1:Y:S08]  /*0100*/  LDC R15, c[0x0][0x390] ;  /* 0x0000e400ff0f7b82 */ /* 0x000e700000000800 */
[----:B------:R-:W4:Y:S01]  /*0110*/  LDC R22, c[0x0][0x380] ;  /* 0x0000e000ff167b82 */ /* 0x000f220000000800 */
[C---:B0-----:R-:W-:Y:S02]  /*0120*/  IMAD R19, R14.reuse, UR4, R19 ;  /* 0x000000040e137c24 */ /* 0x041fe4000f8e0213 */
[----:B--2---:R-:W-:-:S05]  /*0130*/  IMAD R14, R14, UR5, RZ ;  /* 0x000000050e0e7c24 */ /* 0x004fca000f8e02ff */
[----:B------:R-:W0:Y:S01]  /*0140*/  LDC.64 R16, c[0x0][0x358] ;  /* 0x0000d600ff107b82 */ /* 0x000e220000000a00 */
[----:B---3--:R-:W-:Y:S02]  /*0150*/  VIADD R18, R2, 0xffffffff ;  /* 0xffffffff02127836 */ /* 0x008fe40000000000 */
[----:B------:R-:W-:-:S05]  /*0160*/  FMUL R21, R3, R3 ;  /* 0x0000000303157220 */ /* 0x000fca0000400000 */
[----:B------:R-:W2:Y:S01]  /*0170*/  LDC.64 R8, c[0x0][0x3a0] ;  /* 0x0000e800ff087b82 */ /* 0x000ea20000000a00 */
[----:B-1----:R-:W-:-:S07]  /*0180*/  FMUL R15, R15, R15 ;  /* 0x0000000f0f0f7220 */ /* 0x002fce0000400000 */
[----:B------:R-:W1:Y:S08]  /*0190*/  LDC.64 R6, c[0x0][0x398] ;  /* 0x0000e600ff067b82 */ /* 0x000e700000000a00 */
[----:B----4-:R-:W3:Y:S02]  /*01a0*/  LDC.64 R4, c[0x0][0x3a8] ;  /* 0x0000ea00ff047b82 */ /* 0x010ee40000000a00 */
.L_x_1485:
[C---:B------:R-:W-:Y:S01]  /*01b0*/  ISETP.GE.AND P0, PT, R19.reuse, R20, PT ;  /* 0x000000141300720c */ /* 0x040fe20003f06270 */
[----:B------:R-:W-:Y:S03]  /*01c0*/  BSSY.RECONVERGENT B0, `(.L_x_1477) ;  /* 0x0000056000007945 */ /* 0x000fe60003800200 */
[----:B------:R-:W-:-:S04]  /*01d0*/  ISETP.LT.OR P0, PT, R19, 0x1, P0 ;  /* 0x000000011300780c */ /* 0x000fc80000701670 */
[----:B------:R-:W-:-:S04]  /*01e0*/  ISETP.EQ.OR P0, PT, R24, RZ, P0 ;  /* 0x000000ff1800720c */ /* 0x000fc80000702670 */
[----:B------:R-:W-:-:S13]  /*01f0*/  ISETP.GE.OR P0, PT, R24, R18, P0 ;  /* 0x000000121800720c */ /* 0x000fda0000706670 */
[----:B----4-:R-:W-:Y:S05]  /*0200*/  @P0 BRA `(.L_x_1478) ;  /* 0x0000000400440947 */ /* 0x010fea0003800000 */
[----:B------:R-:W-:Y:S01]  /*0210*/  IMAD.IADD R13, R24, 0x1, R19 ;  /* 0x00000001180d7824 */ /* 0x000fe200078e0213 */
[C---:B0-----:R-:W-:Y:S02]  /*0220*/  R2UR UR8, R16.reuse ;  /* 0x00000000100872ca */ /* 0x041fe400000e0000 */
[----:B------:R-:W-:Y:S01]  /*0230*/  R2UR UR9, R17 ;  /* 0x00000000110972ca */ /* 0x000fe200000e0000 */
[----:B------:R-:W-:Y:S01]  /*0240*/  IMAD R13, R13, UR6, RZ ;  /* 0x000000060d0d7c24 */ /* 0x000fe2000f8e02ff */
[C---:B------:R-:W-:Y:S02]  /*0250*/  R2UR UR4, R16.reuse ;  /* 0x00000000100472ca */ /* 0x040fe400000e0000 */
[----:B------:R-:W-:Y:S01]  /*0260*/  R2UR UR5, R17 ;  /* 0x00000000110572ca */ /* 0x000fe200000e0000 */
[----:B--2---:R-:W-:Y:S01]  /*0270*/  IMAD.WIDE R10, R13, 0x4, R8 ;  /* 0x000000040d0a7825 */ /* 0x004fe200078e0208 */
[----:B------:R-:W-:Y:S02]  /*0280*/  R2UR UR10, R16 ;  /* 0x00000000100a72ca */ /* 0x000fe400000e0000 */
[----:B------:R-:W-:-:S05]  /*0290*/  R2UR UR11, R17 ;  /* 0x00000000110b72ca */ /* 0x000fca00000e0000 */
[----:B------:R-:W2:Y:S04]  /*02a0*/  LDG.E.CONSTANT R26, desc[UR8][R10.64] ;  /* 0x000000080a1a7981 */ /* 0x000ea8000c1e9900 */
[----:B------:R-:W4:Y:S04]  /*02b0*/  LDG.E.CONSTANT R0, desc[UR4][R10.64+0x4] ;  /* 0x000004040a007981 */ /* 0x000f28000c1e9900 */
[----:B------:R-:W5:Y:S01]  /*02c0*/  LDG.E.CONSTANT R3, desc[UR10][R10.64+-0x4] ;  /* 0xfffffc0a0a037981 */ /* 0x000f62000c1e9900 */
[----:B------:R-:W0:Y:S01]  /*02d0*/  MUFU.RCP R2, R23 ;  /* 0x0000001700027308 */ /* 0x000e220000001000 */
[----:B------:R-:W-:Y:S01]  /*02e0*/  BSSY.RECONVERGENT B1, `(.L_x_1479) ;  /* 0x000000f000017945 */ /* 0x000fe20003800200 */
[----:B0-----:R-:W-:-:S04]  /*02f0*/  FFMA R27, -R23, R2, 1 ;  /* 0x3f800000171b7423 */ /* 0x001fc80000000102 */
[----:B------:R-:W-:Y:S01]  /*0300*/  FFMA R27, R2, R27, R2 ;  /* 0x0000001b021b7223 */ /* 0x000fe20000000002 */
[----:B--2---:R-:W-:-:S04]  /*0310*/  FADD R25, R26, R26 ;  /* 0x0000001a1a197221 */ /* 0x004fc80000000000 */
[----:B----4-:R-:W-:-:S04]  /*0320*/  FADD R0, R0, -R25 ;  /* 0x8000001900007221 */ /* 0x010fc80000000000 */
[----:B-----5:R-:W-:-:S04]  /*0330*/  FADD R0, R0, R3 ;  /* 0x0000000300007221 */ /* 0x020fc80000000000 */
[----:B------:R-:W0:Y:S01]  /*0340*/  FCHK P0, R0, R23 ;  /* 0x0000001700007302 */ /* 0x000e220000000000 */
[----:B------:R-:W-:-:S04]  /*0350*/  FFMA R12, R0, R27, RZ ;  /* 0x0000001b000c7223 */ /* 0x000fc800000000ff */
[----:B------:R-:W-:-:S04]  /*0360*/  FFMA R2, -R23, R12, R0 ;  /* 0x0000000c17027223 */ /* 0x000fc80000000100 */
[----:B------:R-:W-:Y:S01]  /*0370*/  FFMA R12, R27, R2, R12 ;  /* 0x000000021b0c7223 */ /* 0x000fe2000000000c */
[----:B0-----:R-:W-:Y:S06]  /*0380*/  @!P0 BRA `(.L_x_1480) ;  /* 0x0000000000108947 */ /* 0x001fec0003800000 */
[----:B------:R-:W-:Y:S01]  /*0390*/  IMAD.MOV.U32 R3, RZ, RZ, R23 ;  /* 0x000000ffff037224 */ /* 0x000fe200078e0017 */
[----:B------:R-:W-:-:S07]  /*03a0*/  MOV R2, 0x3c0 ;  /* 0x000003c000027802 */ /* 0x000fce0000000f00 */
[----:B-1-3--:R-:W-:Y:S05]  /*03b0*/  CALL.REL.NOINC `($__internal_30_$__cuda_sm3x_div_rn_noftz_f32_slowpath) ;  /* 0x0000000000f07944 */ /* 0x00afea0003c00000 */
[----:B------:R-:W-:-:S07]  /*03c0*/  MOV R12, R0 ;  /* 0x00000000000c7202 */ /* 0x000fce0000000f00 */
.L_x_1480:
[----:B------:R-:W-:Y:S05]  /*03d0*/  BSYNC.RECONVERGENT B1 ;  /* 0x0000000000017941 */ /* 0x000fea0003800200 */
.L_x_1479:
[----:B------:R-:W-:Y:S01]  /*03e0*/  R2UR UR4, R16 ;  /* 0x00000000100472ca */ /* 0x000fe200000e0000 */
[----:B------:R-:W-:Y:S01]  /*03f0*/  IMAD.IADD R3, R13, 0x1, -R22 ;  /* 0x000000010d037824 */ /* 0x000fe200078e0a16 */
[C---:B------:R-:W-:Y:S01]  /*0400*/  R2UR UR5, R17.reuse ;  /* 0x00000000110572ca */ /* 0x040fe200000e0000 */
[----:B------:R-:W-:Y:S01]  /*0410*/  IMAD.WIDE R10, R22, 0x4, R10 ;  /* 0x00000004160a7825 */ /* 0x000fe200078e020a */
[----:B------:R-:W-:Y:S02]  /*0420*/  R2UR UR8, R16 ;  /* 0x00000000100872ca */ /* 0x000fe400000e0000 */
[----:B------:R-:W-:Y:S01]  /*0430*/  R2UR UR9, R17 ;  /* 0x00000000110972ca */ /* 0x000fe200000e0000 */
[----:B------:R-:W-:-:S08]  /*0440*/  IMAD.WIDE R2, R3, 0x4, R8 ;  /* 0x0000000403027825 */ /* 0x000fd000078e0208 */
[----:B------:R-:W2:Y:S04]  /*0450*/  LDG.E.CONSTANT R10, desc[UR4][R10.64] ;  /* 0x000000040a0a7981 */ /* 0x000ea8000c1e9900 */
[----:B------:R-:W4:Y:S01]  /*0460*/  LDG.E.CONSTANT R3, desc[UR8][R2.64] ;  /* 0x0000000802037981 */ /* 0x000f22000c1e9900 */
[----:B------:R-:W0:Y:S01]  /*0470*/  MUFU.RCP R28, R21 ;  /* 0x00000015001c7308 */ /* 0x000e220000001000 */
[----:B------:R-:W-:Y:S01]  /*0480*/  BSSY.RECONVERGENT B1, `(.L_x_1481) ;  /* 0x000000e000017945 */ /* 0x000fe20003800200 */
[----:B0-----:R-:W-:-:S04]  /*0490*/  FFMA R27, -R21, R28, 1 ;  /* 0x3f800000151b7423 */ /* 0x001fc8000000011c */
[----:B------:R-:W-:Y:S01]  /*04a0*/  FFMA R27, R28, R27, R28 ;  /* 0x0000001b1c1b7223 */ /* 0x000fe2000000001c */
[----:B--2---:R-:W-:-:S04]  /*04b0*/  FADD R0, -R25, R10 ;  /* 0x0000000a19007221 */ /* 0x004fc80000000100 */
[----:B----4-:R-:W-:-:S04]  /*04c0*/  FADD R0, R0, R3 ;  /* 0x0000000300007221 */ /* 0x010fc80000000000 */
        /* <DEDUP_REMOVED lines=8> */
[----:B------:R-:W-:-:S07]  /*0550*/  IMAD.MOV.U32 R27, RZ, RZ, R0 ;  /* 0x000000ffff1b7224 */ /* 0x000fce00078e0000 */
.L_x_1482:
[----:B------:R-:W-:Y:S05]  /*0560*/  BSYNC.RECONVERGENT B1 ;  /* 0x0000000000017941 */ /* 0x000fea0003800200 */
.L_x_1481:
[----:B------:R-:W-:Y:S01]  /*0570*/  R2UR UR4, R16 ;  /* 0x00000000100472ca */ /* 0x000fe200000e0000 */
[----:B-1----:R-:W-:Y:S01]  /*0580*/  IMAD.WIDE R2, R13, 0x4, R6 ;  /* 0x000000040d027825 */ /* 0x002fe200078e0206 */
[----:B------:R-:W-:-:S13]  /*0590*/  R2UR UR5, R17 ;  /* 0x00000000110572ca */ /* 0x000fda00000e0000 */
[----:B------:R-:W2:Y:S01]  /*05a0*/  LDG.E.CONSTANT R2, desc[UR4][R2.64] ;  /* 0x0000000402027981 */ /* 0x000ea2000c1e9900 */
[----:B------:R-:W0:Y:S01]  /*05b0*/  MUFU.RCP R10, R15 ;  /* 0x0000000f000a7308 */ /* 0x000e220000001000 */
[----:B------:R-:W-:Y:S01]  /*05c0*/  FADD R0, R26, -R25 ;  /* 0x800000191a007221 */ /* 0x000fe20000000000 */
[----:B------:R-:W-:Y:S01]  /*05d0*/  FADD R27, R27, R12 ;  /* 0x0000000c1b1b7221 */ /* 0x000fe20000000000 */
[----:B------:R-:W-:Y:S05]  /*05e0*/  BSSY.RECONVERGENT B1, `(.L_x_1483) ;  /* 0x000000e000017945 */ /* 0x000fea0003800200 */
[----:B------:R-:W1:Y:S01]  /*05f0*/  FCHK P0, R0, R15 ;  /* 0x0000000f00007302 */ /* 0x000e620000000000 */
[----:B0-----:R-:W-:-:S04]  /*0600*/  FFMA R11, -R15, R10, 1 ;  /* 0x3f8000000f0b7423 */ /* 0x001fc8000000010a */
[----:B------:R-:W-:-:S04]  /*0610*/  FFMA R11, R10, R11, R10 ;  /* 0x0000000b0a0b7223 */ /* 0x000fc8000000000a */
[----:B------:R-:W-:-:S04]  /*0620*/  FFMA R26, R0, R11, RZ ;  /* 0x0000000b001a7223 */ /* 0x000fc800000000ff */
[----:B------:R-:W-:-:S04]  /*0630*/  FFMA R12, -R15, R26, R0 ;  /* 0x0000001a0f0c7223 */ /* 0x000fc80000000100 */
[----:B------:R-:W-:Y:S01]  /*0640*/  FFMA R11, R11, R12, R26 ;  /* 0x0000000c0b0b7223 */ /* 0x000fe2000000001a */
[----:B--2---:R-:W-:-:S04]  /*0650*/  FMUL R10, R2, R2 ;  /* 0x00000002020a7220 */ /* 0x004fc80000400000 */
[----:B------:R-:W-:Y:S01]  /*0660*/  FMUL R10, R10, R27 ;  /* 0x0000001b0a0a7220 */ /* 0x000fe20000400000 */
[----:B-1----:R-:W-:Y:S06]  /*0670*/  @!P0 BRA `(.L_x_1484) ;  /* 0x0000000000108947 */ /* 0x002fec0003800000 */
[----:B------:R-:W-:Y:S02]  /*0680*/  MOV R3, R15 ;  /* 0x0000000f00037202 */ /* 0x000fe40000000f00 */
[----:B------:R-:W-:-:S07]  /*0690*/  MOV R2, 0x6b0 ;  /* 0x000006b000027802 */ /* 0x000fce0000000f00 */
[----:B---3--:R-:W-:Y:S05]  /*06a0*/  CALL.REL.NOINC `($__internal_30_$__cuda_sm3x_div_rn_noftz_f32_slowpath) ;  /* 0x0000000000347944 */ /* 0x008fea0003c00000 */
[----:B------:R-:W-:-:S07]  /*06b0*/  IMAD.MOV.U32 R11, RZ, RZ, R0 ;  /* 0x000000ffff0b7224 */ /* 0x000fce00078e0000 */
.L_x_1484:
[----:B------:R-:W-:Y:S05]  /*06c0*/  BSYNC.RECONVERGENT B1 ;  /* 0x0000000000017941 */ /* 0x000fea0003800200 */
.L_x_1483:
[----:B------:R-:W-:Y:S01]  /*06d0*/  R2UR UR4, R16 ;  /* 0x00000000100472ca */ /* 0x000fe200000e0000 */
[----:B------:R-:W-:Y:S01]  /*06e0*/  FADD R11, R10, -R11 ;  /* 0x8000000b0a0b7221 */ /* 0x000fe20000000000 */
[----:B------:R-:W-:Y:S01]  /*06f0*/  R2UR UR5, R17 ;  /* 0x00000000110572ca */ /* 0x000fe200000e0000 */
[----:B---3--:R-:W-:-:S12]  /*0700*/  IMAD.WIDE R2, R13, 0x4, R4 ;  /* 0x000000040d027825 */ /* 0x008fd800078e0204 */
[----:B------:R4:W-:Y:S02]  /*0710*/  STG.E desc[UR4][R2.64], R11 ;  /* 0x0000000b02007986 */ /* 0x0009e4000c101904 */
.L_x_1478:
[----:B------:R-:W-:Y:S05]  /*0720*/  BSYNC.RECONVERGENT B0 ;  /* 0x0000000000007941 */ /* 0x000fea0003800200 */
.L_x_1477:
[----:B------:R-:W-:Y:S01]  /*0730*/  IMAD.IADD R19, R14, 0x1, R19 ;  /* 0x000000010e137824 */ /* 0x000fe200078e0213 */
[----:B------:R-:W-:Y:S06]  /*0740*/  BRA `(.L_x_1485) ;  /* 0xfffffff800987947 */ /* 0x000fec000383ffff */
.L_x_1476:
[----:B------:R-:W-:Y:S05]  /*0750*/  WARPSYNC.ALL ;  /* 0x0000000000007948 */ /* 0x000fea0003800000 */
[----:B------:R-:W-:Y:S06]  /*0760*/  BAR.SYNC.DEFER_BLOCKING 0x0 ;  /* 0x0000000000007b1d */ /* 0x000fec0000010000 */
[----:B------:R-:W-:Y:S05]  /*0770*/  EXIT ;  /* 0x000000000000794d */ /* 0x000fea0003800000 */
        .weak           $__internal_30_$__cuda_sm3x_div_rn_noftz_f32_slowpath
        .type           $__internal_30_$__cuda_sm3x_div_rn_noftz_f32_slowpath,@function
        .size           $__internal_30_$__cuda_sm3x_div_rn_noftz_f32_slowpath,(.L_x_1665 - $__internal_30_$__cuda_sm3x_div_rn_noftz_f32_slowpath)
$__internal_30_$__cuda_sm3x_div_rn_noftz_f32_slowpath:
[----:B------:R-:W-:Y:S01]  /*0780*/  SHF.R.U32.HI R27, RZ, 0x17, R3 ;  /* 0x00000017ff1b7819 */ /* 0x000fe20000011603 */
[----:B------:R-:W-:Y:S01]  /*0790*/  BSSY.RECONVERGENT B2, `(.L_x_1486) ;  /* 0x0000062000027945 */ /* 0x000fe20003800200 */
[----:B------:R-:W-:Y:S02]  /*07a0*/  SHF.R.U32.HI R30, RZ, 0x17, R0 ;  /* 0x00000017ff1e7819 */ /* 0x000fe40000011600 */
[----:B------:R-:W-:Y:S02]  /*07b0*/  LOP3.LUT R27, R27, 0xff, RZ, 0xc0, !PT ;  /* 0x000000ff1b1b7812 */ /* 0x000fe400078ec0ff */
[----:B------:R-:W-:-:S03]  /*07c0*/  LOP3.LUT R30, R30, 0xff, RZ, 0xc0, !PT ;  /* 0x000000ff1e1e7812 */ /* 0x000fc600078ec0ff */
[----:B------:R-:W-:Y:S01]  /*07d0*/  VIADD R31, R27, 0xffffffff ;  /* 0xffffffff1b1f7836 */ /* 0x000fe20000000000 */
[----:B------:R-:W-:-:S04]  /*07e0*/  IADD3 R29, PT, PT, R30, -0x1, RZ ;  /* 0xffffffff1e1d7810 */ /* 0x000fc80007ffe0ff */
        /* <DEDUP_REMOVED lines=27> */
.L_x_1487:
[----:B------:R-:W-:Y:S01]  /*09a0*/  LEA R32, R27, 0xc0800000, 0x17 ;  /* 0xc08000001b207811 */ /* 0x000fe200078eb8ff */
[----:B------:R-:W-:Y:S01]  /*09b0*/  VIADD R30, R30, 0xffffff81 ;  /* 0xffffff811e1e7836 */ /* 0x000fe20000000000 */
[----:B------:R-:W-:Y:S03]  /*09c0*/  BSSY.RECONVERGENT B3, `(.L_x_1492) ;  /* 0x0000035000037945 */ /* 0x000fe60003800200 */
[----:B------:R-:W-:Y:S02]  /*09d0*/  IMAD.IADD R31, R3, 0x1, -R32 ;  /* 0x00000001031f7824 */ /* 0x000fe400078e0a20 */
[C---:B------:R-:W-:Y:S02]  /*09e0*/  IMAD R0, R30.reuse, -0x800000, R0 ;  /* 0xff8000001e007824 */ /* 0x040fe400078e0200 */
[----:B------:R0:W1:Y:S01]  /*09f0*/  MUFU.RCP R32, R31 ;  /* 0x0000001f00207308 */ /* 0x0000620000001000 */
[----:B------:R-:W-:Y:S01]  /*0a00*/  FADD.FTZ R3, -R31, -RZ ;  /* 0x800000ff1f037221 */ /* 0x000fe20000010100 */
[----:B0-----:R-:W-:-:S05]  /*0a10*/  IADD3 R31, PT, PT, R30, 0x7f, -R27 ;  /* 0x0000007f1e1f7810 */ /* 0x001fca0007ffe81b */
[----:B------:R-:W-:Y:S02]  /*0a20*/  IMAD.IADD R31, R31, 0x1, R28 ;  /* 0x000000011f1f7824 */ /* 0x000fe400078e021c */
[----:B-1----:R-:W-:-:S04]  /*0a30*/  FFMA R29, R32, R3, 1 ;  /* 0x3f800000201d7423 */ /* 0x002fc80000000003 */
        /* <DEDUP_REMOVED lines=20> */
[C---:B------:R-:W-:Y:S02]  /*0b80*/  ISETP.NE.AND P2, PT, R27.reuse, RZ, PT ;  /* 0x000000ff1b00720c */ /* 0x040fe40003f45270 */
[----:B------:R-:W-:Y:S02]  /*0b90*/  ISETP.NE.AND P1, PT, R27, RZ, PT ;  /* 0x000000ff1b00720c */ /* 0x000fe40003f25270 */
[----:B------:R-:W-:Y:S01]  /*0ba0*/  LOP3.LUT R30, R28, 0x7fffff, RZ, 0xc0, !PT ;  /* 0x007fffff1c1e7812 */ /* 0x000fe200078ec0ff */
[CCC-:B------:R-:W-:Y:S01]  /*0bb0*/  FFMA.RP R28, R29.reuse, R3.reuse, R32.reuse ;  /* 0x000000031d1c7223 */ /* 0x1c0fe20000008020 */
[----:B------:R-:W-:Y:S01]  /*0bc0*/  FFMA.RM R3, R29, R3, R32 ;  /* 0x000000031d037223 */ /* 0x000fe20000004020 */
[----:B------:R-:W-:Y:S01]  /*0bd0*/  VIADD R29, R27, 0x20 ;  /* 0x000000201b1d7836 */ /* 0x000fe20000000000 */
[----:B------:R-:W-:Y:S01]  /*0be0*/  LOP3.LUT R30, R30, 0x800000, RZ, 0xfc, !PT ;  /* 0x008000001e1e7812 */ /* 0x000fe200078efcff */
[----:B------:R-:W-:-:S02]  /*0bf0*/  IMAD.MOV R27, RZ, RZ, -R27 ;  /* 0x000000ffff1b7224 */ /* 0x000fc400078e0a1b */
        /* <DEDUP_REMOVED lines=13> */
.L_x_1494:
[----:B------:R-:W-:-:S04]  /*0cd0*/  LOP3.LUT R0, R0, 0x80000000, RZ, 0xc0, !PT ;  /* 0x8000000000007812 */ /* 0x000fc800078ec0ff */
[----:B------:R-:W-:Y:S01]  /*0ce0*/  LOP3.LUT R0, R0, 0x7f800000, RZ, 0xfc, !PT ;  /* 0x7f80000000007812 */ /* 0x000fe200078efcff */
[----:B------:R-:W-:Y:S06]  /*0cf0*/  BRA `(.L_x_1495) ;  /* 0x0000000000047947 */ /* 0x000fec0003800000 */
.L_x_1493:
[----:B------:R-:W-:-:S07]  /*0d00*/  IMAD R0, R31, 0x800000, R0 ;  /* 0x008000001f007824 */ /* 0x000fce00078e0200 */
.L_x_1495:
[----:B------:R-:W-:Y:S05]  /*0d10*/  BSYNC.RECONVERGENT B3 ;  /* 0x0000000000037941 */ /* 0x000fea0003800200 */
.L_x_1492:
[----:B------:R-:W-:Y:S05]  /*0d20*/  BRA `(.L_x_1496) ;  /* 0x0000000000207947 */ /* 0x000fea0003800000 */
.L_x_1491:
[----:B------:R-:W-:-:S04]  /*0d30*/  LOP3.LUT R0, R3, 0x80000000, R0, 0x48, !PT ;  /* 0x8000000003007812 */ /* 0x000fc800078e4800 */
[----:B------:R-:W-:Y:S01]  /*0d40*/  LOP3.LUT R0, R0, 0x7f800000, RZ, 0xfc, !PT ;  /* 0x7f80000000007812 */ /* 0x000fe200078efcff */
[----:B------:R-:W-:Y:S06]  /*0d50*/  BRA `(.L_x_1496) ;  /* 0x0000000000147947 */ /* 0x000fec0003800000 */
.L_x_1490:
[----:B------:R-:W-:Y:S01]  /*0d60*/  LOP3.LUT R0, R3, 0x80000000, R0, 0x48, !PT ;  /* 0x8000000003007812 */ /* 0x000fe200078e4800 */
[----:B------:R-:W-:Y:S06]  /*0d70*/  BRA `(.L_x_1496) ;  /* 0x00000000000c7947 */ /* 0x000fec0003800000 */
.L_x_1489:
[----:B------:R-:W0:Y:S01]  /*0d80*/  MUFU.RSQ R0, -QNAN ;  /* 0xffc0000000007908 */ /* 0x000e220000001400 */
[----:B------:R-:W-:Y:S05]  /*0d90*/  BRA `(.L_x_1496) ;  /* 0x0000000000047947 */ /* 0x000fea0003800000 */
.L_x_1488:
[----:B------:R-:W-:-:S07]  /*0da0*/  FADD.FTZ R0, R0, R3 ;  /* 0x0000000300007221 */ /* 0x000fce0000010000 */
.L_x_1496:
[----:B------:R-:W-:Y:S05]  /*0db0*/  BSYNC.RECONVERGENT B2 ;  /* 0x0000000000027941 */ /* 0x000fea0003800200 */
.L_x_1486:
[----:B------:R-:W-:-:S04]  /*0dc0*/  IMAD.MOV.U32 R3, RZ, RZ, 0x0 ;  /* 0x00000000ff037424 */ /* 0x000fc800078e00ff */
[----:B0-----:R-:W-:Y:S05]  /*0dd0*/  RET.REL.NODEC R2 `(_Z28Galerkin_2D_Solver_OptimizedififfPfS_S_) ;  /* 0xfffffff002887950 */ /* 0x001fea0003c3ffff */
.L_x_1497:
        /* <DEDUP_REMOVED lines=10> */
.L_x_1665:


//--------------------- .text._Z18Galerkin_2D_SolverififfPfS_S_ --------------------------
	.section	.text._Z18Galerkin_2D_SolverififfPfS_S_,"ax",@progbits
	.align	128
        .global         _Z18Galerkin_2D_SolverififfPfS_S_
        .type           _Z18Galerkin_2D_SolverififfPfS_S_,@function
        .size           _Z18Galerkin_2D_SolverififfPfS_S_,(.L_x_1667 - _Z18Galerkin_2D_SolverififfPfS_S_)
        .other          _Z18Galerkin_2D_SolverififfPfS_S_,@"STO_CUDA_ENTRY STV_DEFAULT"
_Z18Galerkin_2D_SolverififfPfS_S_:
.text._Z18Galerkin_2D_SolverififfPfS_S_:
[----:B------:R-:W-:Y:S01]  /*0000*/  LDC R1, c[0x0][0x37c] ;  /* 0x0000df00ff017b82 */ /* 0x000fe20000000800 */
[----:B------:R-:W0:Y:S01]  /*0010*/  LDCU.64 UR8, c[0x0][0x358] ;  /* 0x00006b00ff0877ac */ /* 0x000e220008000a00 */
[----:B------:R-:W-:Y:S01]  /*0020*/  CS2R R26, SR_CLOCKLO ;  /* 0x00000000001a7805 */ /* 0x000fe20000015000 */
[----:B------:R-:W1:Y:S05]  /*0030*/  S2R R17, SR_TID.Y ;  /* 0x0000000000117919 */ /* 0x000e6a0000002200 */
[----:B------:R-:W2:Y:S01]  /*0040*/  LDC R5, c[0x0][0x360] ;  /* 0x0000d800ff057b82 */ /* 0x000ea20000000800 */
[----:B------:R-:W3:Y:S01]  /*0050*/  LDCU UR5, c[0x0][0x388] ;  /* 0x00007100ff0577ac */ /* 0x000ee20008000800 */
[----:B------:R-:W-:Y:S01]  /*0060*/  BSSY B0, `(.L_x_1498) ;  /* 0x00003a5000007945 */ /* 0x000fe20003800000 */
[----:B------:R-:W2:Y:S01]  /*0070*/  S2R R4, SR_TID.X ;  /* 0x0000000000047919 */ /* 0x000ea20000002100 */
[----:B------:R-:W4:Y:S04]  /*0080*/  LDCU UR6, c[0x0][0x380] ;  /* 0x00007000ff0677ac */ /* 0x000f280008000800 */
[----:B------:R-:W1:Y:S08]  /*0090*/  LDC R6, c[0x0][0x364] ;  /* 0x0000d900ff067b82 */ /* 0x000e700000000800 */
[----:B------:R-:W2:Y:S01]  /*00a0*/  S2UR UR4, SR_CTAID.X ;  /* 0x00000000000479c3 */ /* 0x000ea20000002500 */
[----:B-1----:R-:W-:-:S05]  /*00b0*/  IMAD R16, R6, R6, R17 ;  /* 0x0000000606107224 */ /* 0x002fca00078e0211 */
[----:B---3--:R-:W-:Y:S01]  /*00c0*/  ISETP.GE.AND P0, PT, R16, UR5, PT ;  /* 0x0000000510007c0c */ /* 0x008fe2000bf06270 */
[----:B--2---:R-:W-:-:S05]  /*00d0*/  IMAD R7, R5, UR4, R4 ;  /* 0x0000000405077c24 */ /* 0x004fca000f8e0204 */
[----:B----4-:R-:W-:-:S13]  /*00e0*/  ISETP.GE.OR P0, PT, R7, UR6, P0 ;  /* 0x0000000607007c0c */ /* 0x010fda0008706670 */
[----:B0-----:R-:W-:Y:S05]  /*00f0*/  @P0 BRA `(.L_x_1499) ;  /* 0x00000038006c0947 */ /* 0x001fea0003800000 */
[----:B------:R-:W-:-:S13]  /*0100*/  ISETP.GT.U32.AND P0, PT, R17, 0x7, PT ;  /* 0x000000071100780c */ /* 0x000fda0003f04070 */
[----:B------:R-:W-:Y:S05]  /*0110*/  @P0 BRA `(.L_x_1500) ;  /* 0x0000000400b40947 */ /* 0x000fea0003800000 */
[----:B------:R-:W0:Y:S01]  /*0120*/  I2F.U32.RP R10, R5 ;  /* 0x00000005000a7306 */ /* 0x000e220000209000 */
[C---:B------:R-:W-:Y:S02]  /*0130*/  IADD3 R0, PT, PT, R5.reuse, R4, RZ ;  /* 0x0000000405007210 */ /* 0x040fe40007ffe0ff */
[----:B------:R-:W-:Y:S02]  /*0140*/  ISETP.NE.U32.AND P2, PT, R5, RZ, PT ;  /* 0x000000ff0500720c */ /* 0x000fe40003f45070 */
[C---:B------:R-:W-:Y:S02]  /*0150*/  ISETP.GE.U32.AND P3, PT, R0.reuse, 0x8, PT ;  /* 0x000000080000780c */ /* 0x040fe40003f66070 */
[----:B------:R-:W-:Y:S02]  /*0160*/  VIMNMX.U32 R9, PT, PT, R0, 0x8, !PT ;  /* 0x0000000800097848 */ /* 0x000fe40007fe0000 */
[----:B------:R-:W-:Y:S01]  /*0170*/  SEL R8, RZ, 0x1, P3 ;  /* 0x00000001ff087807 */ /* 0x000fe20001800000 */
[----:B0-----:R-:W0:Y:S02]  /*0180*/  MUFU.RCP R10, R10 ;  /* 0x0000000a000a7308 */ /* 0x001e240000001000 */
[----:B0-----:R-:W-:-:S06]  /*0190*/  IADD3 R3, PT, PT, R10, 0xffffffe, RZ ;  /* 0x0ffffffe0a037810 */ /* 0x001fcc0007ffe0ff */
[----:B------:R-:W0:Y:S02]  /*01a0*/  F2I.FTZ.U32.TRUNC.NTZ R3, R3 ;  /* 0x0000000300037305 */ /* 0x000e24000021f000 */
[----:B0-----:R-:W-:-:S04]  /*01b0*/  IMAD.MOV R2, RZ, RZ, -R3 ;  /* 0x000000ffff027224 */ /* 0x001fc800078e0a03 */
[----:B------:R-:W-:Y:S02]  /*01c0*/  IMAD R11, R2, R5, RZ ;  /* 0x00000005020b7224 */ /* 0x000fe400078e02ff */
[----:B------:R-:W-:-:S04]  /*01d0*/  IMAD.MOV.U32 R2, RZ, RZ, RZ ;  /* 0x000000ffff027224 */ /* 0x000fc800078e00ff */
[----:B------:R-:W-:Y:S01]  /*01e0*/  IMAD.HI.U32 R11, R3, R11, R2 ;  /* 0x0000000b030b7227 */ /* 0x000fe200078e0002 */
[----:B------:R-:W-:-:S03]  /*01f0*/  IADD3 R2, PT, PT, R9, -R0, -R8 ;  /* 0x8000000009027210 */ /* 0x000fc60007ffe808 */
[----:B------:R-:W-:Y:S02]  /*0200*/  IMAD.MOV.U32 R9, RZ, RZ, R17 ;  /* 0x000000ffff097224 */ /* 0x000fe400078e0011 */
[----:B------:R-:W-:-:S05]  /*0210*/  IMAD.HI.U32 R11, R11, R2, RZ ;  /* 0x000000020b0b7227 */ /* 0x000fca00078e00ff */
[----:B------:R-:W-:-:S05]  /*0220*/  IADD3 R3, PT, PT, -R11, RZ, RZ ;  /* 0x000000ff0b037210 */ /* 0x000fca0007ffe1ff */
[----:B------:R-:W-:-:S05]  /*0230*/  IMAD R2, R5, R3, R2 ;  /* 0x0000000305027224 */ /* 0x000fca00078e0202 */
[----:B------:R-:W-:-:S13]  /*0240*/  ISETP.GE.U32.AND P0, PT, R2, R5, PT ;  /* 0x000000050200720c */ /* 0x000fda0003f06070 */
[----:B------:R-:W-:Y:S01]  /*0250*/  @P0 IMAD.IADD R2, R2, 0x1, -R5 ;  /* 0x0000000102020824 */ /* 0x000fe200078e0a05 */
[----:B------:R-:W-:-:S04]  /*0260*/  @P0 IADD3 R11, PT, PT, R11, 0x1, RZ ;  /* 0x000000010b0b0810 */ /* 0x000fc80007ffe0ff */
[----:B------:R-:W-:Y:S02]  /*0270*/  ISETP.GE.U32.AND P1, PT, R2, R5, PT ;  /* 0x000000050200720c */ /* 0x000fe40003f26070 */
[----:B------:R-:W-:-:S11]  /*0280*/  SEL R2, RZ, 0xffffffff, P3 ;  /* 0xffffffffff027807 */ /* 0x000fd60001800000 */
[----:B------:R-:W-:Y:S01]  /*0290*/  @P1 VIADD R11, R11, 0x1 ;  /* 0x000000010b0b1836 */ /* 0x000fe20000000000 */
[----:B------:R-:W-:-:S04]  /*02a0*/  @!P2 LOP3.LUT R11, RZ, R5, RZ, 0x33, !PT ;  /* 0x00000005ff0ba212 */ /* 0x000fc800078e33ff */
[----:B------:R-:W-:Y:S02]  /*02b0*/  IADD3 R8, PT, PT, R8, R11, RZ ;  /* 0x0000000b08087210 */ /* 0x000fe40007ffe0ff */
[----:B------:R-:W-:Y:S02]  /*02c0*/  ISETP.NE.AND P0, PT, R11, R2, PT ;  /* 0x000000020b00720c */ /* 0x000fe40003f05270 */
[----:B------:R-:W-:-:S13]  /*02d0*/  LOP3.LUT P1, RZ, R8, 0x1, RZ, 0xc0, !PT ;  /* 0x0000000108ff7812 */ /* 0x000fda000782c0ff */
.L_x_1507:
[----:B------:R-:W-:Y:S01]  /*02e0*/  ISETP.GT.U32.AND P2, PT, R4, 0x7, PT ;  /* 0x000000070400780c */ /* 0x000fe20003f44070 */
[----:B------:R-:W-:-:S12]  /*02f0*/  BSSY.RECONVERGENT B1, `(.L_x_1501) ;  /* 0x000004c000017945 */ /* 0x000fd80003800200 */
[----:B01----:R-:W-:Y:S05]  /*0300*/  @P2 BRA `(.L_x_1502) ;  /* 0x0000000400282947 */ /* 0x003fea0003800000 */
[----:B------:R-:W-:Y:S01]  /*0310*/  BSSY.RECONVERGENT B2, `(.L_x_1503) ;  /* 0x0000023000027945 */ /* 0x000fe20003800200 */
[----:B------:R-:W-:Y:S01]  /*0320*/  SHF.L.U32 R19, R9, 0x3, RZ ;  /* 0x0000000309137819 */ /* 0x000fe200000006ff */
[----:B------:R-:W-:Y:S02]  /*0330*/  IMAD.MOV.U32 R2, RZ, RZ, R4 ;  /* 0x000000ffff027224 */ /* 0x000fe400078e0004 */
[----:B------:R-:W-:Y:S05]  /*0340*/  @P1 BRA `(.L_x_1504) ;  /* 0x00000000007c1947 */ /* 0x000fea0003800000 */
[----:B------:R-:W0:Y:S01]  /*0350*/  LDC.64 R2, c[0x0][0x3a0] ;  /* 0x0000e800ff027b82 */ /* 0x000e220000000a00 */
[----:B------:R-:W-:-:S05]  /*0360*/  LEA R11, R4, R19, 0x3 ;  /* 0x00000013040b7211 */ /* 0x000fca00078e18ff */
[----:B0-----:R-:W-:-:S05]  /*0370*/  IMAD.WIDE.U32 R2, R11, 0x4, R2 ;  /* 0x000000040b027825 */ /* 0x001fca00078e0002 */
[----:B------:R-:W2:Y:S04]  /*0380*/  LDG.E R18, desc[UR8][R2.64] ;  /* 0x0000000802127981 */ /* 0x000ea8000c1e1900 */
[----:B------:R-:W3:Y:S04]  /*0390*/  LDG.E R8, desc[UR8][R2.64+0x4] ;  /* 0x0000040802087981 */ /* 0x000ee8000c1e1900 */
[----:B------:R-:W4:Y:S04]  /*03a0*/  LDG.E R10, desc[UR8][R2.64+0x8] ;  /* 0x00000808020a7981 */ /* 0x000f28000c1e1900 */
[----:B------:R-:W5:Y:S04]  /*03b0*/  LDG.E R11, desc[UR8][R2.64+0xc] ;  /* 0x00000c08020b7981 */ /* 0x000f68000c1e1900 */
[----:B------:R-:W5:Y:S04]  /*03c0*/  LDG.E R12, desc[UR8][R2.64+0x10] ;  /* 0x00001008020c7981 */ /* 0x000f68000c1e1900 */
[----:B------:R-:W5:Y:S04]  /*03d0*/  LDG.E R13, desc[UR8][R2.64+0x14] ;  /* 0x00001408020d7981 */ /* 0x000f68000c1e1900 */
[----:B------:R-:W5:Y:S04]  /*03e0*/  LDG.E R14, desc[UR8][R2.64+0x18] ;  /* 0x00001808020e7981 */ /* 0x000f68000c1e1900 */
[----:B------:R0:W5:Y:S01]  /*03f0*/  LDG.E R15, desc[UR8][R2.64+0x1c] ;  /* 0x00001c08020f7981 */ /* 0x000162000c1e1900 */
[----:B------:R-:W1:Y:S01]  /*0400*/  S2UR UR5, SR_CgaCtaId ;  /* 0x00000000000579c3 */ /* 0x000e620000008800 */
[----:B------:R-:W-:Y:S01]  /*0410*/  UMOV UR4, 0x400 ;  /* 0x0000040000047882 */ /* 0x000fe20000000000 */
[----:B0-----:R-:W-:Y:S01]  /*0420*/  IMAD.MOV.U32 R2, RZ, RZ, R0 ;  /* 0x000000ffff027224 */ /* 0x001fe200078e0000 */
[----:B-1----:R-:W-:-:S09]  /*0430*/  ULEA UR4, UR5, UR4, 0x18 ;  /* 0x0000000405047291 */ /* 0x002fd2000f8ec0ff */
[----:B------:R-:W-:Y:S04]  /*0440*/  STS [UR4+0x20], RZ ;  /* 0x000020ffff007988 */ /* 0x000fe80008000804 */
[----:B------:R-:W-:Y:S04]  /*0450*/  STS [UR4+0x24], RZ ;  /* 0x000024ffff007988 */ /* 0x000fe80008000804 */
[----:B------:R-:W-:Y:S04]  /*0460*/  STS [UR4+0x28], RZ ;  /* 0x000028ffff007988 */ /* 0x000fe80008000804 */
[----:B------:R-:W-:Y:S04]  /*0470*/  STS [UR4+0x2c], RZ ;  /* 0x00002cffff007988 */ /* 0x000fe80008000804 */
[----:B------:R-:W-:Y:S04]  /*0480*/  STS [UR4+0x30], RZ ;  /* 0x000030ffff007988 */ /* 0x000fe80008000804 */
[----:B------:R-:W-:Y:S04]  /*0490*/  STS [UR4+0x34], RZ ;  /* 0x000034ffff007988 */ /* 0x000fe80008000804 */
[----:B------:R-:W-:Y:S04]  /*04a0*/  STS [UR4+0x38], RZ ;  /* 0x000038ffff007988 */ /* 0x000fe80008000804 */
[----:B------:R-:W-:Y:S04]  /*04b0*/  STS [UR4+0x3c], RZ ;  /* 0x00003cffff007988 */ /* 0x000fe80008000804 */
[----:B--2---:R0:W-:Y:S04]  /*04c0*/  STS [UR4], R18 ;  /* 0x00000012ff007988 */ /* 0x0041e80008000804 */
[----:B---3--:R0:W-:Y:S04]  /*04d0*/  STS [UR4+0x4], R8 ;  /* 0x00000408ff007988 */ /* 0x0081e80008000804 */
[----:B----4-:R0:W-:Y:S04]  /*04e0*/  STS [UR4+0x8], R10 ;  /* 0x0000080aff007988 */ /* 0x0101e80008000804 */
[----:B-----5:R0:W-:Y:S04]  /*04f0*/  STS [UR4+0xc], R11 ;  /* 0x00000c0bff007988 */ /* 0x0201e80008000804 */
[----:B------:R0:W-:Y:S04]  /*0500*/  STS [UR4+0x10], R12 ;  /* 0x0000100cff007988 */ /* 0x0001e80008000804 */
[----:B------:R0:W-:Y:S04]  /*0510*/  STS [UR4+0x14], R13 ;  /* 0x0000140dff007988 */ /* 0x0001e80008000804 */
[----:B------:R0:W-:Y:S04]  /*0520*/  STS [UR4+0x18], R14 ;  /* 0x0000180eff007988 */ /* 0x0001e80008000804 */
[----:B------:R0:W-:Y:S02]  /*0530*/  STS [UR4+0x1c], R15 ;  /* 0x00001c0fff007988 */ /* 0x0001e40008000804 */
.L_x_1504:
[----:B------:R-:W-:Y:S05]  /*0540*/  BSYNC.RECONVERGENT B2 ;  /* 0x0000000000027941 */ /* 0x000fea0003800200 */
.L_x_1503:
[----:B------:R-:W-:Y:S05]  /*0550*/  @!P0 BRA `(.L_x_1502) ;  /* 0x0000000000948947 */ /* 0x000fea0003800000 */
[----:B------:R-:W-:Y:S01]  /*0560*/  BSSY.RECONVERGENT B2, `(.L_x_1505) ;  /* 0x0000006000027945 */ /* 0x000fe20003800200 */
.L_x_1506:
[----:B0-----:R-:W-:-:S05]  /*0570*/  IADD3 R8, PT, PT, R5, R2, RZ ;  /* 0x0000000205087210 */ /* 0x001fca0007ffe0ff */
[C---:B------:R-:W-:Y:S01]  /*0580*/  IMAD.IADD R2, R8.reuse, 0x1, R5 ;  /* 0x0000000108027824 */ /* 0x040fe200078e0205 */
[----:B------:R-:W-:-:S04]  /*0590*/  LEA R8, R8, R19, 0x3 ;  /* 0x0000001308087211 */ /* 0x000fc800078e18ff */
[----:B------:R-:W-:-:S13]  /*05a0*/  ISETP.GE.U32.AND P2, PT, R2, 0x8, PT ;  /* 0x000000080200780c */ /* 0x000fda0003f46070 */
[----:B------:R-:W-:Y:S05]  /*05b0*/  @!P2 BRA `(.L_x_1506) ;  /* 0xfffffffc00eca947 */ /* 0x000fea000383ffff */
[----:B------:R-:W-:Y:S05]  /*05c0*/  BSYNC.RECONVERGENT B2 ;  /* 0x0000000000027941 */ /* 0x000fea0003800200 */
.L_x_1505:
[----:B------:R-:W0:Y:S02]  /*05d0*/  LDCU.64 UR4, c[0x0][0x3a0] ;  /* 0x00007400ff0477ac */ /* 0x000e240008000a00 */
[----:B0-----:R-:W-:-:S04]  /*05e0*/  LEA R2, P2, R8, UR4, 0x2 ;  /* 0x0000000408027c11 */ /* 0x001fc8000f8410ff */
[----:B------:R-:W-:-:S05]  /*05f0*/  LEA.HI.X R3, R8, UR5, RZ, 0x2, P2 ;  /* 0x0000000508037c11 */ /* 0x000fca00090f14ff */
[----:B------:R-:W2:Y:S04]  /*0600*/  LDG.E R18, desc[UR8][R2.64] ;  /* 0x0000000802127981 */ /* 0x000ea8000c1e1900 */
[----:B------:R-:W3:Y:S04]  /*0610*/  LDG.E R8, desc[UR8][R2.64+0x4] ;  /* 0x0000040802087981 */ /* 0x000ee8000c1e1900 */
[----:B------:R-:W4:Y:S04]  /*0620*/  LDG.E R10, desc[UR8][R2.64+0x8] ;  /* 0x00000808020a7981 */ /* 0x000f28000c1e1900 */
[----:B------:R-:W5:Y:S04]  /*0630*/  LDG.E R11, desc[UR8][R2.64+0xc] ;  /* 0x00000c08020b7981 */ /* 0x000f68000c1e1900 */
[----:B------:R-:W5:Y:S04]  /*0640*/  LDG.E R12, desc[UR8][R2.64+0x10] ;  /* 0x00001008020c7981 */ /* 0x000f68000c1e1900 */
[----:B------:R-:W5:Y:S04]  /*0650*/  LDG.E R13, desc[UR8][R2.64+0x14] ;  /* 0x00001408020d7981 */ /* 0x000f68000c1e1900 */
[----:B------:R-:W5:Y:S04]  /*0660*/  LDG.E R14, desc[UR8][R2.64+0x18] ;  /* 0x00001808020e7981 */ /* 0x000f68000c1e1900 */
[----:B------:R-:W5:Y:S01]  /*0670*/  LDG.E R15, desc[UR8][R2.64+0x1c] ;  /* 0x00001c08020f7981 */ /* 0x000f62000c1e1900 */
[----:B------:R-:W0:Y:S01]  /*0680*/  S2UR UR5, SR_CgaCtaId ;  /* 0x00000000000579c3 */ /* 0x000e220000008800 */
[----:B------:R-:W-:-:S02]  /*0690*/  UMOV UR4, 0x400 ;  /* 0x0000040000047882 */ /* 0x000fc40000000000 */
[----:B0-----:R-:W-:-:S09]  /*06a0*/  ULEA UR4, UR5, UR4, 0x18 ;  /* 0x0000000405047291 */ /* 0x001fd2000f8ec0ff */
        /* <DEDUP_REMOVED lines=16> */
.L_x_1502:
[----:B------:R-:W-:Y:S05]  /*07b0*/  BSYNC.RECONVERGENT B1 ;  /* 0x0000000000017941 */ /* 0x000fea0003800200 */
.L_x_1501:
[----:B------:R-:W-:-:S05]  /*07c0*/  IMAD.IADD R9, R6, 0x1, R9 ;  /* 0x0000000106097824 */ /* 0x000fca00078e0209 */
[----:B------:R-:W-:-:S13]  /*07d0*/  ISETP.GE.U32.AND P2, PT, R9, 0x8, PT ;  /* 0x000000080900780c */ /* 0x000fda0003f46070 */
[----:B------:R-:W-:Y:S05]  /*07e0*/  @!P2 BRA `(.L_x_1507) ;  /* 0xfffffff800bca947 */ /* 0x000fea000383ffff */
.L_x_1500:
[----:B------:R-:W-:Y:S01]  /*07f0*/  ISETP.GT.U32.AND P0, PT, R17, 0x7, PT ;  /* 0x000000071100780c */ /* 0x000fe20003f04070 */
[----:B------:R-:W-:Y:S05]  /*0800*/  WARPSYNC.ALL ;  /* 0x0000000000007948 */ /* 0x000fea0003800000 */
[----:B------:R-:W-:Y:S06]  /*0810*/  BAR.SYNC.DEFER_BLOCKING 0x0 ;  /* 0x0000000000007b1d */ /* 0x000fec0000010000 */
[----:B------:R-:W-:Y:S04]  /*0820*/  BSSY.RECONVERGENT B5, `(.L_x_1508) ;  /* 0x00001c3000057945 */ /* 0x000fe80003800200 */
[----:B------:R-:W-:Y:S05]  /*0830*/  @P0 BRA `(.L_x_1509) ;  /* 0x0000001c00040947 */ /* 0x000fea0003800000 */
[----:B------:R-:W2:Y:S01]  /*0840*/  I2F.U32.RP R0, R5 ;  /* 0x0000000500007306 */ /* 0x000ea20000209000 */
[C---:B01----:R-:W-:Y:S01]  /*0850*/  IADD3 R12, PT, PT, R5.reuse, R4, RZ ;  /* 0x00000004050c7210 */ /* 0x043fe20007ffe0ff */
[----:B------:R-:W0:Y:S01]  /*0860*/  LDC R21, c[0x0][0x384] ;  /* 0x0000e100ff157b82 */ /* 0x000e220000000800 */
[----:B------:R-:W-:Y:S02]  /*0870*/  ISETP.NE.U32.AND P2, PT, R5, RZ, PT ;  /* 0x000000ff0500720c */ /* 0x000fe40003f45070 */
[C---:B------:R-:W-:Y:S01]  /*0880*/  ISETP.GE.U32.AND P0, PT, R12.reuse, 0x8, PT ;  /* 0x000000080c00780c */ /* 0x040fe20003f06070 */
[C---:B------:R-:W-:Y:S01]  /*0890*/  IMAD.IADD R10, R12.reuse, 0x1, R5 ;  /* 0x000000010c0a7824 */ /* 0x040fe200078e0205 */
[----:B------:R-:W-:Y:S02]  /*08a0*/  VIMNMX.U32 R9, PT, PT, R12, 0x8, !PT ;  /* 0x000000080c097848 */ /* 0x000fe40007fe0000 */
[----:B------:R-:W-:Y:S01]  /*08b0*/  SEL R11, RZ, 0x1, P0 ;  /* 0x00000001ff0b7807 */ /* 0x000fe20000000000 */
[----:B------:R-:W1:Y:S01]  /*08c0*/  LDC R20, c[0x0][0x38c] ;  /* 0x0000e300ff147b82 */ /* 0x000e620000000800 */
[----:B--2---:R-:W2:Y:S01]  /*08d0*/  MUFU.RCP R0, R0 ;  /* 0x0000000000007308 */ /* 0x004ea20000001000 */
[----:B0-----:R-:W-:Y:S01]  /*08e0*/  FMUL R21, R21, R21 ;  /* 0x0000001515157220 */ /* 0x001fe20000400000 */
[----:B--2---:R-:W-:-:S02]  /*08f0*/  IADD3 R2, PT, PT, R0, 0xffffffe, RZ ;  /* 0x0ffffffe00027810 */ /* 0x004fc40007ffe0ff */
[----:B------:R-:W-:Y:S01]  /*0900*/  IADD3 R0, PT, PT, R9, -R12, -R11 ;  /* 0x8000000c09007210 */ /* 0x000fe20007ffe80b */
[----:B-1----:R-:W-:-:S03]  /*0910*/  FMUL R20, R20, R20 ;  /* 0x0000001414147220 */ /* 0x002fc60000400000 */
[----:B------:R0:W1:Y:S01]  /*0920*/  F2I.FTZ.U32.TRUNC.NTZ R3, R2 ;  /* 0x0000000200037305 */ /* 0x000062000021f000 */
[----:B------:R-:W-:Y:S01]  /*0930*/  MOV R9, R17 ;  /* 0x0000001100097202 */ /* 0x000fe20000000f00 */
[----:B0-----:R-:W-:Y:S02]  /*0940*/  IMAD.MOV.U32 R2, RZ, RZ, RZ ;  /* 0x000000ffff027224 */ /* 0x001fe400078e00ff */
[----:B-1----:R-:W-:-:S04]  /*0950*/  IMAD.MOV R8, RZ, RZ, -R3 ;  /* 0x000000ffff087224 */ /* 0x002fc800078e0a03 */
[----:B------:R-:W-:Y:S02]  /*0960*/  IMAD R13, R8, R5, RZ ;  /* 0x00000005080d7224 */ /* 0x000fe400078e02ff */
[----:B------:R-:W-:Y:S02]  /*0970*/  IMAD.IADD R8, R10, 0x1, R5 ;  /* 0x000000010a087824 */ /* 0x000fe400078e0205 */
[----:B------:R-:W-:-:S06]  /*0980*/  IMAD.HI.U32 R13, R3, R13, R2 ;  /* 0x0000000d030d7227 */ /* 0x000fcc00078e0002 */
[----:B------:R-:W-:-:S05]  /*0990*/  IMAD.HI.U32 R2, R13, R0, RZ ;  /* 0x000000000d027227 */ /* 0x000fca00078e00ff */
[----:B------:R-:W-:-:S05]  /*09a0*/  IADD3 R3, PT, PT, -R2, RZ, RZ ;  /* 0x000000ff02037210 */ /* 0x000fca0007ffe1ff */
[----:B------:R-:W-:-:S05]  /*09b0*/  IMAD R0, R5, R3, R0 ;  /* 0x0000000305007224 */ /* 0x000fca00078e0200 */
[----:B------:R-:W-:-:S13]  /*09c0*/  ISETP.GE.U32.AND P0, PT, R0, R5, PT ;  /* 0x000000050000720c */ /* 0x000fda0003f06070 */
[----:B------:R-:W-:Y:S01]  /*09d0*/  @P0 IMAD.IADD R0, R0, 0x1, -R5 ;  /* 0x0000000100000824 */ /* 0x000fe200078e0a05 */
[----:B------:R-:W-:-:S04]  /*09e0*/  @P0 IADD3 R2, PT, PT, R2, 0x1, RZ ;  /* 0x0000000102020810 */ /* 0x000fc80007ffe0ff */
[----:B------:R-:W-:-:S13]  /*09f0*/  ISETP.GE.U32.AND P1, PT, R0, R5, PT ;  /* 0x000000050000720c */ /* 0x000fda0003f26070 */
[----:B------:R-:W-:Y:S01]  /*0a00*/  @P1 VIADD R2, R2, 0x1 ;  /* 0x0000000102021836 */ /* 0x000fe20000000000 */
[----:B------:R-:W-:-:S04]  /*0a10*/  @!P2 LOP3.LUT R2, RZ, R5, RZ, 0x33, !PT ;  /* 0x00000005ff02a212 */ /* 0x000fc800078e33ff */
[----:B------:R-:W-:-:S04]  /*0a20*/  IADD3 R11, PT, PT, R11, R2, RZ ;  /* 0x000000020b0b7210 */ /* 0x000fc80007ffe0ff */
[----:B------:R-:W-:-:S07]  /*0a30*/  LOP3.LUT R18, R11, 0x3, RZ, 0xc0, !PT ;  /* 0x000000030b127812 */ /* 0x000fce00078ec0ff */
.L_x_1569:
[----:B------:R-:W-:Y:S01]  /*0a40*/  ISETP.GT.U32.AND P0, PT, R4, 0x7, PT ;  /* 0x000000070400780c */ /* 0x000fe20003f04070 */
[----:B------:R-:W-:-:S12]  /*0a50*/  BSSY.RECONVERGENT B4, `(.L_x_1510) ;  /* 0x000019c000047945 */ /* 0x000fd80003800200 */
[----:B012---:R-:W-:Y:S05]  /*0a60*/  @P0 BRA `(.L_x_1511) ;  /* 0x0000001800680947 */ /* 0x007fea0003800000 */
[----:B------:R-:W0:Y:S01]  /*0a70*/  S2UR UR6, SR_CgaCtaId ;  /* 0x00000000000679c3 */ /* 0x000e220000008800 */
[----:B------:R-:W-:Y:S01]  /*0a80*/  UMOV UR5, 0x400 ;  /* 0x0000040000057882 */ /* 0x000fe20000000000 */
[----:B------:R-:W-:Y:S01]  /*0a90*/  ISETP.NE.AND P0, PT, R18, 0x3, PT ;  /* 0x000000031200780c */ /* 0x000fe20003f05270 */
[----:B------:R-:W-:Y:S01]  /*0aa0*/  UIADD3 UR4, UPT, UPT, UR5, 0x40, URZ ;  /* 0x0000004005047890 */ /* 0x000fe2000fffe0ff */
[----:B------:R-:W-:Y:S01]  /*0ab0*/  BSSY.RECONVERGENT B3, `(.L_x_1512) ;  /* 0x00000b4000037945 */ /* 0x000fe20003800200 */
[----:B------:R-:W-:Y:S01]  /*0ac0*/  UIADD3 UR5, UPT, UPT, UR5, 0x140, URZ ;  /* 0x0000014005057890 */ /* 0x000fe2000fffe0ff */
[----:B------:R-:W-:Y:S01]  /*0ad0*/  SHF.L.U32 R13, R9, 0x3, RZ ;  /* 0x00000003090d7819 */ /* 0x000fe200000006ff */
[----:B------:R-:W-:Y:S01]  /*0ae0*/  IMAD.MOV.U32 R14, RZ, RZ, R4 ;  /* 0x000000ffff0e7224 */ /* 0x000fe200078e0004 */
[----:B0-----:R-:W-:Y:S02]  /*0af0*/  ULEA UR4, UR6, UR4, 0x18 ;  /* 0x0000000406047291 */ /* 0x001fe4000f8ec0ff */
[----:B------:R-:W-:-:S04]  /*0b00*/  ULEA UR5, UR6, UR5, 0x18 ;  /* 0x0000000506057291 */ /* 0x000fc8000f8ec0ff */
[C---:B------:R-:W-:Y:S02]  /*0b10*/  LEA R15, R9.reuse, UR4, 0x5 ;  /* 0x00000004090f7c11 */ /* 0x040fe4000f8e28ff */
[----:B------:R-:W-:Y:S01]  /*0b20*/  LEA R19, R9, UR5, 0x5 ;  /* 0x0000000509137c11 */ /* 0x000fe2000f8e28ff */
[----:B------:R-:W-:Y:S06]  /*0b30*/  @!P0 BRA `(.L_x_1513) ;  /* 0x0000000800ac8947 */ /* 0x000fec0003800000 */
[----:B------:R-:W0:Y:S01]  /*0b40*/  LDC.64 R22, c[0x0][0x3a0] ;  /* 0x0000e800ff167b82 */ /* 0x000e220000000a00 */
[C---:B------:R-:W-:Y:S01]  /*0b50*/  ISETP.NE.AND P0, PT, R4.reuse, 0x7, PT ;  /* 0x000000070400780c */ /* 0x040fe20003f05270 */
[----:B------:R-:W-:Y:S01]  /*0b60*/  BSSY.RECONVERGENT B6, `(.L_x_1514) ;  /* 0x000001b000067945 */ /* 0x000fe20003800200 */
[C---:B------:R-:W-:Y:S02]  /*0b70*/  LEA R3, R4.reuse, R13, 0x3 ;  /* 0x0000000d04037211 */ /* 0x040fe400078e18ff */
[----:B------:R-:W-:-:S03]  /*0b80*/  ISETP.EQ.OR P0, PT, R4, RZ, !P0 ;  /* 0x000000ff0400720c */ /* 0x000fc60004702670 */
[----:B0-----:R-:W-:-:S10]  /*0b90*/  IMAD.WIDE.U32 R22, R3, 0x4, R22 ;  /* 0x0000000403167825 */ /* 0x001fd400078e0016 */
[----:B------:R-:W-:Y:S05]  /*0ba0*/  @P0 BRA `(.L_x_1515) ;  /* 0x0000000000580947 */ /* 0x000fea0003800000 */
[----:B------:R-:W2:Y:S04]  /*0bb0*/  LDG.E R2, desc[UR8][R22.64] ;  /* 0x0000000816027981 */ /* 0x000ea8000c1e1900 */
[----:B------:R-:W3:Y:S04]  /*0bc0*/  LDG.E R0, desc[UR8][R22.64+0x4] ;  /* 0x0000040816007981 */ /* 0x000ee8000c1e1900 */
[----:B------:R-:W4:Y:S01]  /*0bd0*/  LDG.E R25, desc[UR8][R22.64+-0x4] ;  /* 0xfffffc0816197981 */ /* 0x000f22000c1e1900 */
[----:B------:R-:W0:Y:S01]  /*0be0*/  MUFU.RCP R14, R21 ;  /* 0x00000015000e7308 */ /* 0x000e220000001000 */
[----:B------:R-:W-:Y:S01]  /*0bf0*/  BSSY.RECONVERGENT B7, `(.L_x_1516) ;  /* 0x000000f000077945 */ /* 0x000fe20003800200 */
[----:B--2---:R-:W-:-:S04]  /*0c00*/  FADD R3, R2, R2 ;  /* 0x0000000202037221 */ /* 0x004fc80000000000 */
[----:B---3--:R-:W-:Y:S01]  /*0c10*/  FADD R0, R0, -R3 ;  /* 0x8000000300007221 */ /* 0x008fe20000000000 */
[----:B0-----:R-:W-:-:S03]  /*0c20*/  FFMA R3, -R21, R14, 1 ;  /* 0x3f80000015037423 */ /* 0x001fc6000000010e */
[----:B----4-:R-:W-:Y:S01]  /*0c30*/  FADD R0, R0, R25 ;  /* 0x0000001900007221 */ /* 0x010fe20000000000 */
[----:B------:R-:W-:-:S03]  /*0c40*/  FFMA R3, R14, R3, R14 ;  /* 0x000000030e037223 */ /* 0x000fc6000000000e */
[----:B------:R-:W0:Y:S01]  /*0c50*/  FCHK P0, R0, R21 ;  /* 0x0000001500007302 */ /* 0x000e220000000000 */
[----:B------:R-:W-:-:S04]  /*0c60*/  FFMA R2, R0, R3, RZ ;  /* 0x0000000300027223 */ /* 0x000fc800000000ff */
[----:B------:R-:W-:-:S04]  /*0c70*/  FFMA R14, -R21, R2, R0 ;  /* 0x00000002150e7223 */ /* 0x000fc80000000100 */
[----:B------:R-:W-:Y:S01]  /*0c80*/  FFMA R2, R3, R14, R2 ;  /* 0x0000000e03027223 */ /* 0x000fe20000000002 */
[----:B0-----:R-:W-:Y:S06]  /*0c90*/  @!P0 BRA `(.L_x_1517) ;  /* 0x0000000000108947 */ /* 0x001fec0003800000 */
[----:B------:R-:W-:Y:S01]  /*0ca0*/  IMAD.MOV.U32 R3, RZ, RZ, R21 ;  /* 0x000000ffff037224 */ /* 0x000fe200078e0015 */
[----:B------:R-:W-:-:S07]  /*0cb0*/  MOV R2, 0xcd0 ;  /* 0x00000cd000027802 */ /* 0x000fce0000000f00 */
[----:B------:R-:W-:Y:S05]  /*0cc0*/  CALL.REL.NOINC `($__internal_32_$__cuda_sm3x_div_rn_noftz_f32_slowpath) ;  /* 0x00000034002c7944 */ /* 0x000fea0003c00000 */
[----:B------:R-:W-:-:S07]  /*0cd0*/  MOV R2, R0 ;  /* 0x0000000000027202 */ /* 0x000fce0000000f00 */
.L_x_1517:
[----:B------:R-:W-:Y:S05]  /*0ce0*/  BSYNC.RECONVERGENT B7 ;  /* 0x0000000000077941 */ /* 0x000fea0003800200 */
.L_x_1516:
[----:B------:R-:W-:-:S05]  /*0cf0*/  IMAD R3, R4, 0x4, R15 ;  /* 0x0000000404037824 */ /* 0x000fca00078e020f */
[----:B------:R0:W-:Y:S02]  /*0d00*/  STS [R3], R2 ;  /* 0x0000000203007388 */ /* 0x0001e40000000800 */
.L_x_1515:
[----:B------:R-:W-:Y:S05]  /*0d10*/  BSYNC.RECONVERGENT B6 ;  /* 0x0000000000067941 */ /* 0x000fea0003800200 */
.L_x_1514:
[C---:B------:R-:W-:Y:S01]  /*0d20*/  ISETP.NE.AND P0, PT, R9.reuse, RZ, PT ;  /* 0x000000ff0900720c */ /* 0x040fe20003f05270 */
[----:B------:R-:W-:Y:S03]  /*0d30*/  BSSY.RECONVERGENT B6, `(.L_x_1518) ;  /* 0x0000017000067945 */ /* 0x000fe60003800200 */
[----:B------:R-:W-:-:S13]  /*0d40*/  ISETP.EQ.OR P1, PT, R9, 0x7, !P0 ;  /* 0x000000070900780c */ /* 0x000fda0004722670 */
[----:B------:R-:W-:Y:S05]  /*0d50*/  @P1 BRA `(.L_x_1519) ;  /* 0x0000000000501947 */ /* 0x000fea0003800000 */
[----:B------:R-:W2:Y:S04]  /*0d60*/  LDG.E R0, desc[UR8][R22.64] ;  /* 0x0000000816007981 */ /* 0x000ea8000c1e1900 */
[----:B0-----:R-:W2:Y:S01]  /*0d70*/  LDG.E R3, desc[UR8][R22.64+-0x20] ;  /* 0xffffe00816037981 */ /* 0x001ea2000c1e1900 */
[----:B------:R-:W0:Y:S01]  /*0d80*/  MUFU.RCP R25, R20 ;  /* 0x0000001400197308 */ /* 0x000e220000001000 */
[----:B------:R-:W-:Y:S01]  /*0d90*/  BSSY.RECONVERGENT B7, `(.L_x_1520) ;  /* 0x000000e000077945 */ /* 0x000fe20003800200 */
[----:B0-----:R-:W-:-:S04]  /*0da0*/  FFMA R2, -R20, R25, 1 ;  /* 0x3f80000014027423 */ /* 0x001fc80000000119 */
[----:B------:R-:W-:Y:S01]  /*0db0*/  FFMA R25, R25, R2, R25 ;  /* 0x0000000219197223 */ /* 0x000fe20000000019 */
[----:B--2---:R-:W-:-:S04]  /*0dc0*/  FFMA R0, R0, 2, R3 ;  /* 0x4000000000007823 */ /* 0x004fc80000000003 */
[----:B------:R-:W0:Y:S01]  /*0dd0*/  FCHK P1, R0, R20 ;  /* 0x0000001400007302 */ /* 0x000e220000020000 */
[----:B------:R1:W-:Y:S01]  /*0de0*/  STG.E desc[UR8][R22.64+0x20], R0 ;  /* 0x0000200016007986 */ /* 0x0003e2000c101908 */
[----:B------:R-:W-:-:S04]  /*0df0*/  FFMA R2, R0, R25, RZ ;  /* 0x0000001900027223 */ /* 0x000fc800000000ff */
[----:B------:R-:W-:-:S04]  /*0e00*/  FFMA R3, -R20, R2, R0 ;  /* 0x0000000214037223 */ /* 0x000fc80000000100 */
[----:B------:R-:W-:Y:S01]  /*0e10*/  FFMA R2, R25, R3, R2 ;  /* 0x0000000319027223 */ /* 0x000fe20000000002 */
[----:B01----:R-:W-:Y:S06]  /*0e20*/  @!P1 BRA `(.L_x_1521) ;  /* 0x0000000000109947 */ /* 0x003fec0003800000 */
[----:B------:R-:W-:Y:S02]  /*0e30*/  MOV R3, R20 ;  /* 0x0000001400037202 */ /* 0x000fe40000000f00 */
[----:B------:R-:W-:-:S07]  /*0e40*/  MOV R2, 0xe60 ;  /* 0x00000e6000027802 */ /* 0x000fce0000000f00 */
[----:B------:R-:W-:Y:S05]  /*0e50*/  CALL.REL.NOINC `($__internal_32_$__cuda_sm3x_div_rn_noftz_f32_slowpath) ;  /* 0x0000003000c87944 */ /* 0x000fea0003c00000 */
[----:B------:R-:W-:-:S07]  /*0e60*/  IMAD.MOV.U32 R2, RZ, RZ, R0 ;  /* 0x000000ffff027224 */ /* 0x000fce00078e0000 */
.L_x_1521:
[----:B------:R-:W-:Y:S05]  /*0e70*/  BSYNC.RECONVERGENT B7 ;  /* 0x0000000000077941 */ /* 0x000fea0003800200 */
.L_x_1520:
[----:B------:R-:W-:-:S05]  /*0e80*/  LEA R3, R4, R19, 0x2 ;  /* 0x0000001304037211 */ /* 0x000fca00078e10ff */
[----:B------:R1:W-:Y:S02]  /*0e90*/  STS [R3], R2 ;  /* 0x0000000203007388 */ /* 0x0003e40000000800 */
.L_x_1519:
[----:B------:R-:W-:Y:S05]  /*0ea0*/  BSYNC.RECONVERGENT B6 ;  /* 0x0000000000067941 */ /* 0x000fea0003800200 */
.L_x_1518:
[----:B------:R-:W-:Y:S01]  /*0eb0*/  ISETP.NE.AND P1, PT, R18, RZ, PT ;  /* 0x000000ff1200720c */ /* 0x000fe20003f25270 */
[----:B------:R-:W-:-:S12]  /*0ec0*/  IMAD.MOV.U32 R14, RZ, RZ, R12 ;  /* 0x000000ffff0e7224 */ /* 0x000fd800078e000c */
[----:B------:R-:W-:Y:S05]  /*0ed0*/  @!P1 BRA `(.L_x_1513) ;  /* 0x0000000400c49947 */ /* 0x000fea0003800000 */
[----:B------:R-:W2:Y:S01]  /*0ee0*/  LDC.64 R22, c[0x0][0x3a0] ;  /* 0x0000e800ff167b82 */ /* 0x000ea20000000a00 */
[C---:B------:R-:W-:Y:S01]  /*0ef0*/  ISETP.NE.AND P1, PT, R12.reuse, 0x7, PT ;  /* 0x000000070c00780c */ /* 0x040fe20003f25270 */
[----:B------:R-:W-:Y:S01]  /*0f00*/  BSSY.RECONVERGENT B6, `(.L_x_1522) ;  /* 0x000001b000067945 */ /* 0x000fe20003800200 */
[C---:B01----:R-:W-:Y:S02]  /*0f10*/  LEA R3, R12.reuse, R13, 0x3 ;  /* 0x0000000d0c037211 */ /* 0x043fe400078e18ff */
[----:B------:R-:W-:-:S03]  /*0f20*/  ISETP.EQ.OR P1, PT, R12, RZ, !P1 ;  /* 0x000000ff0c00720c */ /* 0x000fc60004f22670 */
[----:B--2---:R-:W-:-:S10]  /*0f30*/  IMAD.WIDE.U32 R22, R3, 0x4, R22 ;  /* 0x0000000403167825 */ /* 0x004fd400078e0016 */
        /* <DEDUP_REMOVED lines=17> */
[----:B------:R-:W-:Y:S02]  /*1050*/  MOV R3, R21 ;  /* 0x0000001500037202 */ /* 0x000fe40000000f00 */
[----:B------:R-:W-:-:S07]  /*1060*/  MOV R2, 0x1080 ;  /* 0x0000108000027802 */ /* 0x000fce0000000f00 */
[----:B------:R-:W-:Y:S05]  /*1070*/  CALL.REL.NOINC `($__internal_32_$__cuda_sm3x_div_rn_noftz_f32_slowpath) ;  /* 0x0000003000407944 */ /* 0x000fea0003c00000 */
.L_x_1525:
[----:B------:R-:W-:Y:S05]  /*1080*/  BSYNC.RECONVERGENT B7 ;  /* 0x0000000000077941 */ /* 0x000fea0003800200 */
.L_x_1524:
[----:B------:R-:W-:-:S05]  /*1090*/  IMAD R3, R12, 0x4, R15 ;  /* 0x000000040c037824 */ /* 0x000fca00078e020f */
[----:B------:R0:W-:Y:S02]  /*10a0*/  STS [R3], R0 ;  /* 0x0000000003007388 */ /* 0x0001e40000000800 */
.L_x_1523:
[----:B------:R-:W-:Y:S05]  /*10b0*/  BSYNC.RECONVERGENT B6 ;  /* 0x0000000000067941 */ /* 0x000fea0003800200 */
.L_x_1522:
[----:B------:R-:W-:Y:S01]  /*10c0*/  ISETP.EQ.OR P1, PT, R9, 0x7, !P0 ;  /* 0x000000070900780c */ /* 0x000fe20004722670 */
[----:B------:R-:W-:-:S12]  /*10d0*/  BSSY.RECONVERGENT B6, `(.L_x_1526) ;  /* 0x0000016000067945 */ /* 0x000fd80003800200 */
[----:B------:R-:W-:Y:S05]  /*10e0*/  @P1 BRA `(.L_x_1527) ;  /* 0x0000000000501947 */ /* 0x000fea0003800000 */
[----:B0-----:R-:W2:Y:S04]  /*10f0*/  LDG.E R0, desc[UR8][R22.64] ;  /* 0x0000000816007981 */ /* 0x001ea8000c1e1900 */
[----:B------:R-:W2:Y:S01]  /*1100*/  LDG.E R3, desc[UR8][R22.64+-0x20] ;  /* 0xffffe00816037981 */ /* 0x000ea2000c1e1900 */
[----:B------:R-:W0:Y:S01]  /*1110*/  MUFU.RCP R29, R20 ;  /* 0x00000014001d7308 */ /* 0x000e220000001000 */
[----:B------:R-:W-:Y:S01]  /*1120*/  BSSY.RECONVERGENT B7, `(.L_x_1528) ;  /* 0x000000e000077945 */ /* 0x000fe20003800200 */
[----:B--2---:R-:W-:Y:S01]  /*1130*/  FFMA R25, R0, 2, R3 ;  /* 0x4000000000197823 */ /* 0x004fe20000000003 */
[----:B0-----:R-:W-:-:S05]  /*1140*/  FFMA R0, -R20, R29, 1 ;  /* 0x3f80000014007423 */ /* 0x001fca000000011d */
[----:B------:R-:W0:Y:S01]  /*1150*/  FCHK P1, R25, R20 ;  /* 0x0000001419007302 */ /* 0x000e220000020000 */
[----:B------:R1:W-:Y:S01]  /*1160*/  STG.E desc[UR8][R22.64+0x20], R25 ;  /* 0x0000201916007986 */ /* 0x0003e2000c101908 */
[----:B------:R-:W-:-:S04]  /*1170*/  FFMA R0, R29, R0, R29 ;  /* 0x000000001d007223 */ /* 0x000fc8000000001d */
[----:B------:R-:W-:-:S04]  /*1180*/  FFMA R3, R0, R25, RZ ;  /* 0x0000001900037223 */ /* 0x000fc800000000ff */
[----:B------:R-:W-:-:S04]  /*1190*/  FFMA R2, -R20, R3, R25 ;  /* 0x0000000314027223 */ /* 0x000fc80000000119 */
[----:B------:R-:W-:Y:S01]  /*11a0*/  FFMA R0, R0, R2, R3 ;  /* 0x0000000200007223 */ /* 0x000fe20000000003 */
[----:B01----:R-:W-:Y:S06]  /*11b0*/  @!P1 BRA `(.L_x_1529) ;  /* 0x0000000000109947 */ /* 0x003fec0003800000 */
[----:B------:R-:W-:Y:S01]  /*11c0*/  MOV R0, R25 ;  /* 0x0000001900007202 */ /* 0x000fe20000000f00 */
[----:B------:R-:W-:Y:S01]  /*11d0*/  IMAD.MOV.U32 R3, RZ, RZ, R20 ;  /* 0x000000ffff037224 */ /* 0x000fe200078e0014 */
[----:B------:R-:W-:-:S07]  /*11e0*/  MOV R2, 0x1200 ;  /* 0x0000120000027802 */ /* 0x000fce0000000f00 */
[----:B------:R-:W-:Y:S05]  /*11f0*/  CALL.REL.NOINC `($__internal_32_$__cuda_sm3x_div_rn_noftz_f32_slowpath) ;  /* 0x0000002c00e07944 */ /* 0x000fea0003c00000 */
.L_x_1529:
[----:B------:R-:W-:Y:S05]  /*1200*/  BSYNC.RECONVERGENT B7 ;  /* 0x0000000000077941 */ /* 0x000fea0003800200 */
.L_x_1528:
[----:B------:R-:W-:-:S05]  /*1210*/  LEA R3, R12, R19, 0x2 ;  /* 0x000000130c037211 */ /* 0x000fca00078e10ff */
[----:B------:R1:W-:Y:S02]  /*1220*/  STS [R3], R0 ;  /* 0x0000000003007388 */ /* 0x0003e40000000800 */
.L_x_1527:
[----:B------:R-:W-:Y:S05]  /*1230*/  BSYNC.RECONVERGENT B6 ;  /* 0x0000000000067941 */ /* 0x000fea0003800200 */
.L_x_1526:
[----:B------:R-:W-:Y:S01]  /*1240*/  ISETP.NE.AND P1, PT, R18, 0x1, PT ;  /* 0x000000011200780c */ /* 0x000fe20003f25270 */
        /* <DEDUP_REMOVED lines=28> */
.L_x_1533:
[----:B------:R-:W-:Y:S05]  /*1410*/  BSYNC.RECONVERGENT B7 ;  /* 0x0000000000077941 */ /* 0x000fea0003800200 */
.L_x_1532:
[----:B------:R-:W-:-:S05]  /*1420*/  IMAD R3, R10, 0x4, R15 ;  /* 0x000000040a037824 */ /* 0x000fca00078e020f */
[----:B------:R0:W-:Y:S02]  /*1430*/  STS [R3], R0 ;  /* 0x0000000003007388 */ /* 0x0001e40000000800 */
.L_x_1531:
[----:B------:R-:W-:Y:S05]  /*1440*/  BSYNC.RECONVERGENT B6 ;  /* 0x0000000000067941 */ /* 0x000fea0003800200 */
.L_x_1530:
[----:B------:R-:W-:Y:S01]  /*1450*/  MOV R14, R8 ;  /* 0x00000008000e7202 */ /* 0x000fe20000000f00 */
[----:B------:R-:W-:Y:S06]  /*1460*/  @!P0 BRA `(.L_x_1513) ;  /* 0x0000000000608947 */ /* 0x000fec0003800000 */
[----:B------:R-:W-:Y:S01]  /*1470*/  ISETP.NE.AND P0, PT, R9, 0x7, PT ;  /* 0x000000070900780c */ /* 0x000fe20003f05270 */
[----:B------:R-:W-:-:S12]  /*1480*/  IMAD.MOV.U32 R14, RZ, RZ, R8 ;  /* 0x000000ffff0e7224 */ /* 0x000fd800078e0008 */
[----:B------:R-:W-:Y:S05]  /*1490*/  @!P0 BRA `(.L_x_1513) ;  /* 0x0000000000548947 */ /* 0x000fea0003800000 */
        /* <DEDUP_REMOVED lines=17> */
.L_x_1535:
[----:B------:R-:W-:Y:S05]  /*15b0*/  BSYNC.RECONVERGENT B6 ;  /* 0x0000000000067941 */ /* 0x000fea0003800200 */
.L_x_1534:
[----:B------:R-:W-:Y:S01]  /*15c0*/  LEA R3, R10, R19, 0x2 ;  /* 0x000000130a037211 */ /* 0x000fe200078e10ff */
[----:B------:R-:W-:-:S04]  /*15d0*/  IMAD.MOV.U32 R14, RZ, RZ, R8 ;  /* 0x000000ffff0e7224 */ /* 0x000fc800078e0008 */
[----:B------:R2:W-:Y:S03]  /*15e0*/  STS [R3], R0 ;  /* 0x0000000003007388 */ /* 0x0005e60000000800 */
.L_x_1513:
[----:B------:R-:W-:Y:S05]  /*15f0*/  BSYNC.RECONVERGENT B3 ;  /* 0x0000000000037941 */ /* 0x000fea0003800200 */
.L_x_1512:
[----:B------:R-:W-:-:S13]  /*1600*/  ISETP.GE.U32.AND P0, PT, R11, 0x3, PT ;  /* 0x000000030b00780c */ /* 0x000fda0003f06070 */
[----:B------:R-:W-:Y:S05]  /*1610*/  @!P0 BRA `(.L_x_1511) ;  /* 0x0000000c007c8947 */ /* 0x000fea0003800000 */
.L_x_1568:
[----:B------:R-:W3:Y:S01]  /*1620*/  LDC.64 R22, c[0x0][0x3a0] ;  /* 0x0000e800ff167b82 */ /* 0x000ee20000000a00 */
[C---:B------:R-:W-:Y:S01]  /*1630*/  ISETP.NE.AND P0, PT, R14.reuse, 0x7, PT ;  /* 0x000000070e00780c */ /* 0x040fe20003f05270 */
[----:B------:R-:W-:Y:S01]  /*1640*/  BSSY.RECONVERGENT B3, `(.L_x_1536) ;  /* 0x000001b000037945 */ /* 0x000fe20003800200 */
[C---:B012---:R-:W-:Y:S02]  /*1650*/  LEA R3, R14.reuse, R13, 0x3 ;  /* 0x0000000d0e037211 */ /* 0x047fe400078e18ff */
[----:B------:R-:W-:-:S03]  /*1660*/  ISETP.EQ.OR P0, PT, R14, RZ, !P0 ;  /* 0x000000ff0e00720c */ /* 0x000fc60004702670 */
[----:B---3--:R-:W-:-:S10]  /*1670*/  IMAD.WIDE.U32 R22, R3, 0x4, R22 ;  /* 0x0000000403167825 */ /* 0x008fd400078e0016 */
        /* <DEDUP_REMOVED lines=20> */
.L_x_1539:
[----:B------:R-:W-:Y:S05]  /*17c0*/  BSYNC.RECONVERGENT B6 ;  /* 0x0000000000067941 */ /* 0x000fea0003800200 */
.L_x_1538:
[----:B------:R-:W-:-:S05]  /*17d0*/  IMAD R3, R14, 0x4, R15 ;  /* 0x000000040e037824 */ /* 0x000fca00078e020f */
[----:B------:R0:W-:Y:S02]  /*17e0*/  STS [R3], R0 ;  /* 0x0000000003007388 */ /* 0x0001e40000000800 */
.L_x_1537:
[----:B------:R-:W-:Y:S05]  /*17f0*/  BSYNC.RECONVERGENT B3 ;  /* 0x0000000000037941 */ /* 0x000fea0003800200 */
.L_x_1536:
[C---:B------:R-:W-:Y:S01]  /*1800*/  ISETP.NE.AND P0, PT, R9.reuse, RZ, PT ;  /* 0x000000ff0900720c */ /* 0x040fe20003f05270 */
[----:B------:R-:W-:Y:S03]  /*1810*/  BSSY.RECONVERGENT B3, `(.L_x_1540) ;  /* 0x0000017000037945 */ /* 0x000fe60003800200 */
[----:B------:R-:W-:-:S13]  /*1820*/  ISETP.EQ.OR P1, PT, R9, 0x7, !P0 ;  /* 0x000000070900780c */ /* 0x000fda0004722670 */
        /* <DEDUP_REMOVED lines=18> */
.L_x_1543:
[----:B------:R-:W-:Y:S05]  /*1950*/  BSYNC.RECONVERGENT B6 ;  /* 0x0000000000067941 */ /* 0x000fea0003800200 */
.L_x_1542:
[----:B------:R-:W-:-:S05]  /*1960*/  LEA R3, R14, R19, 0x2 ;  /* 0x000000130e037211 */ /* 0x000fca00078e10ff */
[----:B------:R1:W-:Y:S02]  /*1970*/  STS [R3], R0 ;  /* 0x0000000003007388 */ /* 0x0003e40000000800 */
.L_x_1541:
[----:B------:R-:W-:Y:S05]  /*1980*/  BSYNC.RECONVERGENT B3 ;  /* 0x0000000000037941 */ /* 0x000fea0003800200 */
.L_x_1540:
[----:B------:R-:W2:Y:S01]  /*1990*/  LDC.64 R22, c[0x0][0x3a0] ;  /* 0x0000e800ff167b82 */ /* 0x000ea20000000a00 */
[----:B------:R-:W-:Y:S01]  /*19a0*/  IMAD.IADD R14, R5, 0x1, R14 ;  /* 0x00000001050e7824 */ /* 0x000fe200078e020e */
[----:B------:R-:W-:Y:S04]  /*19b0*/  BSSY.RECONVERGENT B3, `(.L_x_1544) ;  /* 0x000001c000037945 */ /* 0x000fe80003800200 */
[C---:B------:R-:W-:Y:S02]  /*19c0*/  ISETP.NE.AND P1, PT, R14.reuse, 0x7, PT ;  /* 0x000000070e00780c */ /* 0x040fe40003f25270 */
        /* <DEDUP_REMOVED lines=23> */
.L_x_1547:
[----:B------:R-:W-:Y:S05]  /*1b40*/  BSYNC.RECONVERGENT B6 ;  /* 0x0000000000067941 */ /* 0x000fea0003800200 */
.L_x_1546:
[----:B------:R-:W-:-:S05]  /*1b50*/  IMAD R3, R14, 0x4, R15 ;  /* 0x000000040e037824 */ /* 0x000fca00078e020f */
[----:B------:R0:W-:Y:S02]  /*1b60*/  STS [R3], R0 ;  /* 0x0000000003007388 */ /* 0x0001e40000000800 */
.L_x_1545:
[----:B------:R-:W-:Y:S05]  /*1b70*/  BSYNC.RECONVERGENT B3 ;  /* 0x0000000000037941 */ /* 0x000fea0003800200 */
.L_x_1544:
        /* <DEDUP_REMOVED lines=20> */
.L_x_1551:
[----:B------:R-:W-:Y:S05]  /*1cc0*/  BSYNC.RECONVERGENT B6 ;  /* 0x0000000000067941 */ /* 0x000fea0003800200 */
.L_x_1550:
[----:B------:R-:W-:-:S05]  /*1cd0*/  LEA R3, R14, R19, 0x2 ;  /* 0x000000130e037211 */ /* 0x000fca00078e10ff */
[----:B------:R1:W-:Y:S02]  /*1ce0*/  STS [R3], R0 ;  /* 0x0000000003007388 */ /* 0x0003e40000000800 */
.L_x_1549:
[----:B------:R-:W-:Y:S05]  /*1cf0*/  BSYNC.RECONVERGENT B3 ;  /* 0x0000000000037941 */ /* 0x000fea0003800200 */
.L_x_1548:
        /* <DEDUP_REMOVED lines=27> */
.L_x_1555:
[----:B------:R-:W-:Y:S05]  /*1eb0*/  BSYNC.RECONVERGENT B6 ;  /* 0x0000000000067941 */ /* 0x000fea0003800200 */
.L_x_1554:
[----:B------:R-:W-:-:S05]  /*1ec0*/  IMAD R3, R14, 0x4, R15 ;  /* 0x000000040e037824 */ /* 0x000fca00078e020f */
[----:B------:R0:W-:Y:S02]  /*1ed0*/  STS [R3], R0 ;  /* 0x0000000003007388 */ /* 0x0001e40000000800 */
.L_x_1553:
[----:B------:R-:W-:Y:S05]  /*1ee0*/  BSYNC.RECONVERGENT B3 ;  /* 0x0000000000037941 */ /* 0x000fea0003800200 */
.L_x_1552:
        /* <DEDUP_REMOVED lines=20> */
.L_x_1559:
[----:B------:R-:W-:Y:S05]  /*2030*/  BSYNC.RECONVERGENT B6 ;  /* 0x0000000000067941 */ /* 0x000fea0003800200 */
.L_x_1558:
[----:B------:R-:W-:-:S05]  /*2040*/  LEA R3, R14, R19, 0x2 ;  /* 0x000000130e037211 */ /* 0x000fca00078e10ff */
[----:B------:R1:W-:Y:S02]  /*2050*/  STS [R3], R0 ;  /* 0x0000000003007388 */ /* 0x0003e40000000800 */
.L_x_1557:
[----:B------:R-:W-:Y:S05]  /*2060*/  BSYNC.RECONVERGENT B3 ;  /* 0x0000000000037941 */ /* 0x000fea0003800200 */
.L_x_1556:
        /* <DEDUP_REMOVED lines=27> */
.L_x_1563:
[----:B------:R-:W-:Y:S05]  /*2220*/  BSYNC.RECONVERGENT B6 ;  /* 0x0000000000067941 */ /* 0x000fea0003800200 */
.L_x_1562:
[----:B------:R-:W-:-:S05]  /*2230*/  IMAD R3, R14, 0x4, R15 ;  /* 0x000000040e037824 */ /* 0x000fca00078e020f */
[----:B------:R0:W-:Y:S02]  /*2240*/  STS [R3], R0 ;  /* 0x0000000003007388 */ /* 0x0001e40000000800 */
.L_x_1561:
[----:B------:R-:W-:Y:S05]  /*2250*/  BSYNC.RECONVERGENT B3 ;  /* 0x0000000000037941 */ /* 0x000fea0003800200 */
.L_x_1560:
        /* <DEDUP_REMOVED lines=20> */
.L_x_1567:
[----:B------:R-:W-:Y:S05]  /*23a0*/  BSYNC.RECONVERGENT B6 ;  /* 0x0000000000067941 */ /* 0x000fea0003800200 */
.L_x_1566:
[----:B------:R-:W-:-:S05]  /*23b0*/  LEA R3, R14, R19, 0x2 ;  /* 0x000000130e037211 */ /* 0x000fca00078e10ff */
[----:B------:R1:W-:Y:S02]  /*23c0*/  STS [R3], R0 ;  /* 0x0000000003007388 */ /* 0x0003e40000000800 */
.L_x_1565:
[----:B------:R-:W-:Y:S05]  /*23d0*/  BSYNC.RECONVERGENT B3 ;  /* 0x0000000000037941 */ /* 0x000fea0003800200 */
.L_x_1564:
[----:B------:R-:W-:-:S05]  /*23e0*/  IMAD.IADD R14, R14, 0x1, R5 ;  /* 0x000000010e0e7824 */ /* 0x000fca00078e0205 */
[----:B------:R-:W-:-:S13]  /*23f0*/  ISETP.GE.U32.AND P0, PT, R14, 0x8, PT ;  /* 0x000000080e00780c */ /* 0x000fda0003f06070 */
[----:B------:R-:W-:Y:S05]  /*2400*/  @!P0 BRA `(.L_x_1568) ;  /* 0xfffffff000848947 */ /* 0x000fea000383ffff */
.L_x_1511:
[----:B------:R-:W-:Y:S05]  /*2410*/  BSYNC.RECONVERGENT B4 ;  /* 0x0000000000047941 */ /* 0x000fea0003800200 */
.L_x_1510:
[----:B------:R-:W-:-:S04]  /*2420*/  IADD3 R9, PT, PT, R6, R9, RZ ;  /* 0x0000000906097210 */ /* 0x000fc80007ffe0ff */
[----:B------:R-:W-:-:S13]  /*2430*/  ISETP.GE.U32.AND P0, PT, R9, 0x8, PT ;  /* 0x000000080900780c */ /* 0x000fda0003f06070 */
[----:B------:R-:W-:Y:S05]  /*2440*/  @!P0 BRA `(.L_x_1569) ;  /* 0xffffffe4007c8947 */ /* 0x000fea000383ffff */
.L_x_1509:
[----:B------:R-:W-:Y:S05]  /*2450*/  BSYNC.RECONVERGENT B5 ;  /* 0x0000000000057941 */ /* 0x000fea0003800200 */
.L_x_1508:
[----:B------:R-:W-:Y:S01]  /*2460*/  BAR.SYNC.DEFER_BLOCKING 0x0 ;  /* 0x0000000000007b1d */ /* 0x000fe20000010000 */
[----:B------:R-:W-:-:S05]  /*2470*/  ISETP.GT.U32.AND P0, PT, R17, 0x7, PT ;  /* 0x000000071100780c */ /* 0x000fca0003f04070 */
[----:B------:R-:W-:Y:S08]  /*2480*/  BSSY.RECONVERGENT B4, `(.L_x_1570) ;  /* 0x00000d6000047945 */ /* 0x000ff00003800200 */
[----:B------:R-:W-:Y:S05]  /*2490*/  @P0 BRA `(.L_x_1571) ;  /* 0x0000000c00500947 */ /* 0x000fea0003800000 */
[----:B------:R-:W3:Y:S01]  /*24a0*/  S2R R19, SR_CgaCtaId ;  /* 0x0000000000137919 */ /* 0x000ee20000008800 */
[----:B01----:R-:W-:Y:S01]  /*24b0*/  MOV R2, 0x400 ;  /* 0x0000040000027802 */ /* 0x003fe20000000f00 */
[----:B------:R-:W0:Y:S01]  /*24c0*/  LDC.64 R24, c[0x0][0x398] ;  /* 0x0000e600ff187b82 */ /* 0x000e220000000a00 */
[----:B------:R-:W1:Y:S03]  /*24d0*/  LDCU UR4, c[0x0][0x380] ;  /* 0x00007000ff0477ac */ /* 0x000e660008000800 */
[----:B------:R-:W-:-:S04]  /*24e0*/  VIADD R18, R2, 0x40 ;  /* 0x0000004002127836 */ /* 0x000fc80000000000 */
[----:B--2---:R-:W2:Y:S01]  /*24f0*/  LDC R0, c[0x0][0x390] ;  /* 0x0000e400ff007b82 */ /* 0x004ea20000000800 */
[----:B-1----:R-:W-:-:S04]  /*2500*/  IMAD R3, R16, UR4, R7 ;  /* 0x0000000410037c24 */ /* 0x002fc8000f8e0207 */
[----:B0-----:R-:W-:Y:S01]  /*2510*/  IMAD.WIDE R24, R3, 0x4, R24 ;  /* 0x0000000403187825 */ /* 0x001fe200078e0218 */
[C---:B---3--:R-:W-:Y:S02]  /*2520*/  LEA R20, R19.reuse, R2, 0x18 ;  /* 0x0000000213147211 */ /* 0x048fe400078ec0ff */
[----:B------:R-:W-:Y:S01]  /*2530*/  IADD3 R2, PT, PT, R2, 0x140, RZ ;  /* 0x0000014002027810 */ /* 0x000fe20007ffe0ff */
[----:B--2---:R-:W-:Y:S01]  /*2540*/  FMUL R3, R0, R0 ;  /* 0x0000000000037220 */ /* 0x004fe20000400000 */
[C---:B------:R-:W-:Y:S01]  /*2550*/  LEA R16, R19.reuse, R18, 0x18 ;  /* 0x0000001213107211 */ /* 0x040fe200078ec0ff */
[----:B------:R0:W1:Y:S01]  /*2560*/  LDS.128 R8, [R20] ;  /* 0x0000000014087984 */ /* 0x0000620000000c00 */
[----:B------:R-:W-:Y:S01]  /*2570*/  LEA R18, R19, R2, 0x18 ;  /* 0x0000000213127211 */ /* 0x000fe200078ec0ff */
[----:B------:R-:W-:Y:S02]  /*2580*/  IMAD.MOV.U32 R19, RZ, RZ, R17 ;  /* 0x000000ffff137224 */ /* 0x000fe400078e0011 */
[----:B------:R0:W2:Y:S05]  /*2590*/  LDS.128 R12, [R20+0x10] ;  /* 0x00001000140c7984 */ /* 0x0000aa0000000c00 */
.L_x_1592:
[----:B------:R-:W-:Y:S01]  /*25a0*/  ISETP.GT.U32.AND P0, PT, R4, 0x7, PT ;  /* 0x000000070400780c */ /* 0x000fe20003f04070 */
[----:B------:R-:W-:-:S12]  /*25b0*/  BSSY.RECONVERGENT B3, `(.L_x_1572) ;  /* 0x00000bf000037945 */ /* 0x000fd80003800200 */
[----:B0-23--:R-:W-:Y:S05]  /*25c0*/  @P0 BRA `(.L_x_1573) ;  /* 0x0000000800f40947 */ /* 0x00dfea0003800000 */
[----:B------:R-:W3:Y:S01]  /*25d0*/  LDG.E.CONSTANT R0, desc[UR8][R24.64] ;  /* 0x0000000818007981 */ /* 0x000ee2000c1e9900 */
[----:B------:R-:W-:Y:S01]  /*25e0*/  BSSY.RECONVERGENT B1, `(.L_x_1574) ;  /* 0x000000f000017945 */ /* 0x000fe20003800200 */
[C---:B------:R-:W-:Y:S01]  /*25f0*/  LEA R29, R19.reuse, R16, 0x5 ;  /* 0x00000010131d7211 */ /* 0x040fe200078e28ff */
[----:B------:R-:W-:Y:S01]  /*2600*/  IMAD R31, R19, 0x20, R18 ;  /* 0x00000020131f7824 */ /* 0x000fe200078e0212 */
[----:B------:R-:W-:Y:S01]  /*2610*/  MOV R2, R4 ;  /* 0x0000000400027202 */ /* 0x000fe20000000f00 */
[----:B---3--:R-:W-:-:S07]  /*2620*/  FMUL R0, R0, R0 ;  /* 0x0000000000007220 */ /* 0x008fce0000400000 */
.L_x_1575:
[C---:B------:R-:W-:Y:S01]  /*2630*/  IMAD R21, R2.reuse, 0x4, R29 ;  /* 0x0000000402157824 */ /* 0x040fe200078e021d */
[----:B------:R-:W-:Y:S01]  /*2640*/  LEA R22, R2, R31, 0x2 ;  /* 0x0000001f02167211 */ /* 0x000fe200078e10ff */
[----:B------:R-:W-:Y:S01]  /*2650*/  IMAD.MOV.U32 R28, RZ, RZ, R2 ;  /* 0x000000ffff1c7224 */ /* 0x000fe200078e0002 */
[----:B------:R-:W-:-:S03]  /*2660*/  IADD3 R2, PT, PT, R5, R2, RZ ;  /* 0x0000000205027210 */ /* 0x000fc60007ffe0ff */
[----:B------:R-:W-:Y:S01]  /*2670*/  LDS R21, [R21] ;  /* 0x0000000015157984 */ /* 0x000fe20000000800 */
[----:B------:R-:W-:-:S03]  /*2680*/  ISETP.GE.U32.AND P0, PT, R2, 0x8, PT ;  /* 0x000000080200780c */ /* 0x000fc60003f06070 */
[----:B------:R-:W3:Y:S02]  /*2690*/  LDS R22, [R22] ;  /* 0x0000000016167984 */ /* 0x000ee40000000800 */
[----:B---3--:R-:W-:-:S04]  /*26a0*/  FADD R23, R21, R22 ;  /* 0x0000001615177221 */ /* 0x008fc80000000000 */
[----:B0-----:R-:W-:-:S04]  /*26b0*/  FMUL R20, R0, R23 ;  /* 0x0000001700147220 */ /* 0x001fc80000400000 */
[----:B------:R-:W-:Y:S05]  /*26c0*/  @!P0 BRA `(.L_x_1575) ;  /* 0xfffffffc00d88947 */ /* 0x000fea000383ffff */
[----:B------:R-:W-:Y:S05]  /*26d0*/  BSYNC.RECONVERGENT B1 ;  /* 0x0000000000017941 */ /* 0x000fea0003800200 */
.L_x_1574:
[----:B------:R-:W0:Y:S01]  /*26e0*/  LDC.64 R32, c[0x0][0x3a0] ;  /* 0x0000e800ff207b82 */ /* 0x000e220000000a00 */
[----:B------:R-:W-:-:S05]  /*26f0*/  IMAD.IADD R28, R28, 0x1, R19 ;  /* 0x000000011c1c7824 */ /* 0x000fca00078e0213 */
[----:B------:R-:W-:-:S05]  /*2700*/  SHF.L.U32 R21, R28, 0x3, RZ ;  /* 0x000000031c157819 */ /* 0x000fca00000006ff */
[----:B0-----:R-:W-:-:S05]  /*2710*/  IMAD.WIDE.U32 R32, R21, 0x4, R32 ;  /* 0x0000000415207825 */ /* 0x001fca00078e0020 */
[----:B------:R-:W3:Y:S04]  /*2720*/  LDG.E R0, desc[UR8][R32.64] ;  /* 0x0000000820007981 */ /* 0x000ee8000c1e1900 */
[----:B------:R0:W5:Y:S04]  /*2730*/  LDG.E R21, desc[UR8][R32.64+0x4] ;  /* 0x0000040820157981 */ /* 0x000168000c1e1900 */
[----:B------:R0:W5:Y:S04]  /*2740*/  LDG.E R22, desc[UR8][R32.64+0x8] ;  /* 0x0000080820167981 */ /* 0x000168000c1e1900 */
[----:B------:R0:W5:Y:S04]  /*2750*/  LDG.E R23, desc[UR8][R32.64+0xc] ;  /* 0x00000c0820177981 */ /* 0x000168000c1e1900 */
[----:B------:R0:W5:Y:S04]  /*2760*/  LDG.E R28, desc[UR8][R32.64+0x10] ;  /* 0x00001008201c7981 */ /* 0x000168000c1e1900 */
[----:B------:R0:W5:Y:S04]  /*2770*/  LDG.E R29, desc[UR8][R32.64+0x14] ;  /* 0x00001408201d7981 */ /* 0x000168000c1e1900 */
[----:B------:R0:W5:Y:S04]  /*2780*/  LDG.E R30, desc[UR8][R32.64+0x18] ;  /* 0x00001808201e7981 */ /* 0x000168000c1e1900 */
[----:B------:R0:W5:Y:S01]  /*2790*/  LDG.E R31, desc[UR8][R32.64+0x1c] ;  /* 0x00001c08201f7981 */ /* 0x000162000c1e1900 */
[----:B------:R-:W4:Y:S01]  /*27a0*/  MUFU.RCP R2, R3 ;  /* 0x0000000300027308 */ /* 0x000f220000001000 */
[----:B------:R-:W-:Y:S01]  /*27b0*/  BSSY.RECONVERGENT B5, `(.L_x_1576) ;  /* 0x000000d000057945 */ /* 0x000fe20003800200 */
[----:B----4-:R-:W-:-:S04]  /*27c0*/  FFMA R37, -R3, R2, 1 ;  /* 0x3f80000003257423 */ /* 0x010fc80000000102 */
[----:B------:R-:W-:Y:S01]  /*27d0*/  FFMA R37, R2, R37, R2 ;  /* 0x0000002502257223 */ /* 0x000fe20000000002 */
[----:B---3--:R-:W-:-:S04]  /*27e0*/  FADD R35, R0, R0 ;  /* 0x0000000000237221 */ /* 0x008fc80000000000 */
[----:B-1----:R-:W-:-:S04]  /*27f0*/  FADD R0, R8, -R35 ;  /* 0x8000002308007221 */ /* 0x002fc80000000000 */
[----:B------:R-:W1:Y:S01]  /*2800*/  FCHK P0, R0, R3 ;  /* 0x0000000300007302 */ /* 0x000e620000000000 */
[----:B------:R-:W-:-:S04]  /*2810*/  FFMA R2, R0, R37, RZ ;  /* 0x0000002500027223 */ /* 0x000fc800000000ff */
[----:B------:R-:W-:-:S04]  /*2820*/  FFMA R34, -R3, R2, R0 ;  /* 0x0000000203227223 */ /* 0x000fc80000000100 */
[----:B------:R-:W-:Y:S01]  /*2830*/  FFMA R37, R37, R34, R2 ;  /* 0x0000002225257223 */ /* 0x000fe20000000002 */
[----:B01----:R-:W-:Y:S06]  /*2840*/  @!P0 BRA `(.L_x_1577) ;  /* 0x00000000000c8947 */ /* 0x003fec0003800000 */
[----:B------:R-:W-:-:S07]  /*2850*/  MOV R2, 0x2870 ;  /* 0x0000287000027802 */ /* 0x000fce0000000f00 */
[----:B--2--5:R-:W-:Y:S05]  /*2860*/  CALL.REL.NOINC `($__internal_32_$__cuda_sm3x_div_rn_noftz_f32_slowpath) ;  /* 0x0000001800447944 */ /* 0x024fea0003c00000 */
[----:B------:R-:W-:-:S07]  /*2870*/  IMAD.MOV.U32 R37, RZ, RZ, R0 ;  /* 0x000000ffff257224 */ /* 0x000fce00078e0000 */
.L_x_1577:
[----:B------:R-:W-:Y:S05]  /*2880*/  BSYNC.RECONVERGENT B5 ;  /* 0x0000000000057941 */ /* 0x000fea0003800200 */
.L_x_1576:
[----:B------:R-:W0:Y:S01]  /*2890*/  S2UR UR5, SR_CgaCtaId ;  /* 0x00000000000579c3 */ /* 0x000e220000008800 */
[----:B------:R-:W1:Y:S01]  /*28a0*/  MUFU.RCP R2, R3 ;  /* 0x0000000300027308 */ /* 0x000e620000001000 */
[----:B-----5:R-:W-:Y:S01]  /*28b0*/  FADD R0, R21, R21 ;  /* 0x0000001515007221 */ /* 0x020fe20000000000 */
[----:B------:R-:W-:Y:S01]  /*28c0*/  UMOV UR4, 0x400 ;  /* 0x0000040000047882 */ /* 0x000fe20000000000 */
[----:B------:R-:W-:Y:S01]  /*28d0*/  FADD R37, R20, -R37 ;  /* 0x8000002514257221 */ /* 0x000fe20000000000 */
[----:B------:R-:W-:Y:S01]  /*28e0*/  BSSY.RECONVERGENT B5, `(.L_x_1578) ;  /* 0x000000e000057945 */ /* 0x000fe20003800200 */
[----:B------:R-:W-:-:S04]  /*28f0*/  FADD R32, -R0, R9 ;  /* 0x0000000900207221 */ /* 0x000fc80000000100 */
[----:B------:R-:W3:Y:S01]  /*2900*/  FCHK P0, R32, R3 ;  /* 0x0000000320007302 */ /* 0x000ee20000000000 */
[----:B-1----:R-:W-:-:S04]  /*2910*/  FFMA R21, -R3, R2, 1 ;  /* 0x3f80000003157423 */ /* 0x002fc80000000102 */
[----:B------:R-:W-:Y:S01]  /*2920*/  FFMA R0, R2, R21, R2 ;  /* 0x0000001502007223 */ /* 0x000fe20000000002 */
[----:B0-----:R-:W-:-:S03]  /*2930*/  ULEA UR4, UR5, UR4, 0x18 ;  /* 0x0000000405047291 */ /* 0x001fc6000f8ec0ff */
[----:B------:R-:W-:-:S04]  /*2940*/  FFMA R2, R0, R32, RZ ;  /* 0x0000002000027223 */ /* 0x000fc800000000ff */
[----:B------:R-:W-:Y:S02]  /*2950*/  FFMA R21, -R3, R2, R32 ;  /* 0x0000000203157223 */ /* 0x000fe40000000120 */
[----:B------:R0:W-:Y:S02]  /*2960*/  STS [UR4+0x20], R37 ;  /* 0x00002025ff007988 */ /* 0x0001e40008000804 */
[----:B------:R-:W-:Y:S01]  /*2970*/  FFMA R0, R0, R21, R2 ;  /* 0x0000001500007223 */ /* 0x000fe20000000002 */
[----:B---3--:R-:W-:Y:S06]  /*2980*/  @!P0 BRA `(.L_x_1579) ;  /* 0x00000000000c8947 */ /* 0x008fec0003800000 */
[----:B------:R-:W-:Y:S02]  /*2990*/  MOV R0, R32 ;  /* 0x0000002000007202 */ /* 0x000fe40000000f00 */
[----:B------:R-:W-:-:S07]  /*29a0*/  MOV R2, 0x29c0 ;  /* 0x000029c000027802 */ /* 0x000fce0000000f00 */
[----:B0-2---:R-:W-:Y:S05]  /*29b0*/  CALL.REL.NOINC `($__internal_32_$__cuda_sm3x_div_rn_noftz_f32_slowpath) ;  /* 0x0000001400f07944 */ /* 0x005fea0003c00000 */
.L_x_1579:
[----:B------:R-:W-:Y:S05]  /*29c0*/  BSYNC.RECONVERGENT B5 ;  /* 0x0000000000057941 */ /* 0x000fea0003800200 */
.L_x_1578:
[----:B------:R-:W1:Y:S01]  /*29d0*/  S2UR UR5, SR_CgaCtaId ;  /* 0x00000000000579c3 */ /* 0x000e620000008800 */
[----:B------:R-:W3:Y:S01]  /*29e0*/  MUFU.RCP R34, R3 ;  /* 0x0000000300227308 */ /* 0x000ee20000001000 */
[----:B------:R-:W-:Y:S01]  /*29f0*/  FADD R21, R22, R22 ;  /* 0x0000001616157221 */ /* 0x000fe20000000000 */
[----:B------:R-:W-:Y:S01]  /*2a00*/  UMOV UR4, 0x400 ;  /* 0x0000040000047882 */ /* 0x000fe20000000000 */
[----:B------:R-:W-:Y:S01]  /*2a10*/  FADD R2, R20, -R0 ;  /* 0x8000000014027221 */ /* 0x000fe20000000000 */
[----:B------:R-:W-:Y:S01]  /*2a20*/  BSSY.RECONVERGENT B5, `(.L_x_1580) ;  /* 0x000000e000057945 */ /* 0x000fe20003800200 */
[----:B------:R-:W-:-:S04]  /*2a30*/  FADD R32, -R21, R10 ;  /* 0x0000000a15207221 */ /* 0x000fc80000000100 */
[----:B------:R-:W4:Y:S01]  /*2a40*/  FCHK P0, R32, R3 ;  /* 0x0000000320007302 */ /* 0x000f220000000000 */
[----:B---3--:R-:W-:-:S04]  /*2a50*/  FFMA R33, -R3, R34, 1 ;  /* 0x3f80000003217423 */ /* 0x008fc80000000122 */
[----:B------:R-:W-:Y:S01]  /*2a60*/  FFMA R0, R34, R33, R34 ;  /* 0x0000002122007223 */ /* 0x000fe20000000022 */
[----:B-1----:R-:W-:-:S03]  /*2a70*/  ULEA UR4, UR5, UR4, 0x18 ;  /* 0x0000000405047291 */ /* 0x002fc6000f8ec0ff */
[----:B------:R-:W-:-:S04]  /*2a80*/  FFMA R21, R0, R32, RZ ;  /* 0x0000002000157223 */ /* 0x000fc800000000ff */
[----:B------:R-:W-:Y:S02]  /*2a90*/  FFMA R22, -R3, R21, R32 ;  /* 0x0000001503167223 */ /* 0x000fe40000000120 */
[----:B------:R1:W-:Y:S02]  /*2aa0*/  STS [UR4+0x24], R2 ;  /* 0x00002402ff007988 */ /* 0x0003e40008000804 */
[----:B------:R-:W-:Y:S01]  /*2ab0*/  FFMA R0, R0, R22, R21 ;  /* 0x0000001600007223 */ /* 0x000fe20000000015 */
[----:B----4-:R-:W-:Y:S06]  /*2ac0*/  @!P0 BRA `(.L_x_1581) ;  /* 0x00000000000c8947 */ /* 0x010fec0003800000 */
[----:B------:R-:W-:Y:S01]  /*2ad0*/  IMAD.MOV.U32 R0, RZ, RZ, R32 ;  /* 0x000000ffff007224 */ /* 0x000fe200078e0020 */
[----:B-1----:R-:W-:-:S07]  /*2ae0*/  MOV R2, 0x2b00 ;  /* 0x00002b0000027802 */ /* 0x002fce0000000f00 */
[----:B0-2---:R-:W-:Y:S05]  /*2af0*/  CALL.REL.NOINC `($__internal_32_$__cuda_sm3x_div_rn_noftz_f32_slowpath) ;  /* 0x0000001400a07944 */ /* 0x005fea0003c00000 */
.L_x_1581:
[----:B------:R-:W-:Y:S05]  /*2b00*/  BSYNC.RECONVERGENT B5 ;  /* 0x0000000000057941 */ /* 0x000fea0003800200 */
.L_x_1580:
[----:B------:R-:W3:Y:S01]  /*2b10*/  S2UR UR5, SR_CgaCtaId ;  /* 0x00000000000579c3 */ /* 0x000ee20000008800 */
[----:B------:R-:W4:Y:S01]  /*2b20*/  MUFU.RCP R22, R3 ;  /* 0x0000000300167308 */ /* 0x000f220000001000 */
[----:B-1----:R-:W-:Y:S01]  /*2b30*/  FADD R2, R20, -R0 ;  /* 0x8000000014027221 */ /* 0x002fe20000000000 */
[----:B------:R-:W-:Y:S01]  /*2b40*/  FADD R0, R23, R23 ;  /* 0x0000001717007221 */ /* 0x000fe20000000000 */
[----:B------:R-:W-:Y:S01]  /*2b50*/  UMOV UR4, 0x400 ;  /* 0x0000040000047882 */ /* 0x000fe20000000000 */
[----:B------:R-:W-:Y:S02]  /*2b60*/  BSSY.RECONVERGENT B5, `(.L_x_1582) ;  /* 0x000000e000057945 */ /* 0x000fe40003800200 */
[----:B------:R-:W-:-:S04]  /*2b70*/  FADD R32, -R0, R11 ;  /* 0x0000000b00207221 */ /* 0x000fc80000000100 */
[----:B------:R-:W1:Y:S01]  /*2b80*/  FCHK P0, R32, R3 ;  /* 0x0000000320007302 */ /* 0x000e620000000000 */
[----:B----4-:R-:W-:-:S04]  /*2b90*/  FFMA R21, -R3, R22, 1 ;  /* 0x3f80000003157423 */ /* 0x010fc80000000116 */
[----:B------:R-:W-:Y:S01]  /*2ba0*/  FFMA R0, R22, R21, R22 ;  /* 0x0000001516007223 */ /* 0x000fe20000000016 */
[----:B---3--:R-:W-:-:S03]  /*2bb0*/  ULEA UR4, UR5, UR4, 0x18 ;  /* 0x0000000405047291 */ /* 0x008fc6000f8ec0ff */
[----:B------:R-:W-:-:S04]  /*2bc0*/  FFMA R21, R0, R32, RZ ;  /* 0x0000002000157223 */ /* 0x000fc800000000ff */
[----:B------:R-:W-:Y:S02]  /*2bd0*/  FFMA R22, -R3, R21, R32 ;  /* 0x0000001503167223 */ /* 0x000fe40000000120 */
[----:B------:R3:W-:Y:S02]  /*2be0*/  STS [UR4+0x28], R2 ;  /* 0x00002802ff007988 */ /* 0x0007e40008000804 */
[----:B------:R-:W-:Y:S01]  /*2bf0*/  FFMA R0, R0, R22, R21 ;  /* 0x0000001600007223 */ /* 0x000fe20000000015 */
[----:B-1----:R-:W-:Y:S06]  /*2c00*/  @!P0 BRA `(.L_x_1583) ;  /* 0x00000000000c8947 */ /* 0x002fec0003800000 */
[----:B------:R-:W-:Y:S02]  /*2c10*/  MOV R0, R32 ;  /* 0x0000002000007202 */ /* 0x000fe40000000f00 */
[----:B---3--:R-:W-:-:S07]  /*2c20*/  MOV R2, 0x2c40 ;  /* 0x00002c4000027802 */ /* 0x008fce0000000f00 */
[----:B0-2---:R-:W-:Y:S05]  /*2c30*/  CALL.REL.NOINC `($__internal_32_$__cuda_sm3x_div_rn_noftz_f32_slowpath) ;  /* 0x0000001400507944 */ /* 0x005fea0003c00000 */
.L_x_1583:
[----:B------:R-:W-:Y:S05]  /*2c40*/  BSYNC.RECONVERGENT B5 ;  /* 0x0000000000057941 */ /* 0x000fea0003800200 */
.L_x_1582:
[----:B------:R-:W1:Y:S01]  /*2c50*/  S2UR UR5, SR_CgaCtaId ;  /* 0x00000000000579c3 */ /* 0x000e620000008800 */
[----:B------:R-:W4:Y:S01]  /*2c60*/  MUFU.RCP R22, R3 ;  /* 0x0000000300167308 */ /* 0x000f220000001000 */
[----:B------:R-:W-:Y:S01]  /*2c70*/  FADD R21, R28, R28 ;  /* 0x0000001c1c157221 */ /* 0x000fe20000000000 */
[----:B------:R-:W-:Y:S01]  /*2c80*/  UMOV UR4, 0x400 ;  /* 0x0000040000047882 */ /* 0x000fe20000000000 */
[----:B---3--:R-:W-:Y:S01]  /*2c90*/  FADD R2, R20, -R0 ;  /* 0x8000000014027221 */ /* 0x008fe20000000000 */
[----:B------:R-:W-:Y:S01]  /*2ca0*/  BSSY.RECONVERGENT B5, `(.L_x_1584) ;  /* 0x000000e000057945 */ /* 0x000fe20003800200 */
[----:B--2---:R-:W-:-:S04]  /*2cb0*/  FADD R28, R12, -R21 ;  /* 0x800000150c1c7221 */ /* 0x004fc80000000000 */
[----:B------:R-:W2:Y:S01]  /*2cc0*/  FCHK P0, R28, R3 ;  /* 0x000000031c007302 */ /* 0x000ea20000000000 */
[----:B----4-:R-:W-:-:S04]  /*2cd0*/  FFMA R23, -R3, R22, 1 ;  /* 0x3f80000003177423 */ /* 0x010fc80000000116 */
[----:B------:R-:W-:Y:S01]  /*2ce0*/  FFMA R0, R22, R23, R22 ;  /* 0x0000001716007223 */ /* 0x000fe20000000016 */
[----:B-1----:R-:W-:-:S03]  /*2cf0*/  ULEA UR4, UR5, UR4, 0x18 ;  /* 0x0000000405047291 */ /* 0x002fc6000f8ec0ff */
[----:B------:R-:W-:-:S04]  /*2d00*/  FFMA R21, R0, R28, RZ ;  /* 0x0000001c00157223 */ /* 0x000fc800000000ff */
[----:B------:R-:W-:Y:S02]  /*2d10*/  FFMA R22, -R3, R21, R28 ;  /* 0x0000001503167223 */ /* 0x000fe4000000011c */
[----:B------:R1:W-:Y:S02]  /*2d20*/  STS [UR4+0x2c], R2 ;  /* 0x00002c02ff007988 */ /* 0x0003e40008000804 */
[----:B------:R-:W-:Y:S01]  /*2d30*/  FFMA R0, R0, R22, R21 ;  /* 0x0000001600007223 */ /* 0x000fe20000000015 */
[----:B--2---:R-:W-:Y:S06]  /*2d40*/  @!P0 BRA `(.L_x_1585) ;  /* 0x00000000000c8947 */ /* 0x004fec0003800000 */
[----:B------:R-:W-:Y:S01]  /*2d50*/  IMAD.MOV.U32 R0, RZ, RZ, R28 ;  /* 0x000000ffff007224 */ /* 0x000fe200078e001c */
[----:B-1----:R-:W-:-:S07]  /*2d60*/  MOV R2, 0x2d80 ;  /* 0x00002d8000027802 */ /* 0x002fce0000000f00 */
[----:B0-----:R-:W-:Y:S05]  /*2d70*/  CALL.REL.NOINC `($__internal_32_$__cuda_sm3x_div_rn_noftz_f32_slowpath) ;  /* 0x0000001400007944 */ /* 0x001fea0003c00000 */
.L_x_1585:
[----:B------:R-:W-:Y:S05]  /*2d80*/  BSYNC.RECONVERGENT B5 ;  /* 0x0000000000057941 */ /* 0x000fea0003800200 */
.L_x_1584:
[----:B------:R-:W2:Y:S01]  /*2d90*/  S2UR UR5, SR_CgaCtaId ;  /* 0x00000000000579c3 */ /* 0x000ea20000008800 */
[----:B------:R-:W3:Y:S01]  /*2da0*/  MUFU.RCP R22, R3 ;  /* 0x0000000300167308 */ /* 0x000ee20000001000 */
[----:B-1----:R-:W-:Y:S01]  /*2db0*/  FADD R2, R20, -R0 ;  /* 0x8000000014027221 */ /* 0x002fe20000000000 */
[----:B------:R-:W-:Y:S01]  /*2dc0*/  FADD R0, R29, R29 ;  /* 0x0000001d1d007221 */ /* 0x000fe20000000000 */
[----:B------:R-:W-:Y:S01]  /*2dd0*/  UMOV UR4, 0x400 ;  /* 0x0000040000047882 */ /* 0x000fe20000000000 */
[----:B------:R-:W-:Y:S02]  /*2de0*/  BSSY.RECONVERGENT B5, `(.L_x_1586) ;  /* 0x000000e000057945 */ /* 0x000fe40003800200 */
[----:B------:R-:W-:-:S04]  /*2df0*/  FADD R28, -R0, R13 ;  /* 0x0000000d001c7221 */ /* 0x000fc80000000100 */
[----:B------:R-:W1:Y:S01]  /*2e00*/  FCHK P0, R28, R3 ;  /* 0x000000031c007302 */ /* 0x000e620000000000 */
[----:B---3--:R-:W-:-:S04]  /*2e10*/  FFMA R21, -R3, R22, 1 ;  /* 0x3f80000003157423 */ /* 0x008fc80000000116 */
[----:B------:R-:W-:Y:S01]  /*2e20*/  FFMA R0, R22, R21, R22 ;  /* 0x0000001516007223 */ /* 0x000fe20000000016 */
[----:B--2---:R-:W-:-:S03]  /*2e30*/  ULEA UR4, UR5, UR4, 0x18 ;  /* 0x0000000405047291 */ /* 0x004fc6000f8ec0ff */
[----:B------:R-:W-:-:S04]  /*2e40*/  FFMA R21, R0, R28, RZ ;  /* 0x0000001c00157223 */ /* 0x000fc800000000ff */
[----:B------:R-:W-:Y:S02]  /*2e50*/  FFMA R22, -R3, R21, R28 ;  /* 0x0000001503167223 */ /* 0x000fe4000000011c */
[----:B------:R2:W-:Y:S02]  /*2e60*/  STS [UR4+0x30], R2 ;  /* 0x00003002ff007988 */ /* 0x0005e40008000804 */
[----:B------:R-:W-:Y:S01]  /*2e70*/  FFMA R0, R0, R22, R21 ;  /* 0x0000001600007223 */ /* 0x000fe20000000015 */
[----:B-1----:R-:W-:Y:S06]  /*2e80*/  @!P0 BRA `(.L_x_1587) ;  /* 0x00000000000c8947 */ /* 0x002fec0003800000 */
[----:B------:R-:W-:Y:S02]  /*2e90*/  MOV R0, R28 ;  /* 0x0000001c00007202 */ /* 0x000fe40000000f00 */
[----:B--2---:R-:W-:-:S07]  /*2ea0*/  MOV R2, 0x2ec0 ;  /* 0x00002ec000027802 */ /* 0x004fce0000000f00 */
[----:B0-----:R-:W-:Y:S05]  /*2eb0*/  CALL.REL.NOINC `($__internal_32_$__cuda_sm3x_div_rn_noftz_f32_slowpath) ;  /* 0x0000001000b07944 */ /* 0x001fea0003c00000 */
.L_x_1587:
[----:B------:R-:W-:Y:S05]  /*2ec0*/  BSYNC.RECONVERGENT B5 ;  /* 0x0000000000057941 */ /* 0x000fea0003800200 */
.L_x_1586:
[----:B------:R-:W1:Y:S01]  /*2ed0*/  S2UR UR5, SR_CgaCtaId ;  /* 0x00000000000579c3 */ /* 0x000e620000008800 */
[----:B------:R-:W3:Y:S01]  /*2ee0*/  MUFU.RCP R22, R3 ;  /* 0x0000000300167308 */ /* 0x000ee20000001000 */
[----:B------:R-:W-:Y:S01]  /*2ef0*/  FADD R21, R30, R30 ;  /* 0x0000001e1e157221 */ /* 0x000fe20000000000 */
[----:B------:R-:W-:Y:S01]  /*2f00*/  UMOV UR4, 0x400 ;  /* 0x0000040000047882 */ /* 0x000fe20000000000 */
[----:B--2---:R-:W-:Y:S01]  /*2f10*/  FADD R2, R20, -R0 ;  /* 0x8000000014027221 */ /* 0x004fe20000000000 */
[----:B------:R-:W-:Y:S01]  /*2f20*/  BSSY.RECONVERGENT B5, `(.L_x_1588) ;  /* 0x000000e000057945 */ /* 0x000fe20003800200 */
[----:B------:R-:W-:-:S04]  /*2f30*/  FADD R28, -R21, R14 ;  /* 0x0000000e151c7221 */ /* 0x000fc80000000100 */
[----:B------:R-:W2:Y:S01]  /*2f40*/  FCHK P0, R28, R3 ;  /* 0x000000031c007302 */ /* 0x000ea20000000000 */
[----:B---3--:R-:W-:-:S04]  /*2f50*/  FFMA R23, -R3, R22, 1 ;  /* 0x3f80000003177423 */ /* 0x008fc80000000116 */
        /* <DEDUP_REMOVED lines=10> */
.L_x_1589:
[----:B------:R-:W-:Y:S05]  /*3000*/  BSYNC.RECONVERGENT B5 ;  /* 0x0000000000057941 */ /* 0x000fea0003800200 */
.L_x_1588:
        /* <DEDUP_REMOVED lines=19> */
.L_x_1591:
[----:B------:R-:W-:Y:S05]  /*3140*/  BSYNC.RECONVERGENT B5 ;  /* 0x0000000000057941 */ /* 0x000fea0003800200 */
.L_x_1590:
[----:B------:R-:W1:Y:S01]  /*3150*/  S2UR UR5, SR_CgaCtaId ;  /* 0x00000000000579c3 */ /* 0x000e620000008800 */
[----:B------:R-:W-:Y:S01]  /*3160*/  UMOV UR4, 0x400 ;  /* 0x0000040000047882 */ /* 0x000fe20000000000 */
[----:B------:R-:W-:Y:S01]  /*3170*/  FADD R0, R20, -R0 ;  /* 0x8000000014007221 */ /* 0x000fe20000000000 */
[----:B-1----:R-:W-:-:S09]  /*3180*/  ULEA UR4, UR5, UR4, 0x18 ;  /* 0x0000000405047291 */ /* 0x002fd2000f8ec0ff */
[----:B------:R3:W-:Y:S03]  /*3190*/  STS [UR4+0x3c], R0 ;  /* 0x00003c00ff007988 */ /* 0x0007e60008000804 */
.L_x_1573:
[----:B------:R-:W-:Y:S05]  /*31a0*/  BSYNC.RECONVERGENT B3 ;  /* 0x0000000000037941 */ /* 0x000fea0003800200 */
.L_x_1572:
[----:B------:R-:W-:-:S04]  /*31b0*/  IADD3 R19, PT, PT, R6, R19, RZ ;  /* 0x0000001306137210 */ /* 0x000fc80007ffe0ff */
[----:B------:R-:W-:-:S13]  /*31c0*/  ISETP.GE.U32.AND P0, PT, R19, 0x8, PT ;  /* 0x000000081300780c */ /* 0x000fda0003f06070 */
[----:B------:R-:W-:Y:S05]  /*31d0*/  @!P0 BRA `(.L_x_1592) ;  /* 0xfffffff000f08947 */ /* 0x000fea000383ffff */
.L_x_1571:
[----:B------:R-:W-:Y:S05]  /*31e0*/  BSYNC.RECONVERGENT B4 ;  /* 0x0000000000047941 */ /* 0x000fea0003800200 */
.L_x_1570:
[----:B------:R-:W-:Y:S01]  /*31f0*/  BAR.SYNC.DEFER_BLOCKING 0x0 ;  /* 0x0000000000007b1d */ /* 0x000fe20000010000 */
[----:B------:R-:W-:-:S13]  /*3200*/  ISETP.GT.U32.AND P0, PT, R17, 0x7, PT ;  /* 0x000000071100780c */ /* 0x000fda0003f04070 */
[----:B------:R-:W-:Y:S05]  /*3210*/  @P0 BRA `(.L_x_1499) ;  /* 0x0000000800240947 */ /* 0x000fea0003800000 */
[----:B01----:R-:W0:Y:S01]  /*3220*/  I2F.U32.RP R8, R5 ;  /* 0x0000000500087306 */ /* 0x003e220000209000 */
[C---:B--23--:R-:W-:Y:S01]  /*3230*/  IADD3 R0, PT, PT, R5.reuse, R4, RZ ;  /* 0x0000000405007210 */ /* 0x04cfe20007ffe0ff */
[----:B------:R-:W1:Y:S01]  /*3240*/  S2UR UR5, SR_CgaCtaId ;  /* 0x00000000000579c3 */ /* 0x000e620000008800 */
[----:B------:R-:W-:Y:S01]  /*3250*/  UMOV UR4, 0x400 ;  /* 0x0000040000047882 */ /* 0x000fe20000000000 */
[----:B------:R-:W-:Y:S02]  /*3260*/  ISETP.NE.U32.AND P2, PT, R5, RZ, PT ;  /* 0x000000ff0500720c */ /* 0x000fe40003f45070 */
[C---:B------:R-:W-:Y:S01]  /*3270*/  ISETP.GE.U32.AND P0, PT, R0.reuse, 0x8, PT ;  /* 0x000000080000780c */ /* 0x040fe20003f06070 */
[C---:B------:R-:W-:Y:S01]  /*3280*/  IMAD.IADD R16, R0.reuse, 0x1, R5 ;  /* 0x0000000100107824 */ /* 0x040fe200078e0205 */
[----:B------:R-:W-:Y:S02]  /*3290*/  VIMNMX.U32 R9, PT, PT, R0, 0x8, !PT ;  /* 0x0000000800097848 */ /* 0x000fe40007fe0000 */
[----:B------:R-:W-:Y:S01]  /*32a0*/  SEL R18, RZ, 0x1, P0 ;  /* 0x00000001ff127807 */ /* 0x000fe20000000000 */
[----:B0-----:R-:W0:Y:S01]  /*32b0*/  MUFU.RCP R8, R8 ;  /* 0x0000000800087308 */ /* 0x001e220000001000 */
[----:B-1----:R-:W-:Y:S01]  /*32c0*/  ULEA UR4, UR5, UR4, 0x18 ;  /* 0x0000000405047291 */ /* 0x002fe2000f8ec0ff */
[----:B0-----:R-:W-:-:S08]  /*32d0*/  VIADD R2, R8, 0xffffffe ;  /* 0x0ffffffe08027836 */ /* 0x001fd00000000000 */
[----:B------:R-:W0:Y:S01]  /*32e0*/  LDS.128 R12, [UR4+0x20] ;  /* 0x00002004ff0c7984 */ /* 0x000e220008000c00 */
[----:B------:R1:W2:Y:S02]  /*32f0*/  F2I.FTZ.U32.TRUNC.NTZ R3, R2 ;  /* 0x0000000200037305 */ /* 0x0002a4000021f000 */
[----:B-1----:R-:W-:Y:S01]  /*3300*/  IMAD.MOV.U32 R2, RZ, RZ, RZ ;  /* 0x000000ffff027224 */ /* 0x002fe200078e00ff */
[----:B--2---:R-:W-:-:S05]  /*3310*/  IADD3 R10, PT, PT, RZ, -R3, RZ ;  /* 0x80000003ff0a7210 */ /* 0x004fca0007ffe0ff */
[----:B------:R-:W-:-:S04]  /*3320*/  IMAD R11, R10, R5, RZ ;  /* 0x000000050a0b7224 */ /* 0x000fc800078e02ff */
[----:B------:R-:W-:Y:S01]  /*3330*/  IMAD.HI.U32 R11, R3, R11, R2 ;  /* 0x0000000b030b7227 */ /* 0x000fe200078e0002 */
[----:B------:R-:W-:-:S05]  /*3340*/  IADD3 R2, PT, PT, R9, -R0, -R18 ;  /* 0x8000000009027210 */ /* 0x000fca0007ffe812 */
[----:B------:R-:W-:-:S05]  /*3350*/  IMAD.HI.U32 R3, R11, R2, RZ ;  /* 0x000000020b037227 */ /* 0x000fca00078e00ff */
[----:B------:R-:W-:-:S05]  /*3360*/  IADD3 R8, PT, PT, -R3, RZ, RZ ;  /* 0x000000ff03087210 */ /* 0x000fca0007ffe1ff */
[----:B------:R-:W-:Y:S02]  /*3370*/  IMAD R2, R5, R8, R2 ;  /* 0x0000000805027224 */ /* 0x000fe400078e0202 */
[----:B------:R-:W1:Y:S01]  /*3380*/  LDS.128 R8, [UR4+0x30] ;  /* 0x00003004ff087984 */ /* 0x000e620008000c00 */
[----:B------:R-:W2:Y:S02]  /*3390*/  LDCU.64 UR4, c[0x0][0x3a8] ;  /* 0x00007500ff0477ac */ /* 0x000ea40008000a00 */
[----:B------:R-:W-:-:S13]  /*33a0*/  ISETP.GE.U32.AND P0, PT, R2, R5, PT ;  /* 0x000000050200720c */ /* 0x000fda0003f06070 */
[-C--:B------:R-:W-:Y:S01]  /*33b0*/  @P0 IADD3 R2, PT, PT, R2, -R5.reuse, RZ ;  /* 0x8000000502020210 */ /* 0x080fe20007ffe0ff */
[----:B------:R-:W-:Y:S01]  /*33c0*/  @P0 VIADD R3, R3, 0x1 ;  /* 0x0000000103030836 */ /* 0x000fe20000000000 */
[----:B--2---:R-:W-:Y:S02]  /*33d0*/  UIADD3 UR4, UP0, UPT, UR4, 0x10, URZ ;  /* 0x0000001004047890 */ /* 0x004fe4000ff1e0ff */
[----:B------:R-:W-:Y:S02]  /*33e0*/  ISETP.GE.U32.AND P1, PT, R2, R5, PT ;  /* 0x000000050200720c */ /* 0x000fe40003f26070 */
[----:B------:R-:W-:Y:S02]  /*33f0*/  UIADD3.X UR5, UPT, UPT, URZ, UR5, URZ, UP0, !UPT ;  /* 0x00000005ff057290 */ /* 0x000fe400087fe4ff */
[----:B------:R-:W-:-:S09]  /*3400*/  MOV R2, UR4 ;  /* 0x0000000400027c02 */ /* 0x000fd20008000f00 */
[----:B------:R-:W-:Y:S02]  /*3410*/  @P1 IADD3 R3, PT, PT, R3, 0x1, RZ ;  /* 0x0000000103031810 */ /* 0x000fe40007ffe0ff */
[----:B------:R-:W-:-:S04]  /*3420*/  @!P2 LOP3.LUT R3, RZ, R5, RZ, 0x33, !PT ;  /* 0x00000005ff03a212 */ /* 0x000fc800078e33ff */
[----:B------:R-:W-:Y:S02]  /*3430*/  IADD3 R18, PT, PT, R18, R3, RZ ;  /* 0x0000000312127210 */ /* 0x000fe40007ffe0ff */
[----:B------:R-:W-:Y:S02]  /*3440*/  MOV R3, UR5 ;  /* 0x0000000500037c02 */ /* 0x000fe40008000f00 */
[----:B01----:R-:W-:-:S07]  /*3450*/  LOP3.LUT R32, R18, 0x3, RZ, 0xc0, !PT ;  /* 0x0000000312207812 */ /* 0x003fce00078ec0ff */
.L_x_1598:
[----:B------:R-:W-:Y:S01]  /*3460*/  ISETP.GT.U32.AND P0, PT, R4, 0x7, PT ;  /* 0x000000070400780c */ /* 0x000fe20003f04070 */
[----:B------:R-:W-:-:S12]  /*3470*/  BSSY.RECONVERGENT B1, `(.L_x_1593) ;  /* 0x0000060000017945 */ /* 0x000fd80003800200 */
[----:B0123--:R-:W-:Y:S05]  /*3480*/  @P0 BRA `(.L_x_1594) ;  /* 0x0000000400780947 */ /* 0x00ffea0003800000 */
[----:B------:R-:W-:Y:S01]  /*3490*/  ISETP.NE.AND P0, PT, R32, 0x3, PT ;  /* 0x000000032000780c */ /* 0x000fe20003f05270 */
[----:B------:R-:W-:Y:S01]  /*34a0*/  BSSY.RECONVERGENT B2, `(.L_x_1595) ;  /* 0x000002a000027945 */ /* 0x000fe20003800200 */
[----:B------:R-:W-:Y:S01]  /*34b0*/  IMAD.SHL.U32 R25, R17, 0x8, RZ ;  /* 0x0000000811197824 */ /* 0x000fe200078e00ff */
[----:B------:R-:W-:-:S10]  /*34c0*/  MOV R30, R4 ;  /* 0x00000004001e7202 */ /* 0x000fd40000000f00 */
[----:B------:R-:W-:Y:S05]  /*34d0*/  @!P0 BRA `(.L_x_1596) ;  /* 0x0000000000988947 */ /* 0x000fea0003800000 */
[----:B------:R-:W0:Y:S01]  /*34e0*/  LDC.64 R20, c[0x0][0x3a8] ;  /* 0x0000ea00ff147b82 */ /* 0x000e220000000a00 */
[----:B------:R-:W-:Y:S01]  /*34f0*/  LEA R23, R4, R25, 0x3 ;  /* 0x0000001904177211 */ /* 0x000fe200078e18ff */
[----:B------:R-:W-:Y:S01]  /*3500*/  IMAD.MOV.U32 R30, RZ, RZ, R0 ;  /* 0x000000ffff1e7224 */ /* 0x000fe200078e0000 */
[----:B------:R-:W-:-:S03]  /*3510*/  ISETP.NE.AND P0, PT, R32, RZ, PT ;  /* 0x000000ff2000720c */ /* 0x000fc60003f05270 */
[----:B0-----:R-:W-:-:S05]  /*3520*/  IMAD.WIDE.U32 R22, R23, 0x4, R20 ;  /* 0x0000000417167825 */ /* 0x001fca00078e0014 */
[----:B------:R0:W-:Y:S04]  /*3530*/  STG.E desc[UR8][R22.64], R12 ;  /* 0x0000000c16007986 */ /* 0x0001e8000c101908 */
[----:B------:R0:W-:Y:S04]  /*3540*/  STG.E desc[UR8][R22.64+0x4], R13 ;  /* 0x0000040d16007986 */ /* 0x0001e8000c101908 */
[----:B------:R0:W-:Y:S04]  /*3550*/  STG.E desc[UR8][R22.64+0x8], R14 ;  /* 0x0000080e16007986 */ /* 0x0001e8000c101908 */
[----:B------:R0:W-:Y:S04]  /*3560*/  STG.E desc[UR8][R22.64+0xc], R15 ;  /* 0x00000c0f16007986 */ /* 0x0001e8000c101908 */
[----:B------:R0:W-:Y:S04]  /*3570*/  STG.E desc[UR8][R22.64+0x10], R8 ;  /* 0x0000100816007986 */ /* 0x0001e8000c101908 */
[----:B------:R0:W-:Y:S04]  /*3580*/  STG.E desc[UR8][R22.64+0x14], R9 ;  /* 0x0000140916007986 */ /* 0x0001e8000c101908 */
[----:B------:R0:W-:Y:S04]  /*3590*/  STG.E desc[UR8][R22.64+0x18], R10 ;  /* 0x0000180a16007986 */ /* 0x0001e8000c101908 */
[----:B------:R0:W-:Y:S01]  /*35a0*/  STG.E desc[UR8][R22.64+0x1c], R11 ;  /* 0x00001c0b16007986 */ /* 0x0001e2000c101908 */
[----:B------:R-:W-:Y:S05]  /*35b0*/  @!P0 BRA `(.L_x_1596) ;  /* 0x0000000000608947 */ /* 0x000fea0003800000 */
[----:B0-----:R-:W-:Y:S02]  /*35c0*/  LEA R23, R0, R25, 0x3 ;  /* 0x0000001900177211 */ /* 0x001fe400078e18ff */
[----:B------:R-:W-:Y:S02]  /*35d0*/  ISETP.NE.AND P0, PT, R32, 0x1, PT ;  /* 0x000000012000780c */ /* 0x000fe40003f05270 */
[----:B------:R-:W-:Y:S01]  /*35e0*/  MOV R30, R16 ;  /* 0x00000010001e7202 */ /* 0x000fe20000000f00 */
[----:B------:R-:W-:-:S05]  /*35f0*/  IMAD.WIDE.U32 R22, R23, 0x4, R20 ;  /* 0x0000000417167825 */ /* 0x000fca00078e0014 */
        /* <DEDUP_REMOVED lines=9> */
[C---:B------:R-:W-:Y:S01]  /*3690*/  IMAD R19, R16.reuse, 0x8, R25 ;  /* 0x0000000810137824 */ /* 0x040fe200078e0219 */
[----:B------:R-:W-:-:S03]  /*36a0*/  IADD3 R30, PT, PT, R16, R5, RZ ;  /* 0x00000005101e7210 */ /* 0x000fc60007ffe0ff */
        /* <DEDUP_REMOVED lines=8> */
[----:B------:R2:W-:Y:S02]  /*3730*/  STG.E desc[UR8][R20.64+0x1c], R11 ;  /* 0x00001c0b14007986 */ /* 0x0005e4000c101908 */
.L_x_1596:
[----:B------:R-:W-:Y:S05]  /*3740*/  BSYNC.RECONVERGENT B2 ;  /* 0x0000000000027941 */ /* 0x000fea0003800200 */
.L_x_1595:
[----:B------:R-:W-:-:S13]  /*3750*/  ISETP.GE.U32.AND P0, PT, R18, 0x3, PT ;  /* 0x000000031200780c */ /* 0x000fda0003f06070 */
[----:B------:R-:W-:Y:S05]  /*3760*/  @!P0 BRA `(.L_x_1594) ;  /* 0x0000000000c08947 */ /* 0x000fea0003800000 */
[C---:B--2---:R-:W-:Y:S01]  /*3770*/  IMAD R20, R30.reuse, 0x8, R25 ;  /* 0x000000081e147824 */ /* 0x044fe200078e0219 */
[----:B------:R-:W-:-:S03]  /*3780*/  IADD3 R19, PT, PT, R30, R5, RZ ;  /* 0x000000051e137210 */ /* 0x000fc60007ffe0ff */
[C---:B------:R-:W-:Y:S01]  /*3790*/  IMAD R33, R5.reuse, 0x18, R20 ;  /* 0x0000001805217824 */ /* 0x040fe200078e0214 */
[----:B------:R-:W-:Y:S01]  /*37a0*/  LEA R31, R5, R20, 0x4 ;  /* 0x00000014051f7211 */ /* 0x000fe200078e20ff */
[----:B------:R-:W-:Y:S01]  /*37b0*/  IMAD.WIDE.U32 R20, R20, 0x4, R2 ;  /* 0x0000000414147825 */ /* 0x000fe200078e0002 */
[----:B------:R-:W-:-:S07]  /*37c0*/  LEA R19, R19, R25, 0x3 ;  /* 0x0000001913137211 */ /* 0x000fce00078e18ff */
.L_x_1597:
[--C-:B---3--:R-:W-:Y:S01]  /*37d0*/  IMAD.WIDE.U32 R24, R19, 0x4, R2.reuse ;  /* 0x0000000413187825 */ /* 0x108fe200078e0002 */
[----:B------:R-:W-:Y:S01]  /*37e0*/  STG.E desc[UR8][R20.64+-0x10], R12 ;  /* 0xfffff00c14007986 */ /* 0x000fe2000c101908 */
[----:B------:R-:W-:Y:S02]  /*37f0*/  LEA R19, R5, R19, 0x5 ;  /* 0x0000001305137211 */ /* 0x000fe400078e28ff */
[--C-:B01----:R-:W-:Y:S01]  /*3800*/  IMAD.WIDE.U32 R22, R31, 0x4, R2.reuse ;  /* 0x000000041f167825 */ /* 0x103fe200078e0002 */
[----:B------:R-:W-:Y:S01]  /*3810*/  STG.E desc[UR8][R20.64+-0xc], R13 ;  /* 0xfffff40d14007986 */ /* 0x000fe2000c101908 */
[----:B------:R-:W-:Y:S02]  /*3820*/  LEA R31, R5, R31, 0x5 ;  /* 0x0000001f051f7211 */ /* 0x000fe400078e28ff */
[----:B------:R-:W-:Y:S01]  /*3830*/  IMAD.WIDE.U32 R28, R33, 0x4, R2 ;  /* 0x00000004211c7825 */ /* 0x000fe200078e0002 */
[----:B------:R-:W-:Y:S03]  /*3840*/  STG.E desc[UR8][R20.64+-0x8], R14 ;  /* 0xfffff80e14007986 */ /* 0x000fe6000c101908 */
[C---:B------:R-:W-:Y:S01]  /*3850*/  IMAD R30, R5.reuse, 0x4, R30 ;  /* 0x00000004051e7824 */ /* 0x040fe200078e021e */
[----:B------:R-:W-:Y:S01]  /*3860*/  STG.E desc[UR8][R20.64+-0x4], R15 ;  /* 0xfffffc0f14007986 */ /* 0x000fe2000c101908 */
[----:B------:R-:W-:-:S03]  /*3870*/  IMAD R33, R5, 0x20, R33 ;  /* 0x0000002005217824 */ /* 0x000fc600078e0221 */
[----:B------:R-:W-:Y:S01]  /*3880*/  STG.E desc[UR8][R20.64], R8 ;  /* 0x0000000814007986 */ /* 0x000fe2000c101908 */
[----:B------:R-:W-:-:S03]  /*3890*/  ISETP.GE.U32.AND P0, PT, R30, 0x8, PT ;  /* 0x000000081e00780c */ /* 0x000fc60003f06070 */
[----:B------:R-:W-:Y:S04]  /*38a0*/  STG.E desc[UR8][R20.64+0x4], R9 ;  /* 0x0000040914007986 */ /* 0x000fe8000c101908 */
[----:B------:R-:W-:Y:S04]  /*38b0*/  STG.E desc[UR8][R20.64+0x8], R10 ;  /* 0x0000080a14007986 */ /* 0x000fe8000c101908 */
[----:B------:R0:W-:Y:S04]  /*38c0*/  STG.E desc[UR8][R20.64+0xc], R11 ;  /* 0x00000c0b14007986 */ /* 0x0001e8000c101908 */
[----:B------:R3:W-:Y:S04]  /*38d0*/  STG.E desc[UR8][R24.64+-0x10], R12 ;  /* 0xfffff00c18007986 */ /* 0x0007e8000c101908 */
[----:B------:R3:W-:Y:S04]  /*38e0*/  STG.E desc[UR8][R24.64+-0xc], R13 ;  /* 0xfffff40d18007986 */ /* 0x0007e8000c101908 */
[----:B------:R3:W-:Y:S01]  /*38f0*/  STG.E desc[UR8][R24.64+-0x8], R14 ;  /* 0xfffff80e18007986 */ /* 0x0007e2000c101908 */
[----:B0-----:R-:W-:-:S03]  /*3900*/  IMAD.WIDE.U32 R20, R5, 0x80, R20 ;  /* 0x0000008005147825 */ /* 0x001fc600078e0014 */
[----:B------:R3:W-:Y:S04]  /*3910*/  STG.E desc[UR8][R24.64+-0x4], R15 ;  /* 0xfffffc0f18007986 */ /* 0x0007e8000c101908 */
        /* <DEDUP_REMOVED lines=21> */
.L_x_1594:
[----:B------:R-:W-:Y:S05]  /*3a70*/  BSYNC.RECONVERGENT B1 ;  /* 0x0000000000017941 */ /* 0x000fea0003800200 */
.L_x_1593:
[----:B------:R-:W-:-:S04]  /*3a80*/  IADD3 R17, PT, PT, R6, R17, RZ ;  /* 0x0000001106117210 */ /* 0x000fc80007ffe0ff */
[----:B------:R-:W-:-:S13]  /*3a90*/  ISETP.GE.U32.AND P0, PT, R17, 0x8, PT ;  /* 0x000000081100780c */ /* 0x000fda0003f06070 */
[----:B------:R-:W-:Y:S05]  /*3aa0*/  @!P0 BRA `(.L_x_1598) ;  /* 0xfffffff8006c8947 */ /* 0x000fea000383ffff */
.L_x_1499:
[----:B------:R-:W-:Y:S05]  /*3ab0*/  BSYNC B0 ;  /* 0x0000000000007941 */ /* 0x000fea0003800000 */
.L_x_1498:
[----:B------:R-:W-:Y:S01]  /*3ac0*/  CS2R R4, SR_CLOCKLO ;  /* 0x0000000000047805 */ /* 0x000fe20000015000 */
[----:B012---:R-:W0:Y:S01]  /*3ad0*/  MUFU.RCP64H R3, 1000000 ;  /* 0x412e848000037908 */ /* 0x007e220000001800 */
[----:B---3--:R-:W-:-:S04]  /*3ae0*/  HFMA2 R10, -RZ, RZ, 0, 0 ;  /* 0x00000000ff0a7431 */ /* 0x008fc800000001ff */
[----:B------:R-:W-:Y:S01]  /*3af0*/  IADD3 R12, P0, PT, -R26, R4, RZ ;  /* 0x000000041a0c7210 */ /* 0x000fe20007f1e1ff */
[----:B------:R-:W-:Y:S01]  /*3b00*/  IMAD.MOV.U32 R11, RZ, RZ, 0x412e8480 ;  /* 0x412e8480ff0b7424 */ /* 0x000fe200078e00ff */
[----:B------:R-:W-:Y:S02]  /*3b10*/  MOV R2, 0x1 ;  /* 0x0000000100027802 */ /* 0x000fe40000000f00 */
[----:B------:R-:W-:-:S04]  /*3b20*/  IADD3.X R13, PT, PT, ~R27, R5, RZ, P0, !PT ;  /* 0x000000051b0d7210 */ /* 0x000fc800007fe5ff */
        /* <DEDUP_REMOVED lines=15> */
[----:B------:R-:W-:-:S07]  /*3c20*/  MOV R0, 0x3c40 ;  /* 0x00003c4000007802 */ /* 0x000fce0000000f00 */
[----:B------:R-:W-:Y:S05]  /*3c30*/  CALL.REL.NOINC `($__internal_31_$__cuda_sm20_div_rn_f64_full) ;  /* 0x00000000001c7944 */ /* 0x000fea0003c00000 */
[----:B------:R-:W-:Y:S01]  /*3c40*/  IMAD.MOV.U32 R2, RZ, RZ, R10 ;  /* 0x000000ffff027224 */ /* 0x000fe200078e000a */
[----:B------:R-:W-:-:S07]  /*3c50*/  MOV R3, R11 ;  /* 0x0000000b00037202 */ /* 0x000fce0000000f00 */
.L_x_1599:
[----:B------:R-:W0:Y:S01]  /*3c60*/  LDC.64 R4, c[0x4][0x40] ;  /* 0x01001000ff047b82 */ /* 0x000e220000000a00 */
[----:B------:R-:W1:Y:S01]  /*3c70*/  F2F.F32.F64 R3, R2 ;  /* 0x0000000200037310 */ /* 0x000e620000301000 */
[----:B0-----:R-:W-:-:S05]  /*3c80*/  IMAD.WIDE R4, R7, 0x4, R4 ;  /* 0x0000000407047825 */ /* 0x001fca00078e0204 */
[----:B-1----:R-:W-:Y:S01]  /*3c90*/  STG.E desc[UR8][R4.64], R3 ;  /* 0x0000000304007986 */ /* 0x002fe2000c101908 */
[----:B------:R-:W-:Y:S05]  /*3ca0*/  EXIT ;  /* 0x000000000000794d */ /* 0x000fea0003800000 */
        .weak           $__internal_31_$__cuda_sm20_div_rn_f64_full
        .type           $__internal_31_$__cuda_sm20_div_rn_f64_full,@function
        .size           $__internal_31_$__cuda_sm20_div_rn_f64_full,($__internal_32_$__cuda_sm3x_div_rn_noftz_f32_slowpath - $__internal_31_$__cuda_sm20_div_rn_f64_full)
$__internal_31_$__cuda_sm20_div_rn_f64_full:
[----:B------:R-:W-:Y:S02]  /*3cb0*/  IMAD.MOV.U32 R3, RZ, RZ, 0x3ffe8480 ;  /* 0x3ffe8480ff037424 */ /* 0x000fe400078e00ff */
[----:B------:R-:W-:Y:S01]  /*3cc0*/  HFMA2 R2, -RZ, RZ, 0, 0 ;  /* 0x00000000ff027431 */ /* 0x000fe200000001ff */
[----:B------:R-:W-:Y:S01]  /*3cd0*/  MOV R8, 0x1 ;  /* 0x0000000100087802 */ /* 0x000fe20000000f00 */
[----:B------:R-:W-:Y:S01]  /*3ce0*/  IMAD.MOV.U32 R19, RZ, RZ, 0x41200000 ;  /* 0x41200000ff137424 */ /* 0x000fe200078e00ff */
[----:B------:R-:W0:Y:S01]  /*3cf0*/  MUFU.RCP64H R9, R3 ;  /* 0x0000000300097308 */ /* 0x000e220000001800 */
[C---:B------:R-:W-:Y:S02]  /*3d00*/  FSETP.GEU.AND P1, PT, |R5|.reuse, 1.469367938527859385e-39, PT ;  /* 0x001000000500780b */ /* 0x040fe40003f2e200 */
[----:B------:R-:W-:Y:S02]  /*3d10*/  LOP3.LUT R6, R5, 0x7ff00000, RZ, 0xc0, !PT ;  /* 0x7ff0000005067812 */ /* 0x000fe400078ec0ff */
[----:B------:R-:W-:-:S02]  /*3d20*/  MOV R17, 0x1ca00000 ;  /* 0x1ca0000000117802 */ /* 0x000fc40000000f00 */
[----:B------:R-:W-:Y:S02]  /*3d30*/  ISETP.GE.U32.AND P0, PT, R6, 0x41200000, PT ;  /* 0x412000000600780c */ /* 0x000fe40003f06070 */
[----:B------:R-:W-:Y:S02]  /*3d40*/  MOV R16, R6 ;  /* 0x0000000600107202 */ /* 0x000fe40000000f00 */
[----:B------:R-:W-:Y:S02]  /*3d50*/  SEL R17, R17, 0x63400000, !P0 ;  /* 0x6340000011117807 */ /* 0x000fe40004000000 */
[----:B------:R-:W-:Y:S01]  /*3d60*/  IADD3 R20, PT, PT, R19, -0x1, RZ ;  /* 0xffffffff13147810 */ /* 0x000fe20007ffe0ff */
[----:B0-----:R-:W-:-:S08]  /*3d70*/  DFMA R10, R8, -R2, 1 ;  /* 0x3ff00000080a742b */ /* 0x001fd00000000802 */
[----:B------:R-:W-:-:S08]  /*3d80*/  DFMA R10, R10, R10, R10 ;  /* 0x0000000a0a0a722b */ /* 0x000fd0000000000a */
[----:B------:R-:W-:Y:S01]  /*3d90*/  DFMA R12, R8, R10, R8 ;  /* 0x0000000a080c722b */ /* 0x000fe20000000008 */
[C-C-:B------:R-:W-:Y:S01]  /*3da0*/  @!P1 LOP3.LUT R10, R17.reuse, 0x80000000, R5.reuse, 0xf8, !PT ;  /* 0x80000000110a9812 */ /* 0x140fe200078ef805 */
[----:B------:R-:W-:Y:S01]  /*3db0*/  IMAD.MOV.U32 R8, RZ, RZ, R4 ;  /* 0x000000ffff087224 */ /* 0x000fe200078e0004 */
[----:B------:R-:W-:Y:S02]  /*3dc0*/  LOP3.LUT R9, R17, 0x800fffff, R5, 0xf8, !PT ;  /* 0x800fffff11097812 */ /* 0x000fe400078ef805 */
[----:B------:R-:W-:Y:S02]  /*3dd0*/  @!P1 LOP3.LUT R11, R10, 0x100000, RZ, 0xfc, !PT ;  /* 0x001000000a0b9812 */ /* 0x000fe400078efcff */
[----:B------:R-:W-:Y:S01]  /*3de0*/  @!P1 MOV R10, RZ ;  /* 0x000000ff000a9202 */ /* 0x000fe20000000f00 */
[----:B------:R-:W-:-:S05]  /*3df0*/  DFMA R14, R12, -R2, 1 ;  /* 0x3ff000000c0e742b */ /* 0x000fca0000000802 */
[----:B------:R-:W-:-:S03]  /*3e00*/  @!P1 DFMA R8, R8, 2, -R10 ;  /* 0x400000000808982b */ /* 0x000fc6000000080a */
[----:B------:R-:W-:-:S07]  /*3e10*/  DFMA R14, R12, R14, R12 ;  /* 0x0000000e0c0e722b */ /* 0x000fce000000000c */
[----:B------:R-:W-:Y:S01]  /*3e20*/  @!P1 LOP3.LUT R16, R9, 0x7ff00000, RZ, 0xc0, !PT ;  /* 0x7ff0000009109812 */ /* 0x000fe200078ec0ff */
[----:B------:R-:W-:-:S03]  /*3e30*/  DMUL R10, R14, R8 ;  /* 0x000000080e0a7228 */ /* 0x000fc60000000000 */
[----:B------:R-:W-:-:S04]  /*3e40*/  IADD3 R18, PT, PT, R16, -0x1, RZ ;  /* 0xffffffff10127810 */ /* 0x000fc80007ffe0ff */
[----:B------:R-:W-:Y:S01]  /*3e50*/  ISETP.GT.U32.AND P0, PT, R18, 0x7feffffe, PT ;  /* 0x7feffffe1200780c */ /* 0x000fe20003f04070 */
[----:B------:R-:W-:-:S03]  /*3e60*/  DFMA R12, R10, -R2, R8 ;  /* 0x800000020a0c722b */ /* 0x000fc60000000008 */
[----:B------:R-:W-:-:S05]  /*3e70*/  ISETP.GT.U32.OR P0, PT, R20, 0x7feffffe, P0 ;  /* 0x7feffffe1400780c */ /* 0x000fca0000704470 */
[----:B------:R-:W-:-:S08]  /*3e80*/  DFMA R12, R14, R12, R10 ;  /* 0x0000000c0e0c722b */ /* 0x000fd0000000000a */
[----:B------:R-:W-:Y:S05]  /*3e90*/  @P0 BRA `(.L_x_1600) ;  /* 0x0000000000680947 */ /* 0x000fea0003800000 */
[----:B------:R-:W-:Y:S02]  /*3ea0*/  IMAD.MOV.U32 R5, RZ, RZ, 0x41200000 ;  /* 0x41200000ff057424 */ /* 0x000fe400078e00ff */
[----:B------:R-:W-:-:S03]  /*3eb0*/  IMAD.MOV.U32 R4, RZ, RZ, RZ ;  /* 0x000000ffff047224 */ /* 0x000fc600078e00ff */
[----:B------:R-:W-:-:S04]  /*3ec0*/  VIADDMNMX R6, R6, -R5, 0xb9600000, !PT ;  /* 0xb960000006067446 */ /* 0x000fc80007800905 */
[----:B------:R-:W-:-:S04]  /*3ed0*/  VIMNMX R6, PT, PT, R6, 0x46a00000, PT ;  /* 0x46a0000006067848 */ /* 0x000fc80003fe0100 */
[----:B------:R-:W-:-:S04]  /*3ee0*/  IADD3 R6, PT, PT, -R17, R6, RZ ;  /* 0x0000000611067210 */ /* 0x000fc80007ffe1ff */
[----:B------:R-:W-:-:S06]  /*3ef0*/  IADD3 R5, PT, PT, R6, 0x7fe00000, RZ ;  /* 0x7fe0000006057810 */ /* 0x000fcc0007ffe0ff */
[----:B------:R-:W-:-:S10]  /*3f00*/  DMUL R10, R12, R4 ;  /* 0x000000040c0a7228 */ /* 0x000fd40000000000 */
[----:B------:R-:W-:-:S13]  /*3f10*/  FSETP.GTU.AND P0, PT, |R11|, 1.469367938527859385e-39, PT ;  /* 0x001000000b00780b */ /* 0x000fda0003f0c200 */
[----:B------:R-:W-:Y:S05]  /*3f20*/  @P0 BRA `(.L_x_1601) ;  /* 0x0000000000880947 */ /* 0x000fea0003800000 */
[----:B------:R-:W-:Y:S01]  /*3f30*/  DFMA R2, R12, -R2, R8 ;  /* 0x800000020c02722b */ /* 0x000fe20000000008 */
[----:B------:R-:W-:-:S09]  /*3f40*/  MOV R4, RZ ;  /* 0x000000ff00047202 */ /* 0x000fd20000000f00 */
[C---:B------:R-:W-:Y:S02]  /*3f50*/  FSETP.NEU.AND P0, PT, R3.reuse, RZ, PT ;  /* 0x000000ff0300720b */ /* 0x040fe40003f0d000 */
[----:B------:R-:W-:-:S04]  /*3f60*/  LOP3.LUT R2, R3, 0x412e8480, RZ, 0x3c, !PT ;  /* 0x412e848003027812 */ /* 0x000fc800078e3cff */
[----:B------:R-:W-:-:S04]  /*3f70*/  LOP3.LUT R9, R2, 0x80000000, RZ, 0xc0, !PT ;  /* 0x8000000002097812 */ /* 0x000fc800078ec0ff */
[----:B------:R-:W-:-:S03]  /*3f80*/  LOP3.LUT R5, R9, R5, RZ, 0xfc, !PT ;  /* 0x0000000509057212 */ /* 0x000fc600078efcff */
[----:B------:R-:W-:Y:S05]  /*3f90*/  @!P0 BRA `(.L_x_1601) ;  /* 0x00000000006c8947 */ /* 0x000fea0003800000 */
[----:B------:R-:W-:Y:S01]  /*3fa0*/  IADD3 R3, PT, PT, -R6, RZ, RZ ;  /* 0x000000ff06037210 */ /* 0x000fe20007ffe1ff */
[----:B------:R-:W-:Y:S01]  /*3fb0*/  IMAD.MOV.U32 R2, RZ, RZ, RZ ;  /* 0x000000ffff027224 */ /* 0x000fe200078e00ff */
[----:B------:R-:W-:-:S05]  /*3fc0*/  DMUL.RP R4, R12, R4 ;  /* 0x000000040c047228 */ /* 0x000fca0000008000 */
[----:B------:R-:W-:-:S05]  /*3fd0*/  DFMA R2, R10, -R2, R12 ;  /* 0x800000020a02722b */ /* 0x000fca000000000c */
[----:B------:R-:W-:Y:S02]  /*3fe0*/  LOP3.LUT R9, R5, R9, RZ, 0x3c, !PT ;  /* 0x0000000905097212 */ /* 0x000fe400078e3cff */
[----:B------:R-:W-:-:S04]  /*3ff0*/  IADD3 R2, PT, PT, -R6, -0x43300000, RZ ;  /* 0xbcd0000006027810 */ /* 0x000fc80007ffe1ff */
[----:B------:R-:W-:-:S04]  /*4000*/  FSETP.NEU.AND P0, PT, |R3|, R2, PT ;  /* 0x000000020300720b */ /* 0x000fc80003f0d200 */
[----:B------:R-:W-:Y:S02]  /*4010*/  FSEL R10, R4, R10, !P0 ;  /* 0x0000000a040a7208 */ /* 0x000fe40004000000 */
[----:B------:R-:W-:Y:S01]  /*4020*/  FSEL R11, R9, R11, !P0 ;  /* 0x0000000b090b7208 */ /* 0x000fe20004000000 */
[----:B------:R-:W-:Y:S06]  /*4030*/  BRA `(.L_x_1601) ;  /* 0x0000000000447947 */ /* 0x000fec0003800000 */
.L_x_1600:
[----:B------:R-:W-:-:S14]  /*4040*/  DSETP.NAN.AND P0, PT, R4, R4, PT ;  /* 0x000000040400722a */ /* 0x000fdc0003f08000 */
[----:B------:R-:W-:Y:S05]  /*4050*/  @P0 BRA `(.L_x_1602) ;  /* 0x0000000000340947 */ /* 0x000fea0003800000 */
[----:B------:R-:W-:Y:S02]  /*4060*/  ISETP.NE.AND P0, PT, R16, R19, PT ;  /* 0x000000131000720c */ /* 0x000fe40003f05270 */
[----:B------:R-:W-:Y:S02]  /*4070*/  MOV R10, 0x0 ;  /* 0x00000000000a7802 */ /* 0x000fe40000000f00 */
[----:B------:R-:W-:-:S09]  /*4080*/  MOV R11, 0xfff80000 ;  /* 0xfff80000000b7802 */ /* 0x000fd20000000f00 */
[----:B------:R-:W-:Y:S05]  /*4090*/  @!P0 BRA `(.L_x_1601) ;  /* 0x00000000002c8947 */ /* 0x000fea0003800000 */
[----:B------:R-:W-:Y:S02]  /*40a0*/  ISETP.NE.AND P0, PT, R16, 0x7ff00000, PT ;  /* 0x7ff000001000780c */ /* 0x000fe40003f05270 */
[----:B------:R-:W-:Y:S02]  /*40b0*/  LOP3.LUT R4, R5, 0x412e8480, RZ, 0x3c, !PT ;  /* 0x412e848005047812 */ /* 0x000fe400078e3cff */
[----:B------:R-:W-:Y:S02]  /*40c0*/  ISETP.EQ.OR P0, PT, R19, RZ, !P0 ;  /* 0x000000ff1300720c */ /* 0x000fe40004702670 */
[----:B------:R-:W-:-:S11]  /*40d0*/  LOP3.LUT R11, R4, 0x80000000, RZ, 0xc0, !PT ;  /* 0x80000000040b7812 */ /* 0x000fd600078ec0ff */
[----:B------:R-:W-:Y:S01]  /*40e0*/  @P0 LOP3.LUT R2, R11, 0x7ff00000, RZ, 0xfc, !PT ;  /* 0x7ff000000b020812 */ /* 0x000fe200078efcff */
[----:B------:R-:W-:Y:S01]  /*40f0*/  @!P0 IMAD.MOV.U32 R10, RZ, RZ, RZ ;  /* 0x000000ffff0a8224 */ /* 0x000fe200078e00ff */
[----:B------:R-:W-:Y:S02]  /*4100*/  @P0 MOV R10, RZ ;  /* 0x000000ff000a0202 */ /* 0x000fe40000000f00 */
[----:B------:R-:W-:Y:S01]  /*4110*/  @P0 MOV R11, R2 ;  /* 0x00000002000b0202 */ /* 0x000fe20000000f00 */
[----:B------:R-:W-:Y:S06]  /*4120*/  BRA `(.L_x_1601) ;  /* 0x0000000000087947 */ /* 0x000fec0003800000 */
.L_x_1602:
[----:B------:R-:W-:Y:S01]  /*4130*/  LOP3.LUT R11, R5, 0x80000, RZ, 0xfc, !PT ;  /* 0x00080000050b7812 */ /* 0x000fe200078efcff */
[----:B------:R-:W-:-:S07]  /*4140*/  IMAD.MOV.U32 R10, RZ, RZ, R4 ;  /* 0x000000ffff0a7224 */ /* 0x000fce00078e0004 */
.L_x_1601:
[----:B------:R-:W-:Y:S02]  /*4150*/  MOV R2, R0 ;  /* 0x0000000000027202 */ /* 0x000fe40000000f00 */
[----:B------:R-:W-:-:S04]  /*4160*/  MOV R3, 0x0 ;  /* 0x0000000000037802 */ /* 0x000fc80000000f00 */
[----:B------:R-:W-:Y:S05]  /*4170*/  RET.REL.NODEC R2 `(_Z18Galerkin_2D_SolverififfPfS_S_) ;  /* 0xffffffbc02a07950 */ /* 0x000fea0003c3ffff */
        .weak           $__internal_32_$__cuda_sm3x_div_rn_noftz_f32_slowpath
        .type           $__internal_32_$__cuda_sm3x_div_rn_noftz_f32_slowpath,@function
        .size           $__internal_32_$__cuda_sm3x_div_rn_noftz_f32_slowpath,(.L_x_1667 - $__internal_32_$__cuda_sm3x_div_rn_noftz_f32_slowpath)
$__internal_32_$__cuda_sm3x_div_rn_noftz_f32_slowpath:
[----:B------:R-:W-:Y:S01]  /*4180*/  SHF.R.U32.HI R32, RZ, 0x17, R3 ;  /* 0x00000017ff207819 */ /* 0x000fe20000011603 */
[----:B------:R-:W-:Y:S01]  /*4190*/  BSSY.RECONVERGENT B1, `(.L_x_1603) ;  /* 0x0000063000017945 */ /* 0x000fe20003800200 */
[----:B------:R-:W-:Y:S02]  /*41a0*/  SHF.R.U32.HI R34, RZ, 0x17, R0 ;  /* 0x00000017ff227819 */ /* 0x000fe40000011600 */
[----:B------:R-:W-:Y:S02]  /*41b0*/  LOP3.LUT R32, R32, 0xff, RZ, 0xc0, !PT ;  /* 0x000000ff20207812 */ /* 0x000fe400078ec0ff */
[----:B------:R-:W-:Y:S02]  /*41c0*/  LOP3.LUT R34, R34, 0xff, RZ, 0xc0, !PT ;  /* 0x000000ff22227812 */ /* 0x000fe400078ec0ff */
[----:B------:R-:W-:Y:S01]  /*41d0*/  MOV R37, R3 ;  /* 0x0000000300257202 */ /* 0x000fe20000000f00 */
        /* <DEDUP_REMOVED lines=25> */
[----:B------:R-:W-:Y:S01]  /*4370*/  @!P1 FFMA R0, R0, 1.84467440737095516160e+19, RZ ;  /* 0x5f80000000009823 */ /* 0x000fe200000000ff */
[----:B------:R-:W-:Y:S01]  /*4380*/  @!P1 MOV R33, 0xffffffc0 ;  /* 0xffffffc000219802 */ /* 0x000fe20000000f00 */
[----:B------:R-:W-:-:S04]  /*4390*/  @!P2 FFMA R37, R3, 1.84467440737095516160e+19, RZ ;  /* 0x5f8000000325a823 */ /* 0x000fc800000000ff */
[----:B------:R-:W-:-:S07]  /*43a0*/  @!P2 VIADD R33, R33, 0x40 ;  /* 0x000000402121a836 */ /* 0x000fce0000000000 */
.L_x_1604:
[----:B------:R-:W-:Y:S01]  /*43b0*/  LEA R38, R32, 0xc0800000, 0x17 ;  /* 0xc080000020267811 */ /* 0x000fe200078eb8ff */
[----:B------:R-:W-:Y:S03]  /*43c0*/  BSSY.RECONVERGENT B2, `(.L_x_1609) ;  /* 0x0000036000027945 */ /* 0x000fe60003800200 */
[----:B------:R-:W-:Y:S02]  /*43d0*/  IADD3 R38, PT, PT, -R38, R37, RZ ;  /* 0x0000002526267210 */ /* 0x000fe40007ffe1ff */
[----:B------:R-:W-:Y:S02]  /*43e0*/  IADD3 R37, PT, PT, R34, -0x7f, RZ ;  /* 0xffffff8122257810 */ /* 0x000fe40007ffe0ff */
[----:B------:R-:W0:Y:S01]  /*43f0*/  MUFU.RCP R36, R38 ;  /* 0x0000002600247308 */ /* 0x000e220000001000 */
[----:B------:R-:W-:Y:S02]  /*4400*/  FADD.FTZ R35, -R38, -RZ ;  /* 0x800000ff26237221 */ /* 0x000fe40000010100 */
[----:B------:R-:W-:-:S02]  /*4410*/  IMAD R0, R37, -0x800000, R0 ;  /* 0xff80000025007824 */ /* 0x000fc400078e0200 */
        /* <DEDUP_REMOVED lines=10> */
[----:B------:R-:W-:-:S04]  /*44c0*/  LOP3.LUT R32, R32, 0xff, RZ, 0xc0, !PT ;  /* 0x000000ff20207812 */ /* 0x000fc800078ec0ff */
[----:B------:R-:W-:-:S04]  /*44d0*/  IADD3 R32, PT, PT, R32, R33, RZ ;  /* 0x0000002120207210 */ /* 0x000fc80007ffe0ff */
[----:B------:R-:W-:-:S04]  /*44e0*/  IADD3 R34, PT, PT, R32, -0x1, RZ ;  /* 0xffffffff20227810 */ /* 0x000fc80007ffe0ff */
        /* <DEDUP_REMOVED lines=10> */
[CCC-:B------:R-:W-:Y:S01]  /*4590*/  FFMA.RP R34, R39.reuse, R35.reuse, R36.reuse ;  /* 0x0000002327227223 */ /* 0x1c0fe20000008024 */
[----:B------:R-:W-:Y:S01]  /*45a0*/  FFMA.RM R39, R39, R35, R36 ;  /* 0x0000002327277223 */ /* 0x000fe20000004024 */
[C---:B------:R-:W-:Y:S01]  /*45b0*/  VIADD R35, R32.reuse, 0x20 ;  /* 0x0000002020237836 */ /* 0x040fe20000000000 */
[C---:B------:R-:W-:Y:S02]  /*45c0*/  ISETP.NE.AND P3, PT, R32.reuse, RZ, PT ;  /* 0x000000ff2000720c */ /* 0x040fe40003f65270 */
[----:B------:R-:W-:Y:S02]  /*45d0*/  LOP3.LUT R33, R33, 0x7fffff, RZ, 0xc0, !PT ;  /* 0x007fffff21217812 */ /* 0x000fe400078ec0ff */
        /* <DEDUP_REMOVED lines=12> */
[----:B------:R-:W-:-:S04]  /*46a0*/  LOP3.LUT R32, R32, R35, RZ, 0xc0, !PT ;  /* 0x0000002320207212 */ /* 0x000fc800078ec0ff */
[----:B------:R-:W-:-:S04]  /*46b0*/  IADD3 R33, PT, PT, R33, R32, RZ ;  /* 0x0000002021217210 */ /* 0x000fc80007ffe0ff */
[----:B------:R-:W-:Y:S01]  /*46c0*/  LOP3.LUT R0, R33, R0, RZ, 0xfc, !PT ;  /* 0x0000000021007212 */ /* 0x000fe200078efcff */
[----:B------:R-:W-:Y:S06]  /*46d0*/  BRA `(.L_x_1612) ;  /* 0x0000000000107947 */ /* 0x000fec0003800000 */
.L_x_1611:
[----:B------:R-:W-:-:S04]  /*46e0*/  LOP3.LUT R0, R0, 0x80000000, RZ, 0xc0, !PT ;  /* 0x8000000000007812 */ /* 0x000fc800078ec0ff */
[----:B------:R-:W-:Y:S01]  /*46f0*/  LOP3.LUT R0, R0, 0x7f800000, RZ, 0xfc, !PT ;  /* 0x7f80000000007812 */ /* 0x000fe200078efcff */
[----:B------:R-:W-:Y:S06]  /*4700*/  BRA `(.L_x_1612) ;  /* 0x0000000000047947 */ /* 0x000fec0003800000 */
.L_x_1610:
[----:B------:R-:W-:-:S07]  /*4710*/  IMAD R0, R33, 0x800000, R0 ;  /* 0x0080000021007824 */ /* 0x000fce00078e0200 */
.L_x_1612:
[----:B------:R-:W-:Y:S05]  /*4720*/  BSYNC.RECONVERGENT B2 ;  /* 0x0000000000027941 */ /* 0x000fea0003800200 */
.L_x_1609:
[----:B------:R-:W-:Y:S05]  /*4730*/  BRA `(.L_x_1613) ;  /* 0x0000000000207947 */ /* 0x000fea0003800000 */
.L_x_1608:
[----:B------:R-:W-:-:S04]  /*4740*/  LOP3.LUT R0, R37, 0x80000000, R0, 0x48, !PT ;  /* 0x8000000025007812 */ /* 0x000fc800078e4800 */
[----:B------:R-:W-:Y:S01]  /*4750*/  LOP3.LUT R0, R0, 0x7f800000, RZ, 0xfc, !PT ;  /* 0x7f80000000007812 */ /* 0x000fe200078efcff */
[----:B------:R-:W-:Y:S06]  /*4760*/  BRA `(.L_x_1613) ;  /* 0x0000000000147947 */ /* 0x000fec0003800000 */
.L_x_1607:
[----:B------:R-:W-:Y:S01]  /*4770*/  LOP3.LUT R0, R37, 0x80000000, R0, 0x48, !PT ;  /* 0x8000000025007812 */ /* 0x000fe200078e4800 */
[----:B------:R-:W-:Y:S06]  /*4780*/  BRA `(.L_x_1613) ;  /* 0x00000000000c7947 */ /* 0x000fec0003800000 */
.L_x_1606:
[----:B------:R-:W0:Y:S01]  /*4790*/  MUFU.RSQ R0, -QNAN ;  /* 0xffc0000000007908 */ /* 0x000e220000001400 */
[----:B------:R-:W-:Y:S05]  /*47a0*/  BRA `(.L_x_1613) ;  /* 0x0000000000047947 */ /* 0x000fea0003800000 */
.L_x_1605:
[----:B------:R-:W-:-:S07]  /*47b0*/  FADD.FTZ R0, R0, R3 ;  /* 0x0000000300007221 */ /* 0x000fce0000010000 */
.L_x_1613:
[----:B------:R-:W-:Y:S05]  /*47c0*/  BSYNC.RECONVERGENT B1 ;  /* 0x0000000000017941 */ /* 0x000fea0003800200 */
.L_x_1603:
[----:B------:R-:W-:Y:S01]  /*47d0*/  HFMA2 R33, -RZ, RZ, 0, 0 ;  /* 0x00000000ff217431 */ /* 0x000fe200000001ff */
[----:B------:R-:W-:-:S04]  /*47e0*/  MOV R32, R2 ;  /* 0x0000000200207202 */ /* 0x000fc80000000f00 */
[----:B0-----:R-:W-:Y:S05]  /*47f0*/  RET.REL.NODEC R32 `(_Z18Galerkin_2D_SolverififfPfS_S_) ;  /* 0xffffffb820007950 */ /* 0x001fea0003c3ffff */
.L_x_1614:
        /* <DEDUP_REMOVED lines=16> */
.L_x_1667:


//--------------------- .nv.global.init           --------------------------
	.section	.nv.global.init,"aw",@progbits
	.align	4
.nv.global.init:
	.type		mrg32k3aM1SubSeq,@object
	.size		mrg32k3aM1SubSeq,(mrg32k3aM2SubSeq - mrg32k3aM1SubSeq)
mrg32k3aM1SubSeq:
        /*0000*/ 	.byte	0x0b, 0xcc, 0xee, 0x04, 0x73, 0x29, 0x8b, 0x6f, 0xf6, 0x53, 0x03, 0xf6, 0x23, 0xf6, 0xea, 0xda
        /* <DEDUP_REMOVED lines=125> */
	.type		mrg32k3aM2SubSeq,@object
	.size		mrg32k3aM2SubSeq,(mrg32k3aM1 - mrg32k3aM2SubSeq)
mrg32k3aM2SubSeq:
        /* <DEDUP_REMOVED lines=126> */
	.type		mrg32k3aM1,@object
	.size		mrg32k3aM1,(mrg32k3aM1Seq - mrg32k3aM1)
mrg32k3aM1:
        /* <DEDUP_REMOVED lines=144> */
	.type		mrg32k3aM1Seq,@object
	.size		mrg32k3aM1Seq,(mrg32k3aM2 - mrg32k3aM1Seq)
mrg32k3aM1Seq:
        /* <DEDUP_REMOVED lines=144> */
	.type		mrg32k3aM2,@object
	.size		mrg32k3aM2,(mrg32k3aM2Seq - mrg32k3aM2)
mrg32k3aM2:
        /* <DEDUP_REMOVED lines=144> */
	.type		mrg32k3aM2Seq,@object
	.size		mrg32k3aM2Seq,(precalc_xorwow_matrix - mrg32k3aM2Seq)
mrg32k3aM2Seq:
        /* <DEDUP_REMOVED lines=144> */
	.type		precalc_xorwow_matrix,@object
	.size		precalc_xorwow_matrix,(precalc_xorwow_offset_matrix - precalc_xorwow_matrix)
precalc_xorwow_matrix:
        /* <DEDUP_REMOVED lines=6400> */
	.type		precalc_xorwow_offset_matrix,@object
	.size		precalc_xorwow_offset_matrix,(.L_1 - precalc_xorwow_offset_matrix)
precalc_xorwow_offset_matrix:
        /* <DEDUP_REMOVED lines=6400> */
.L_1:


//--------------------- .nv.shared._Z23FVS_2D_Solver_OptimizedififfPfS_S_ --------------------------
	.section	.nv.shared._Z23FVS_2D_Solver_OptimizedififfPfS_S_,"aw",@nobits
	.sectionflags	@""
	.align	4
.nv.shared._Z23FVS_2D_Solver_OptimizedififfPfS_S_:
	.zero		1200


//--------------------- .nv.shared.reserved.0     --------------------------
	.section	.nv.shared.reserved.0,"aw",@nobits
	.weak		__nv_reservedSMEM_offset_0_alias
	.size		__nv_reservedSMEM_offset_0_alias, 0, 64
	.other		__nv_reservedSMEM_offset_0_alias,@"STO_CUDA_RESERVED_SHARED STV_DEFAULT"
__nv_reservedSMEM_offset_0_alias:
	.zero		0
	.zero		64


//--------------------- .nv.global                --------------------------
	.section	.nv.global,"aw",@nobits
	.align	4
.nv.global:
	.type		Galerkin_time,@object
	.size		Galerkin_time,(TVD_time - Galerkin_time)
Galerkin_time:
	.zero		4096
	.type		TVD_time,@object
	.size		TVD_time,(Sigma_time - TVD_time)
TVD_time:
	.zero		4096
	.type		Sigma_time,@object
	.size		Sigma_time,(CrankNicolson_time - Sigma_time)
Sigma_time:
	.zero		4096
	.type		CrankNicolson_time,@object
	.size		CrankNicolson_time,(FVS_time - CrankNicolson_time)
CrankNicolson_time:
	.zero		4096
	.type		FVS_time,@object
	.size		FVS_time,(FractionalStep_time - FVS_time)
FVS_time:
	.zero		4096
	.type		FractionalStep_time,@object
	.size		FractionalStep_time,(Leapfrog_time - FractionalStep_time)
FractionalStep_time:
	.zero		4096
	.type		Leapfrog_time,@object
	.size		Leapfrog_time,(PSOR_time - Leapfrog_time)
Leapfrog_time:
	.zero		4096
	.type		PSOR_time,@object
	.size		PSOR_time,(LaxWendroff_time - PSOR_time)
PSOR_time:
	.zero		4096
	.type		LaxWendroff_time,@object
	.size		LaxWendroff_time,(MacCormack_time - LaxWendroff_time)
LaxWendroff_time:
	.zero		4096
	.type		MacCormack_time,@object
	.size		MacCormack_time,(ADI_time - MacCormack_time)
MacCormack_time:
	.zero		4096
	.type		ADI_time,@object
	.size		ADI_time,(Galerkin_Optimized_time - ADI_time)
ADI_time:
	.zero		4096
	.type		Galerkin_Optimized_time,@object
	.size		Galerkin_Optimized_time,(TVD_Optimized_time - Galerkin_Optimized_time)
Galerkin_Optimized_time:
	.zero		4096
	.type		TVD_Optimized_time,@object
	.size		TVD_Optimized_time,(Sigma_Optimized_time - TVD_Optimized_time)
TVD_Optimized_time:
	.zero		4096
	.type		Sigma_Optimized_time,@object
	.size		Sigma_Optimized_time,(CrankNicolson_Optimized_time - Sigma_Optimized_time)
Sigma_Optimized_time:
	.zero		4096
	.type		CrankNicolson_Optimized_time,@object
	.size		CrankNicolson_Optimized_time,(FVS_Optimized_time - CrankNicolson_Optimized_time)
CrankNicolson_Optimized_time:
	.zero		4096
	.type		FVS_Optimized_time,@object
	.size		FVS_Optimized_time,(FractionalStep_Optimized_time - FVS_Optimized_time)
FVS_Optimized_time:
	.zero		4096
	.type		FractionalStep_Optimized_time,@object
	.size		FractionalStep_Optimized_time,(Leapfrog_Optimized_time - FractionalStep_Optimized_time)
FractionalStep_Optimized_time:
	.zero		4096
	.type		Leapfrog_Optimized_time,@object
	.size		Leapfrog_Optimized_time,(PSOR_Optimized_time - Leapfrog_Optimized_time)
Leapfrog_Optimized_time:
	.zero		4096
	.type		PSOR_Optimized_time,@object
	.size		PSOR_Optimized_time,(LaxWendroff_Optimized_time - PSOR_Optimized_time)
PSOR_Optimized_time:
	.zero		4096
	.type		LaxWendroff_Optimized_time,@object
	.size		LaxWendroff_Optimized_time,(MacCormack_Optimized_time - LaxWendroff_Optimized_time)
LaxWendroff_Optimized_time:
	.zero		4096
	.type		MacCormack_Optimized_time,@object
	.size		MacCormack_Optimized_time,(ADI_Optimized_time - MacCormack_Optimized_time)
MacCormack_Optimized_time:
	.zero		4096
	.type		ADI_Optimized_time,@object
	.size		ADI_Optimized_time,(.L_16 - ADI_Optimized_time)
ADI_Optimized_time:
	.zero		4096
.L_16:


//--------------------- .nv.shared._Z13FVS_2D_SolverififfPfS_S_ --------------------------
	.section	.nv.shared._Z13FVS_2D_SolverififfPfS_S_,"aw",@nobits
	.sectionflags	@""
	.align	4
.nv.shared._Z13FVS_2D_SolverififfPfS_S_:
	.zero		1200


//--------------------- .nv.shared._Z24PSOR_2D_Solver_OptimizedififfPfS_S_ --------------------------
	.section	.nv.shared._Z24PSOR_2D_Solver_OptimizedififfPfS_S_,"aw",@nobits
	.sectionflags	@""
	.align	4
.nv.shared._Z24PSOR_2D_Solver_OptimizedififfPfS_S_:
	.zero		1200


//--------------------- .nv.shared._Z14PSOR_2D_SolverififfPfS_S_ --------------------------
	.section	.nv.shared._Z14PSOR_2D_SolverififfPfS_S_,"aw",@nobits
	.sectionflags	@""
	.align	4
.nv.shared._Z14PSOR_2D_SolverififfPfS_S_:
	.zero		1200


//--------------------- .nv.shared._Z23TVD_2D_Solver_OptimizedififfPfS_S_ --------------------------
	.section	.nv.shared._Z23TVD_2D_Solver_OptimizedififfPfS_S_,"aw",@nobits
	.sectionflags	@""
	.align	4
.nv.shared._Z23TVD_2D_Solver_OptimizedififfPfS_S_:
	.zero		1200


//--------------------- .nv.shared._Z13TVD_2D_SolverififfPfS_S_ --------------------------
	.section	.nv.shared._Z13TVD_2D_SolverififfPfS_S_,"aw",@nobits
	.sectionflags	@""
	.align	4
.nv.shared._Z13TVD_2D_SolverififfPfS_S_:
	.zero		1200


//--------------------- .nv.shared._Z30MacCormack_2D_Solver_OptimizedififfPfS_S_ --------------------------
	.section	.nv.shared._Z30MacCormack_2D_Solver_OptimizedififfPfS_S_,"aw",@nobits
	.sectionflags	@""
	.align	4
.nv.shared._Z30MacCormack_2D_Solver_OptimizedififfPfS_S_:
	.zero		1200


//--------------------- .nv.shared._Z20MacCormack_2D_SolverififfPfS_S_ --------------------------
	.section	.nv.shared._Z20MacCormack_2D_SolverififfPfS_S_,"aw",@nobits
	.sectionflags	@""
	.align	4
.nv.shared._Z20MacCormack_2D_SolverififfPfS_S_:
	.zero		1200


//--------------------- .nv.shared._Z34FractionalStep_2D_Solver_OptimizedififfPfS_S_ --------------------------
	.section	.nv.shared._Z34FractionalStep_2D_Solver_OptimizedififfPfS_S_,"aw",@nobits
	.sectionflags	@""
	.align	4
.nv.shared._Z34FractionalStep_2D_Solver_OptimizedififfPfS_S_:
	.zero		1200


//--------------------- .nv.shared._Z24FractionalStep_2D_SolverififfPfS_S_ --------------------------
	.section	.nv.shared._Z24FractionalStep_2D_SolverififfPfS_S_,"aw",@nobits
	.sectionflags	@""
	.align	4
.nv.shared._Z24FractionalStep_2D_SolverififfPfS_S_:
	.zero		1200


//--------------------- .nv.shared._Z31LaxWendroff_2D_Solver_OptimizedififfPfS_S_ --------------------------
	.section	.nv.shared._Z31LaxWendroff_2D_Solver_OptimizedififfPfS_S_,"aw",@nobits
	.sectionflags	@""
	.align	4
.nv.shared._Z31LaxWendroff_2D_Solver_OptimizedififfPfS_S_:
	.zero		1200


//--------------------- .nv.shared._Z21LaxWendroff_2D_SolverififfPfS_S_ --------------------------
	.section	.nv.shared._Z21LaxWendroff_2D_SolverififfPfS_S_,"aw",@nobits
	.sectionflags	@""
	.align	4
.nv.shared._Z21LaxWendroff_2D_SolverififfPfS_S_:
	.zero		1200


//--------------------- .nv.shared._Z25Sigma_2D_Solver_OptimizedififfPfS_S_ --------------------------
	.section	.nv.shared._Z25Sigma_2D_Solver_OptimizedififfPfS_S_,"aw",@nobits
	.sectionflags	@""
	.align	4
.nv.shared._Z25Sigma_2D_Solver_OptimizedififfPfS_S_:
	.zero		1200


//--------------------- .nv.shared._Z15Sigma_2D_SolverififfPfS_S_ --------------------------
	.section	.nv.shared._Z15Sigma_2D_SolverififfPfS_S_,"aw",@nobits
	.sectionflags	@""
	.align	4
.nv.shared._Z15Sigma_2D_SolverififfPfS_S_:
	.zero		1200


//--------------------- .nv.shared._Z23ADI_2D_Solver_OptimizedififfPfS_S_ --------------------------
	.section	.nv.shared._Z23ADI_2D_Solver_OptimizedififfPfS_S_,"aw",@nobits
	.sectionflags	@""
	.align	4
.nv.shared._Z23ADI_2D_Solver_OptimizedififfPfS_S_:
	.zero		1200


//--------------------- .nv.shared._Z13ADI_2D_SolverififfPfS_S_ --------------------------
	.section	.nv.shared._Z13ADI_2D_SolverififfPfS_S_,"aw",@nobits
	.sectionflags	@""
	.align	4
.nv.shared._Z13ADI_2D_SolverififfPfS_S_:
	.zero		1200


//--------------------- .nv.shared._Z33CrankNicolson_2D_Solver_OptimizedififfPfS_S_ --------------------------
	.section	.nv.shared._Z33CrankNicolson_2D_Solver_OptimizedififfPfS_S_,"aw",@nobits
	.sectionflags	@""
	.align	4
.nv.shared._Z33CrankNicolson_2D_Solver_OptimizedififfPfS_S_:
	.zero		1200


//--------------------- .nv.shared._Z23CrankNicolson_2D_SolverififfPfS_S_ --------------------------
	.section	.nv.shared._Z23CrankNicolson_2D_SolverififfPfS_S_,"aw",@nobits
	.sectionflags	@""
	.align	4
.nv.shared._Z23CrankNicolson_2D_SolverififfPfS_S_:
	.zero		1200


//--------------------- .nv.shared._Z28Leapfrog_2D_Solver_OptimizedififfPfS_S_ --------------------------
	.section	.nv.shared._Z28Leapfrog_2D_Solver_OptimizedififfPfS_S_,"aw",@nobits
	.sectionflags	@""
	.align	4
.nv.shared._Z28Leapfrog_2D_Solver_OptimizedififfPfS_S_:
	.zero		1200


//--------------------- .nv.shared._Z18Leapfrog_2D_SolverififfPfS_S_ --------------------------
	.section	.nv.shared._Z18Leapfrog_2D_SolverififfPfS_S_,"aw",@nobits
	.sectionflags	@""
	.align	4
.nv.shared._Z18Leapfrog_2D_SolverififfPfS_S_:
	.zero		1200


//--------------------- .nv.shared._Z18Galerkin_2D_SolverififfPfS_S_ --------------------------
	.section	.nv.shared._Z18Galerkin_2D_SolverififfPfS_S_,"aw",@nobits
	.sectionflags	@""
	.align	4
.nv.shared._Z18Galerkin_2D_SolverififfPfS_S_:
	.zero		1600


//--------------------- .nv.constant0._Z23FVS_2D_Solver_OptimizedififfPfS_S_ --------------------------
	.section	.nv.constant0._Z23FVS_2D_Solver_OptimizedififfPfS_S_,"a",@progbits
	.sectionflags	@""
	.align	4
.nv.constant0._Z23FVS_2D_Solver_OptimizedififfPfS_S_:
	.zero		944


//--------------------- .nv.constant0._Z13FVS_2D_SolverififfPfS_S_ --------------------------
	.section	.nv.constant0._Z13FVS_2D_SolverififfPfS_S_,"a",@progbits
	.sectionflags	@""
	.align	4
.nv.constant0._Z13FVS_2D_SolverififfPfS_S_:
	.zero		944


//--------------------- .nv.constant0._Z24PSOR_2D_Solver_OptimizedififfPfS_S_ --------------------------
	.section	.nv.constant0._Z24PSOR_2D_Solver_OptimizedififfPfS_S_,"a",@progbits
	.sectionflags	@""
	.align	4
.nv.constant0._Z24PSOR_2D_Solver_OptimizedififfPfS_S_:
	.zero		944


//--------------------- .nv.constant0._Z14PSOR_2D_SolverififfPfS_S_ --------------------------
	.section	.nv.constant0._Z14PSOR_2D_SolverififfPfS_S_,"a",@progbits
	.sectionflags	@""
	.align	4
.nv.constant0._Z14PSOR_2D_SolverififfPfS_S_:
	.zero		944


//--------------------- .nv.constant0._Z23TVD_2D_Solver_OptimizedififfPfS_S_ --------------------------
	.section	.nv.constant0._Z23TVD_2D_Solver_OptimizedififfPfS_S_,"a",@progbits
	.sectionflags	@""
	.align	4
.nv.constant0._Z23TVD_2D_Solver_OptimizedififfPfS_S_:
	.zero		944


//--------------------- .nv.constant0._Z13TVD_2D_SolverififfPfS_S_ --------------------------
	.section	.nv.constant0._Z13TVD_2D_SolverififfPfS_S_,"a",@progbits
	.sectionflags	@""
	.align	4
.nv.constant0._Z13TVD_2D_SolverififfPfS_S_:
	.zero		944


//--------------------- .nv.constant0._Z30MacCormack_2D_Solver_OptimizedififfPfS_S_ --------------------------
	.section	.nv.constant0._Z30MacCormack_2D_Solver_OptimizedififfPfS_S_,"a",@progbits
	.sectionflags	@""
	.align	4
.nv.constant0._Z30MacCormack_2D_Solver_OptimizedififfPfS_S_:
	.zero		944


//--------------------- .nv.constant0._Z20MacCormack_2D_SolverififfPfS_S_ --------------------------
	.section	.nv.constant0._Z20MacCormack_2D_SolverififfPfS_S_,"a",@progbits
	.sectionflags	@""
	.align	4
.nv.constant0._Z20MacCormack_2D_SolverififfPfS_S_:
	.zero		944


//--------------------- .nv.constant0._Z34FractionalStep_2D_Solver_OptimizedififfPfS_S_ --------------------------
	.section	.nv.constant0._Z34FractionalStep_2D_Solver_OptimizedififfPfS_S_,"a",@progbits
	.sectionflags	@""
	.align	4
.nv.constant0._Z34FractionalStep_2D_Solver_OptimizedififfPfS_S_:
	.zero		944


//--------------------- .nv.constant0._Z24FractionalStep_2D_SolverififfPfS_S_ --------------------------
	.section	.nv.constant0._Z24FractionalStep_2D_SolverififfPfS_S_,"a",@progbits
	.sectionflags	@""
	.align	4
.nv.constant0._Z24FractionalStep_2D_SolverififfPfS_S_:
	.zero		944


//--------------------- .nv.constant0._Z31LaxWendroff_2D_Solver_OptimizedififfPfS_S_ --------------------------
	.section	.nv.constant0._Z31LaxWendroff_2D_Solver_OptimizedififfPfS_S_,"a",@progbits
	.sectionflags	@""
	.align	4
.nv.constant0._Z31LaxWendroff_2D_Solver_OptimizedififfPfS_S_:
	.zero		944


//--------------------- .nv.constant0._Z21LaxWendroff_2D_SolverififfPfS_S_ --------------------------
	.section	.nv.constant0._Z21LaxWendroff_2D_SolverififfPfS_S_,"a",@progbits
	.sectionflags	@""
	.align	4
.nv.constant0._Z21LaxWendroff_2D_SolverififfPfS_S_:
	.zero		944


//--------------------- .nv.constant0._Z25Sigma_2D_Solver_OptimizedififfPfS_S_ --------------------------
	.section	.nv.constant0._Z25Sigma_2D_Solver_OptimizedififfPfS_S_,"a",@progbits
	.sectionflags	@""
	.align	4
.nv.constant0._Z25Sigma_2D_Solver_OptimizedififfPfS_S_:
	.zero		944


//--------------------- .nv.constant0._Z15Sigma_2D_SolverififfPfS_S_ --------------------------
	.section	.nv.constant0._Z15Sigma_2D_SolverififfPfS_S_,"a",@progbits
	.sectionflags	@""
	.align	4
.nv.constant0._Z15Sigma_2D_SolverififfPfS_S_:
	.zero		944


//--------------------- .nv.constant0._Z23ADI_2D_Solver_OptimizedififfPfS_S_ --------------------------
	.section	.nv.constant0._Z23ADI_2D_Solver_OptimizedififfPfS_S_,"a",@progbits
	.sectionflags	@""
	.align	4
.nv.constant0._Z23ADI_2D_Solver_OptimizedififfPfS_S_:
	.zero		944


//--------------------- .nv.constant0._Z13ADI_2D_SolverififfPfS_S_ --------------------------
	.section	.nv.constant0._Z13ADI_2D_SolverififfPfS_S_,"a",@progbits
	.sectionflags	@""
	.align	4
.nv.constant0._Z13ADI_2D_SolverififfPfS_S_:
	.zero		944


//--------------------- .nv.constant0._Z33CrankNicolson_2D_Solver_OptimizedififfPfS_S_ --------------------------
	.section	.nv.constant0._Z33CrankNicolson_2D_Solver_OptimizedififfPfS_S_,"a",@progbits
	.sectionflags	@""
	.align	4
.nv.constant0._Z33CrankNicolson_2D_Solver_OptimizedififfPfS_S_:
	.zero		944


//--------------------- .nv.constant0._Z23CrankNicolson_2D_SolverififfPfS_S_ --------------------------
	.section	.nv.constant0._Z23CrankNicolson_2D_SolverififfPfS_S_,"a",@progbits
	.sectionflags	@""
	.align	4
.nv.constant0._Z23CrankNicolson_2D_SolverififfPfS_S_:
	.zero		944


//--------------------- .nv.constant0._Z28Leapfrog_2D_Solver_OptimizedififfPfS_S_ --------------------------
	.section	.nv.constant0._Z28Leapfrog_2D_Solver_OptimizedififfPfS_S_,"a",@progbits
	.sectionflags	@""
	.align	4
.nv.constant0._Z28Leapfrog_2D_Solver_OptimizedififfPfS_S_:
	.zero		944


//--------------------- .nv.constant0._Z18Leapfrog_2D_SolverififfPfS_S_ --------------------------
	.section	.nv.constant0._Z18Leapfrog_2D_SolverififfPfS_S_,"a",@progbits
	.sectionflags	@""
	.align	4
.nv.constant0._Z18Leapfrog_2D_SolverififfPfS_S_:
	.zero		944


//--------------------- .nv.constant0._Z28Galerkin_2D_Solver_OptimizedififfPfS_S_ --------------------------
	.section	.nv.constant0._Z28Galerkin_2D_Solver_OptimizedififfPfS_S_,"a",@progbits
	.sectionflags	@""
	.align	4
.nv.constant0._Z28Galerkin_2D_Solver_OptimizedififfPfS_S_:
	.zero		944


//--------------------- .nv.constant0._Z18Galerkin_2D_SolverififfPfS_S_ --------------------------
	.section	.nv.constant0._Z18Galerkin_2D_SolverififfPfS_S_,"a",@progbits
	.sectionflags	@""
	.align	4
.nv.constant0._Z18Galerkin_2D_SolverififfPfS_S_:
	.zero		944


//--------------------- SYMBOLS --------------------------

	.type		.nv.reservedSmem.offset0,@object
	.size		.nv.reservedSmem.offset0,0x4
	.type		.nv.reservedSmem.cap,@object
	.size		.nv.reservedSmem.cap,0x4
